// auto-generated by cutlass_sweep.gemm — config: {"arch": "sm_90", "cluster_m": 2, "cluster_n": 1, "dtype": "int8", "dtype_b": "int8", "layout": "nt", "stages": 0, "tile_k": 64, "tile_m": 512, "tile_n": 176}
#include "cutlass/cutlass.h"
#include "cutlass/gemm/collective/collective_builder.hpp"
#include "cutlass/gemm/device/gemm_universal_adapter.h"
#include "cutlass/gemm/kernel/gemm_universal.hpp"
#include "cutlass/epilogue/collective/collective_builder.hpp"

using ElemA = int8_t;
using ElemB = int8_t;
using ElemCD = int8_t;
using Acc  = int32_t;
using TileShape    = cute::Shape<cute::_512, cute::_176, cute::_64>;
using ClusterShape = cute::Shape<cute::_2, cute::_1, cute::_1>;

using CollectiveEpilogue = typename cutlass::epilogue::collective::CollectiveBuilder<
    cutlass::arch::Sm90, cutlass::arch::OpClassTensorOp,
    TileShape, ClusterShape,
    cutlass::epilogue::collective::EpilogueTileAuto,
    Acc, Acc,
    ElemCD, cutlass::layout::RowMajor, 128 / cutlass::sizeof_bits<ElemCD>::value,
    ElemCD, cutlass::layout::RowMajor, 128 / cutlass::sizeof_bits<ElemCD>::value,
    cutlass::epilogue::collective::EpilogueScheduleAuto
  >::CollectiveOp;

using CollectiveMainloop = typename cutlass::gemm::collective::CollectiveBuilder<
    cutlass::arch::Sm90, cutlass::arch::OpClassTensorOp,
    ElemA, cutlass::layout::RowMajor, 128 / cutlass::sizeof_bits<ElemA>::value,
    ElemB, cutlass::layout::ColumnMajor, 128 / cutlass::sizeof_bits<ElemB>::value,
    Acc,
    TileShape, ClusterShape,
    cutlass::gemm::collective::StageCountAutoCarveout<static_cast<int>(sizeof(typename CollectiveEpilogue::SharedStorage))>,
    cutlass::gemm::collective::KernelScheduleAuto
  >::CollectiveOp;

using GemmKernel = cutlass::gemm::kernel::GemmUniversal<
    cute::Shape<int,int,int,int>,
    CollectiveMainloop,
    CollectiveEpilogue
>;
using Gemm = cutlass::gemm::device::GemmUniversalAdapter<GemmKernel>;

// Force the device kernel symbol into the cubin without needing a host main.
auto* _anchor = &cutlass::device_kernel<GemmKernel>;


// ===== COMPILED SASS (sm_90a) =====

	.target	sm_90a

	.elftype	@"ET_EXEC"


//--------------------- .note.nv.tkinfo           --------------------------
	.section	.note.nv.tkinfo,"",@"SHT_NOTE"
	.sectionflags	@"SHF_NOTE_NV_TKINFO"
	.tkinfo
        /*0018*/ 	.word	0x00000002
        /*0030*/ 	.string	""
        /*0030*/ 	.string	"ptxas"
        /*0030*/ 	.string	"Cuda compilation tools, release 13.0, V13.0.88"
        /*0030*/ 	.string	"Build cuda_13.0.r13.0/compiler.36424714_0"
        /*0030*/ 	.string	"-arch sm_90a -m 64 "



//--------------------- .note.nv.cuinfo           --------------------------
	.section	.note.nv.cuinfo,"",@"SHT_NOTE"
	.sectionflags	@"SHF_NOTE_NV_CUINFO"
        /*0018*/ 	.short	0x0002
        /*001a*/ 	.short	0x005a
        /*001c*/ 	.short	0x0082
	.zero		2


//--------------------- .nv.info                  --------------------------
	.section	.nv.info,"",@"SHT_CUDA_INFO"
	.align	4


	//----- nvinfo : EIATTR_REGCOUNT
	.align		4
        /*0000*/ 	.byte	0x04, 0x2f
        /*0002*/ 	.short	(.L_15 - .L_14)
	.align		4
.L_14:
        /*0004*/ 	.word	index@(_ZN7cutlass13device_kernelINS_4gemm6kernel13GemmUniversalIN4cute5tupleIJiiiiEEENS1_10collective13CollectiveMmaINS1_34MainloopSm90TmaGmmaWarpSpecializedILi5ENS5_IJNS4_1CILi2EEENSA_ILi1EEESC_EEENS1_35KernelTmaWarpSpecializedCooperativeEEENS5_IJNSA_ILi512EEENSA_ILi176EEENSA_ILi64EEEEEEaNS5_IJlSC_lEEEaSK_NS4_8TiledMMAINS4_8MMA_AtomIJNS4_4SM904GMMA26MMA_64x16x32_S32S8S8_SS_TNEEEENS4_6LayoutISD_NS5_IJSC_NSA_ILi0EEESS_EEEEENS5_IJNS4_10UnderscoreESV_SV_EEEEENS4_13SM90_TMA_LOADENS4_14ComposedLayoutINS4_7SwizzleILi2ELi4ELi3EEENS4_18smem_ptr_flag_bitsILi8EEENSR_INS5_IJNSA_ILi8EEESI_EEENS5_IJSI_SC_EEEEEEEvNS4_8identityENS4_23SM90_TMA_LOAD_MULTICASTES18_vS19_EENS_8epilogue10collective6detail29Sm90TmaWarpSpecializedAdapterINS1D_15DefaultEpilogueIaSK_SK_NS1C_6thread17LinearCombinationIaLi1EiiLNS1H_9ScaleType4KindE0ELNS_15FloatRoundStyleE2EaEENS1_15EpilogueDefaultEEEEEvvEEEEvNT_6ParamsE)
        /*0008*/ 	.word	0x000000a8


	//----- nvinfo : EIATTR_FRAME_SIZE
	.align		4
.L_15:
        /*000c*/ 	.byte	0x04, 0x11
        /*000e*/ 	.short	(.L_17 - .L_16)
	.align		4
.L_16:
        /*0010*/ 	.word	index@(_ZN7cutlass13device_kernelINS_4gemm6kernel13GemmUniversalIN4cute5tupleIJiiiiEEENS1_10collective13CollectiveMmaINS1_34MainloopSm90TmaGmmaWarpSpecializedILi5ENS5_IJNS4_1CILi2EEENSA_ILi1EEESC_EEENS1_35KernelTmaWarpSpecializedCooperativeEEENS5_IJNSA_ILi512EEENSA_ILi176EEENSA_ILi64EEEEEEaNS5_IJlSC_lEEEaSK_NS4_8TiledMMAINS4_8MMA_AtomIJNS4_4SM904GMMA26MMA_64x16x32_S32S8S8_SS_TNEEEENS4_6LayoutISD_NS5_IJSC_NSA_ILi0EEESS_EEEEENS5_IJNS4_10UnderscoreESV_SV_EEEEENS4_13SM90_TMA_LOADENS4_14ComposedLayoutINS4_7SwizzleILi2ELi4ELi3EEENS4_18smem_ptr_flag_bitsILi8EEENSR_INS5_IJNSA_ILi8EEESI_EEENS5_IJSI_SC_EEEEEEEvNS4_8identityENS4_23SM90_TMA_LOAD_MULTICASTES18_vS19_EENS_8epilogue10collective6detail29Sm90TmaWarpSpecializedAdapterINS1D_15DefaultEpilogueIaSK_SK_NS1C_6thread17LinearCombinationIaLi1EiiLNS1H_9ScaleType4KindE0ELNS_15FloatRoundStyleE2EaEENS1_15EpilogueDefaultEEEEEvvEEEEvNT_6ParamsE)
        /*0014*/ 	.word	0x00000580


	//----- nvinfo : EIATTR_MIN_STACK_SIZE
	.align		4
.L_17:
        /*0018*/ 	.byte	0x04, 0x12
        /*001a*/ 	.short	(.L_19 - .L_18)
	.align		4
.L_18:
        /*001c*/ 	.word	index@(_ZN7cutlass13device_kernelINS_4gemm6kernel13GemmUniversalIN4cute5tupleIJiiiiEEENS1_10collective13CollectiveMmaINS1_34MainloopSm90TmaGmmaWarpSpecializedILi5ENS5_IJNS4_1CILi2EEENSA_ILi1EEESC_EEENS1_35KernelTmaWarpSpecializedCooperativeEEENS5_IJNSA_ILi512EEENSA_ILi176EEENSA_ILi64EEEEEEaNS5_IJlSC_lEEEaSK_NS4_8TiledMMAINS4_8MMA_AtomIJNS4_4SM904GMMA26MMA_64x16x32_S32S8S8_SS_TNEEEENS4_6LayoutISD_NS5_IJSC_NSA_ILi0EEESS_EEEEENS5_IJNS4_10UnderscoreESV_SV_EEEEENS4_13SM90_TMA_LOADENS4_14ComposedLayoutINS4_7SwizzleILi2ELi4ELi3EEENS4_18smem_ptr_flag_bitsILi8EEENSR_INS5_IJNSA_ILi8EEESI_EEENS5_IJSI_SC_EEEEEEEvNS4_8identityENS4_23SM90_TMA_LOAD_MULTICASTES18_vS19_EENS_8epilogue10collective6detail29Sm90TmaWarpSpecializedAdapterINS1D_15DefaultEpilogueIaSK_SK_NS1C_6thread17LinearCombinationIaLi1EiiLNS1H_9ScaleType4KindE0ELNS_15FloatRoundStyleE2EaEENS1_15EpilogueDefaultEEEEEvvEEEEvNT_6ParamsE)
        /*0020*/ 	.word	0x00000580
.L_19:


//--------------------- .nv.compat                --------------------------
	.section	.nv.compat,"",@"SHT_CUDA_COMPAT_INFO"
	.align	4
        /*0000*/ 	.byte	0x02, 0x09, 0x01, 0x00, 0x02, 0x02, 0x04, 0x00, 0x02, 0x05, 0x05, 0x00, 0x03, 0x07, 0x01, 0x01
        /*0010*/ 	.byte	0x02, 0x03, 0x01, 0x00, 0x02, 0x06, 0x01, 0x00, 0x04, 0x0b, 0x08, 0x00, 0x00, 0x00, 0x00, 0x00
        /*0020*/ 	.byte	0x00, 0x00, 0x00, 0x00


//--------------------- .nv.info._ZN7cutlass13device_kernelINS_4gemm6kernel13GemmUniversalIN4cute5tupleIJiiiiEEENS1_10collective13CollectiveMmaINS1_34MainloopSm90TmaGmmaWarpSpecializedILi5ENS5_IJNS4_1CILi2EEENSA_ILi1EEESC_EEENS1_35KernelTmaWarpSpecializedCooperativeEEENS5_IJNSA_ILi512EEENSA_ILi176EEENSA_ILi64EEEEEEaNS5_IJlSC_lEEEaSK_NS4_8TiledMMAINS4_8MMA_AtomIJNS4_4SM904GMMA26MMA_64x16x32_S32S8S8_SS_TNEEEENS4_6LayoutISD_NS5_IJSC_NSA_ILi0EEESS_EEEEENS5_IJNS4_10UnderscoreESV_SV_EEEEENS4_13SM90_TMA_LOADENS4_14ComposedLayoutINS4_7SwizzleILi2ELi4ELi3EEENS4_18smem_ptr_flag_bitsILi8EEENSR_INS5_IJNSA_ILi8EEESI_EEENS5_IJSI_SC_EEEEEEEvNS4_8identityENS4_23SM90_TMA_LOAD_MULTICASTES18_vS19_EENS_8epilogue10collective6detail29Sm90TmaWarpSpecializedAdapterINS1D_15DefaultEpilogueIaSK_SK_NS1C_6thread17LinearCombinationIaLi1EiiLNS1H_9ScaleType4KindE0ELNS_15FloatRoundStyleE2EaEENS1_15EpilogueDefaultEEEEEvvEEEEvNT_6ParamsE --------------------------
	.section	.nv.info._ZN7cutlass13device_kernelINS_4gemm6kernel13GemmUniversalIN4cute5tupleIJiiiiEEENS1_10collective13CollectiveMmaINS1_34MainloopSm90TmaGmmaWarpSpecializedILi5ENS5_IJNS4_1CILi2EEENSA_ILi1EEESC_EEENS1_35KernelTmaWarpSpecializedCooperativeEEENS5_IJNSA_ILi512EEENSA_ILi176EEENSA_ILi64EEEEEEaNS5_IJlSC_lEEEaSK_NS4_8TiledMMAINS4_8MMA_AtomIJNS4_4SM904GMMA26MMA_64x16x32_S32S8S8_SS_TNEEEENS4_6LayoutISD_NS5_IJSC_NSA_ILi0EEESS_EEEEENS5_IJNS4_10UnderscoreESV_SV_EEEEENS4_13SM90_TMA_LOADENS4_14ComposedLayoutINS4_7SwizzleILi2ELi4ELi3EEENS4_18smem_ptr_flag_bitsILi8EEENSR_INS5_IJNSA_ILi8EEESI_EEENS5_IJSI_SC_EEEEEEEvNS4_8identityENS4_23SM90_TMA_LOAD_MULTICASTES18_vS19_EENS_8epilogue10collective6detail29Sm90TmaWarpSpecializedAdapterINS1D_15DefaultEpilogueIaSK_SK_NS1C_6thread17LinearCombinationIaLi1EiiLNS1H_9ScaleType4KindE0ELNS_15FloatRoundStyleE2EaEENS1_15EpilogueDefaultEEEEEvvEEEEvNT_6ParamsE,"",@"SHT_CUDA_INFO"
	.sectionflags	@""
	.align	4


	//----- nvinfo : EIATTR_CUDA_API_VERSION
	.align		4
        /*0000*/ 	.byte	0x04, 0x37
        /*0002*/ 	.short	(.L_21 - .L_20)
.L_20:
        /*0004*/ 	.word	0x00000082


	//----- nvinfo : EIATTR_KPARAM_INFO
	.align		4
.L_21:
        /*0008*/ 	.byte	0x04, 0x17
        /*000a*/ 	.short	(.L_23 - .L_22)
.L_22:
        /*000c*/ 	.word	0x00000000
        /*0010*/ 	.short	0x0000
        /*0012*/ 	.short	0x0070
        /*0014*/ 	.byte	0x00, 0xf0, 0x01, 0x10


	//----- nvinfo : EIATTR_SPARSE_MMA_MASK
	.align		4
.L_23:
        /*0018*/ 	.byte	0x03, 0x50
        /*001a*/ 	.short	0x0000


	//----- nvinfo : EIATTR_MAXREG_COUNT
	.align		4
        /*001c*/ 	.byte	0x03, 0x1b
        /*001e*/ 	.short	0x00a8


	//----- nvinfo : EIATTR_NUM_BARRIERS
	.align		4
        /*0020*/ 	.byte	0x02, 0x4c
        /*0022*/ 	.byte	0x01
	.zero		1


	//----- nvinfo : EIATTR_EXTERNS
	.align		4
        /*0024*/ 	.byte	0x04, 0x0f
        /*0026*/ 	.short	(.L_25 - .L_24)


	//   ....[0]....
	.align		4
.L_24:
        /*0028*/ 	.word	index@(__assertfail)


	//----- nvinfo : EIATTR_ANNOTATIONS
	.align		4
.L_25:
        /*002c*/ 	.byte	0x04, 0x55
        /*002e*/ 	.short	(.L_27 - .L_26)


	//   ....[0]....
.L_26:
        /*0030*/ 	.word	0x00000001
        /*0034*/ 	.byte	0x50, 0x02, 0x00, 0x00, 0x01, 0x00, 0x00, 0x00, 0x80, 0x07, 0x00, 0x00, 0x01, 0x00, 0x00, 0x00
        /* <DEDUP_REMOVED lines=630> */
        /*27a4*/ 	.byte	0xc0, 0x08, 0x02, 0x00, 0x01, 0x00, 0x00, 0x00, 0x00, 0x0b, 0x02, 0x00


	//----- nvinfo : EIATTR_MERCURY_ISA_VERSION
	.align		4
.L_27:
        /*27b0*/ 	.byte	0x03, 0x5f
        /*27b2*/ 	.short	0x0101


	//----- nvinfo : EIATTR_INT_WARP_WIDE_INSTR_OFFSETS
	.align		4
        /*27b4*/ 	.byte	0x04, 0x31
        /*27b6*/ 	.short	(.L_29 - .L_28)


	//   ....[0]....
.L_28:
        /*27b8*/ 	.word	0x000005b0


	//   ....[1]....
        /*27bc*/ 	.word	0x000005c0


	//   ....[2]....
        /*27c0*/ 	.word	0x00000720


	//----- nvinfo : EIATTR_COOP_GROUP_MASK_REGIDS
	.align		4
.L_29:
        /*27c4*/ 	.byte	0x04, 0x29
        /*27c6*/ 	.short	(.L_31 - .L_30)


	//   ....[0]....
.L_30:
        /*27c8*/ 	.word	0xffffffff


	//   ....[1]....
        /*27cc*/ 	.word	0xffffffff


	//   ....[2]....
        /*27d0*/ 	.word	0xffffffff


	//   ....[3]....
        /*27d4*/ 	.word	0xffffffff


	//   ....[4]....
        /*27d8*/ 	.word	0xffffffff


	//   ....[5]....
        /*27dc*/ 	.word	0xffffffff


	//----- nvinfo : EIATTR_COOP_GROUP_INSTR_OFFSETS
	.align		4
.L_31:
        /*27e0*/ 	.byte	0x04, 0x28
        /*27e2*/ 	.short	(.L_33 - .L_32)


	//   ....[0]....
.L_32:
        /*27e4*/ 	.word	0x00000070


	//   ....[1]....
        /*27e8*/ 	.word	0x00000080


	//   ....[2]....
        /*27ec*/ 	.word	0x000001b0


	//   ....[3]....
        /*27f0*/ 	.word	0x00000410


	//   ....[4]....
        /*27f4*/ 	.word	0x000008a0


	//   ....[5]....
        /*27f8*/ 	.word	0x00001630


	//----- nvinfo : EIATTR_REG_RECONFIG
	.align		4
.L_33:
        /*27fc*/ 	.byte	0x01, 0x54
	.zero		2


	//----- nvinfo : EIATTR_SYSCALL_OFFSETS
	.align		4
        /*2800*/ 	.byte	0x04, 0x46
        /*2802*/ 	.short	(.L_35 - .L_34)


	//   ....[0]....
.L_34:
        /*2804*/ 	.word	0x000017e0


	//----- nvinfo : EIATTR_MBARRIER_INSTR_OFFSETS
	.align		4
.L_35:
        /*2808*/ 	.byte	0x04, 0x39
        /*280a*/ 	.short	(.L_37 - .L_36)


	//   ....[0]....
.L_36:
        /*280c*/ 	.word	0x00000340
        /*2810*/ 	.word	0x000000ff
        /*2814*/ 	.word	0x00000000
        /*2818*/ 	.short	0x0100
        /*281a*/ 	.byte	0x08
	.zero		1


	//   ....[1]....
        /*281c*/ 	.word	0x00000350
        /*2820*/ 	.word	0x000000ff
        /*2824*/ 	.word	0x00000028
        /*2828*/ 	.short	0x0100
        /*282a*/ 	.byte	0x08
	.zero		1


	//   ....[2]....
        /*282c*/ 	.word	0x00000360
        /*2830*/ 	.word	0x000000ff
        /*2834*/ 	.word	0x00000008
        /*2838*/ 	.short	0x0100
        /*283a*/ 	.byte	0x08
	.zero		1


	//   ....[3]....
        /*283c*/ 	.word	0x00000370
        /*2840*/ 	.word	0x000000ff
        /*2844*/ 	.word	0x00000030
        /*2848*/ 	.short	0x0100
        /*284a*/ 	.byte	0x08
	.zero		1


	//   ....[4]....
        /*284c*/ 	.word	0x00000380
        /*2850*/ 	.word	0x000000ff
        /*2854*/ 	.word	0x00000010
        /*2858*/ 	.short	0x0100
        /*285a*/ 	.byte	0x08
	.zero		1


	//   ....[5]....
        /*285c*/ 	.word	0x00000390
        /*2860*/ 	.word	0x000000ff
        /*2864*/ 	.word	0x00000038
        /*2868*/ 	.short	0x0100
        /*286a*/ 	.byte	0x08
	.zero		1


	//   ....[6]....
        /*286c*/ 	.word	0x000003a0
        /*2870*/ 	.word	0x000000ff
        /*2874*/ 	.word	0x00000018
        /*2878*/ 	.short	0x0100
        /*287a*/ 	.byte	0x08
	.zero		1


	//   ....[7]....
        /*287c*/ 	.word	0x000003b0
        /*2880*/ 	.word	0x000000ff
        /*2884*/ 	.word	0x00000040
        /*2888*/ 	.short	0x0100
        /*288a*/ 	.byte	0x08
	.zero		1


	//   ....[8]....
        /*288c*/ 	.word	0x000003c0
        /*2890*/ 	.word	0x000000ff
        /*2894*/ 	.word	0x00000020
        /*2898*/ 	.short	0x0100
        /*289a*/ 	.byte	0x08
	.zero		1


	//   ....[9]....
        /*289c*/ 	.word	0x000003d0
        /*28a0*/ 	.word	0x000000ff
        /*28a4*/ 	.word	0x00000048
        /*28a8*/ 	.short	0x0100
        /*28aa*/ 	.byte	0x08
	.zero		1


	//   ....[10]....
        /*28ac*/ 	.word	0x000007a0
        /*28b0*/ 	.word	0x000000ff
        /*28b4*/ 	.word	0x00000060
        /*28b8*/ 	.short	0x0100
        /*28ba*/ 	.byte	0x06
	.zero		1


	//   ....[11]....
        /*28bc*/ 	.word	0x000007f0
        /*28c0*/ 	.word	0x000000ff
        /*28c4*/ 	.word	0x00000068
        /*28c8*/ 	.short	0x0100
        /*28ca*/ 	.byte	0x06
	.zero		1


	//   ....[12]....
        /*28cc*/ 	.word	0x00001920
        /*28d0*/ 	.word	0x00000003
        /*28d4*/ 	.word	0x00000000
        /*28d8*/ 	.short	0x010a
        /*28da*/ 	.byte	0x3f
	.zero		1


	//   ....[13]....
        /*28dc*/ 	.word	0x00001960
        /*28e0*/ 	.word	0x00000003
        /*28e4*/ 	.word	0x00000000
        /*28e8*/ 	.short	0x010a
        /*28ea*/ 	.byte	0x3f
	.zero		1


	//   ....[14]....
        /*28ec*/ 	.word	0x00006f40
        /*28f0*/ 	.word	0x00000004
        /*28f4*/ 	.word	0x00000000
        /*28f8*/ 	.short	0x010a
        /*28fa*/ 	.byte	0x3f
	.zero		1


	//   ....[15]....
        /*28fc*/ 	.word	0x00006f80
        /*2900*/ 	.word	0x00000004
        /*2904*/ 	.word	0x00000000
        /*2908*/ 	.short	0x010a
        /*290a*/ 	.byte	0x3f
	.zero		1


	//   ....[16]....
        /*290c*/ 	.word	0x0000b9c0
        /*2910*/ 	.word	0x00000004
        /*2914*/ 	.word	0x00000000
        /*2918*/ 	.short	0x0101
        /*291a*/ 	.byte	0x3f
	.zero		1


	//   ....[17]....
        /*291c*/ 	.word	0x0000bc30
        /*2920*/ 	.word	0x00000000
        /*2924*/ 	.word	0x00000000
        /*2928*/ 	.short	0x0101
        /*292a*/ 	.byte	0x3f
	.zero		1


	//   ....[18]....
        /*292c*/ 	.word	0x00020000
        /*2930*/ 	.word	0x0000000e
        /*2934*/ 	.word	0x00000028
        /*2938*/ 	.short	0x010a
        /*293a*/ 	.byte	0x3f
	.zero		1


	//   ....[19]....
        /*293c*/ 	.word	0x000203a0
        /*2940*/ 	.word	0x00000002
        /*2944*/ 	.word	0x00000068
        /*2948*/ 	.short	0x0101
        /*294a*/ 	.byte	0x3f
	.zero		1


	//   ....[20]....
        /*294c*/ 	.word	0x00020bd0
        /*2950*/ 	.word	0x00000005
        /*2954*/ 	.word	0x00000000
        /*2958*/ 	.short	0x010a
        /*295a*/ 	.byte	0x3f
	.zero		1


	//   ....[21]....
        /*295c*/ 	.word	0x00020c60
        /*2960*/ 	.word	0x00000007
        /*2964*/ 	.word	0x00000000
        /*2968*/ 	.short	0x010a
        /*296a*/ 	.byte	0x3f
	.zero		1


	//   ....[22]....
        /*296c*/ 	.word	0x00020cf0
        /*2970*/ 	.word	0x00000007
        /*2974*/ 	.word	0x00000000
        /*2978*/ 	.short	0x010a
        /*297a*/ 	.byte	0x3f
	.zero		1


	//   ....[23]....
        /*297c*/ 	.word	0x00020d80
        /*2980*/ 	.word	0x00000007
        /*2984*/ 	.word	0x00000000
        /*2988*/ 	.short	0x010a
        /*298a*/ 	.byte	0x3f
	.zero		1


	//   ....[24]....
        /*298c*/ 	.word	0x00020e10
        /*2990*/ 	.word	0x00000003
        /*2994*/ 	.word	0x00000000
        /*2998*/ 	.short	0x010a
        /*299a*/ 	.byte	0x3f
	.zero		1


	//   ....[25]....
        /*299c*/ 	.word	0x00020e70
        /*29a0*/ 	.word	0x00000003
        /*29a4*/ 	.word	0x00000000
        /*29a8*/ 	.short	0x010a
        /*29aa*/ 	.byte	0x3f
	.zero		1


	//   ....[26]....
        /*29ac*/ 	.word	0x00020ec0
        /*29b0*/ 	.word	0x00000004
        /*29b4*/ 	.word	0x00000000
        /*29b8*/ 	.short	0x010a
        /*29ba*/ 	.byte	0x3f
	.zero		1


	//   ....[27]....
        /*29bc*/ 	.word	0x00020f90
        /*29c0*/ 	.word	0x0000000e
        /*29c4*/ 	.word	0x00000028
        /*29c8*/ 	.short	0x010a
        /*29ca*/ 	.byte	0x3f
	.zero		1


	//   ....[28]....
        /*29cc*/ 	.word	0x00021060
        /*29d0*/ 	.word	0x00000005
        /*29d4*/ 	.word	0x00000000
        /*29d8*/ 	.short	0x010a
        /*29da*/ 	.byte	0x3f
	.zero		1


	//   ....[29]....
        /*29dc*/ 	.word	0x000210b0
        /*29e0*/ 	.word	0x00000007
        /*29e4*/ 	.word	0x00000000
        /*29e8*/ 	.short	0x010a
        /*29ea*/ 	.byte	0x3f
	.zero		1


	//   ....[30]....
        /*29ec*/ 	.word	0x00021100
        /*29f0*/ 	.word	0x00000007
        /*29f4*/ 	.word	0x00000000
        /*29f8*/ 	.short	0x010a
        /*29fa*/ 	.byte	0x3f
	.zero		1


	//   ....[31]....
        /*29fc*/ 	.word	0x00021150
        /*2a00*/ 	.word	0x00000007
        /*2a04*/ 	.word	0x00000000
        /*2a08*/ 	.short	0x010a
        /*2a0a*/ 	.byte	0x3f
	.zero		1


	//----- nvinfo : EIATTR_NUM_MBARRIERS
	.align		4
.L_37:
        /*2a0c*/ 	.byte	0x03, 0x38
        /*2a0e*/ 	.short	0x000c


	//----- nvinfo : EIATTR_EXIT_INSTR_OFFSETS
	.align		4
        /*2a10*/ 	.byte	0x04, 0x1c
        /*2a12*/ 	.short	(.L_39 - .L_38)


	//   ....[0]....
.L_38:
        /*2a14*/ 	.word	0x00000b20


	//   ....[1]....
        /*2a18*/ 	.word	0x00001440


	//   ....[2]....
        /*2a1c*/ 	.word	0x0001f620


	//   ....[3]....
        /*2a20*/ 	.word	0x0001fc70


	//   ....[4]....
        /*2a24*/ 	.word	0x00020e60


	//----- nvinfo : EIATTR_MAX_THREADS
	.align		4
.L_39:
        /*2a28*/ 	.byte	0x04, 0x05
        /*2a2a*/ 	.short	(.L_41 - .L_40)
.L_40:
        /*2a2c*/ 	.word	0x00000180
        /*2a30*/ 	.word	0x00000001
        /*2a34*/ 	.word	0x00000001


	//----- nvinfo : EIATTR_CRS_STACK_SIZE
	.align		4
.L_41:
        /*2a38*/ 	.byte	0x04, 0x1e
        /*2a3a*/ 	.short	(.L_43 - .L_42)
.L_42:
        /*2a3c*/ 	.word	0x00000000


	//----- nvinfo : EIATTR_CBANK_PARAM_SIZE
	.align		4
.L_43:
        /*2a40*/ 	.byte	0x03, 0x19
        /*2a42*/ 	.short	0x0470


	//----- nvinfo : EIATTR_PARAM_CBANK
	.align		4
        /*2a44*/ 	.byte	0x04, 0x0a
        /*2a46*/ 	.short	(.L_45 - .L_44)
	.align		4
.L_44:
        /*2a48*/ 	.word	index@(.nv.constant0._ZN7cutlass13device_kernelINS_4gemm6kernel13GemmUniversalIN4cute5tupleIJiiiiEEENS1_10collective13CollectiveMmaINS1_34MainloopSm90TmaGmmaWarpSpecializedILi5ENS5_IJNS4_1CILi2EEENSA_ILi1EEESC_EEENS1_35KernelTmaWarpSpecializedCooperativeEEENS5_IJNSA_ILi512EEENSA_ILi176EEENSA_ILi64EEEEEEaNS5_IJlSC_lEEEaSK_NS4_8TiledMMAINS4_8MMA_AtomIJNS4_4SM904GMMA26MMA_64x16x32_S32S8S8_SS_TNEEEENS4_6LayoutISD_NS5_IJSC_NSA_ILi0EEESS_EEEEENS5_IJNS4_10UnderscoreESV_SV_EEEEENS4_13SM90_TMA_LOADENS4_14ComposedLayoutINS4_7SwizzleILi2ELi4ELi3EEENS4_18smem_ptr_flag_bitsILi8EEENSR_INS5_IJNSA_ILi8EEESI_EEENS5_IJSI_SC_EEEEEEEvNS4_8identityENS4_23SM90_TMA_LOAD_MULTICASTES18_vS19_EENS_8epilogue10collective6detail29Sm90TmaWarpSpecializedAdapterINS1D_15DefaultEpilogueIaSK_SK_NS1C_6thread17LinearCombinationIaLi1EiiLNS1H_9ScaleType4KindE0ELNS_15FloatRoundStyleE2EaEENS1_15EpilogueDefaultEEEEEvvEEEEvNT_6ParamsE)
        /*2a4c*/ 	.short	0x0210
        /*2a4e*/ 	.short	0x0470


	//----- nvinfo : EIATTR_SW_WAR
	.align		4
.L_45:
        /*2a50*/ 	.byte	0x04, 0x36
        /*2a52*/ 	.short	(.L_47 - .L_46)
.L_46:
        /*2a54*/ 	.word	0x00000008
.L_47:


//--------------------- .nv.callgraph             --------------------------
	.section	.nv.callgraph,"",@"SHT_CUDA_CALLGRAPH"
	.align	4
	.sectionentsize	8
	.align		4
        /*0000*/ 	.word	0x00000000
	.align		4
        /*0004*/ 	.word	0xffffffff
	.align		4
        /*0008*/ 	.word	index@(_ZN7cutlass13device_kernelINS_4gemm6kernel13GemmUniversalIN4cute5tupleIJiiiiEEENS1_10collective13CollectiveMmaINS1_34MainloopSm90TmaGmmaWarpSpecializedILi5ENS5_IJNS4_1CILi2EEENSA_ILi1EEESC_EEENS1_35KernelTmaWarpSpecializedCooperativeEEENS5_IJNSA_ILi512EEENSA_ILi176EEENSA_ILi64EEEEEEaNS5_IJlSC_lEEEaSK_NS4_8TiledMMAINS4_8MMA_AtomIJNS4_4SM904GMMA26MMA_64x16x32_S32S8S8_SS_TNEEEENS4_6LayoutISD_NS5_IJSC_NSA_ILi0EEESS_EEEEENS5_IJNS4_10UnderscoreESV_SV_EEEEENS4_13SM90_TMA_LOADENS4_14ComposedLayoutINS4_7SwizzleILi2ELi4ELi3EEENS4_18smem_ptr_flag_bitsILi8EEENSR_INS5_IJNSA_ILi8EEESI_EEENS5_IJSI_SC_EEEEEEEvNS4_8identityENS4_23SM90_TMA_LOAD_MULTICASTES18_vS19_EENS_8epilogue10collective6detail29Sm90TmaWarpSpecializedAdapterINS1D_15DefaultEpilogueIaSK_SK_NS1C_6thread17LinearCombinationIaLi1EiiLNS1H_9ScaleType4KindE0ELNS_15FloatRoundStyleE2EaEENS1_15EpilogueDefaultEEEEEvvEEEEvNT_6ParamsE)
	.align		4
        /*000c*/ 	.word	index@(__assertfail)
	.align		4
        /*0010*/ 	.word	0x00000000
	.align		4
        /*0014*/ 	.word	0xfffffffe
	.align		4
        /*0018*/ 	.word	0x00000000
	.align		4
        /*001c*/ 	.word	0xfffffffd
	.align		4
        /*0020*/ 	.word	0x00000000
	.align		4
        /*0024*/ 	.word	0xfffffffc


//--------------------- .nv.constant4             --------------------------
	.section	.nv.constant4,"a",@progbits
	.align	8
	.align		8
.nv.constant4:
        /*0000*/ 	.dword	__assertfail
	.align		8
        /*0008*/ 	.dword	__unnamed_1
	.align		8
        /*0010*/ 	.dword	_ZN40_INTERNAL_1c10aec0_4_k_cu_704a6fed_147134cuda3std3__45__cpo5beginE
	.align		8
        /*0018*/ 	.dword	_ZN40_INTERNAL_1c10aec0_4_k_cu_704a6fed_147134cuda3std3__45__cpo3endE
	.align		8
        /*0020*/ 	.dword	_ZN40_INTERNAL_1c10aec0_4_k_cu_704a6fed_147134cuda3std3__45__cpo6cbeginE
	.align		8
        /*0028*/ 	.dword	_ZN40_INTERNAL_1c10aec0_4_k_cu_704a6fed_147134cuda3std3__45__cpo4cendE
	.align		8
        /*0030*/ 	.dword	_ZN40_INTERNAL_1c10aec0_4_k_cu_704a6fed_147134cuda3std3__442_GLOBAL__N__1c10aec0_4_k_cu_704a6fed_147136ignoreE
	.align		8
        /*0038*/ 	.dword	_ZN40_INTERNAL_1c10aec0_4_k_cu_704a6fed_147134cuda3std3__419piecewise_constructE
	.align		8
        /*0040*/ 	.dword	_ZN40_INTERNAL_1c10aec0_4_k_cu_704a6fed_147134cuda3std3__48in_placeE
	.align		8
        /*0048*/ 	.dword	_ZN40_INTERNAL_1c10aec0_4_k_cu_704a6fed_147134cuda3std6ranges3__45__cpo4swapE
	.align		8
        /*0050*/ 	.dword	_ZN40_INTERNAL_1c10aec0_4_k_cu_704a6fed_147134cuda3std6ranges3__45__cpo9iter_moveE
	.align		8
        /*0058*/ 	.dword	_ZN40_INTERNAL_1c10aec0_4_k_cu_704a6fed_147134cute7productE
	.align		8
        /*0060*/ 	.dword	_ZN40_INTERNAL_1c10aec0_4_k_cu_704a6fed_147134cute1_E
	.align		8
        /*0068*/ 	.dword	$str$22
	.align		8
        /*0070*/ 	.dword	$str$23


//--------------------- .text._ZN7cutlass13device_kernelINS_4gemm6kernel13GemmUniversalIN4cute5tupleIJiiiiEEENS1_10collective13CollectiveMmaINS1_34MainloopSm90TmaGmmaWarpSpecializedILi5ENS5_IJNS4_1CILi2EEENSA_ILi1EEESC_EEENS1_35KernelTmaWarpSpecializedCooperativeEEENS5_IJNSA_ILi512EEENSA_ILi176EEENSA_ILi64EEEEEEaNS5_IJlSC_lEEEaSK_NS4_8TiledMMAINS4_8MMA_AtomIJNS4_4SM904GMMA26MMA_64x16x32_S32S8S8_SS_TNEEEENS4_6LayoutISD_NS5_IJSC_NSA_ILi0EEESS_EEEEENS5_IJNS4_10UnderscoreESV_SV_EEEEENS4_13SM90_TMA_LOADENS4_14ComposedLayoutINS4_7SwizzleILi2ELi4ELi3EEENS4_18smem_ptr_flag_bitsILi8EEENSR_INS5_IJNSA_ILi8EEESI_EEENS5_IJSI_SC_EEEEEEEvNS4_8identityENS4_23SM90_TMA_LOAD_MULTICASTES18_vS19_EENS_8epilogue10collective6detail29Sm90TmaWarpSpecializedAdapterINS1D_15DefaultEpilogueIaSK_SK_NS1C_6thread17LinearCombinationIaLi1EiiLNS1H_9ScaleType4KindE0ELNS_15FloatRoundStyleE2EaEENS1_15EpilogueDefaultEEEEEvvEEEEvNT_6ParamsE --------------------------
	.section	.text._ZN7cutlass13device_kernelINS_4gemm6kernel13GemmUniversalIN4cute5tupleIJiiiiEEENS1_10collective13CollectiveMmaINS1_34MainloopSm90TmaGmmaWarpSpecializedILi5ENS5_IJNS4_1CILi2EEENSA_ILi1EEESC_EEENS1_35KernelTmaWarpSpecializedCooperativeEEENS5_IJNSA_ILi512EEENSA_ILi176EEENSA_ILi64EEEEEEaNS5_IJlSC_lEEEaSK_NS4_8TiledMMAINS4_8MMA_AtomIJNS4_4SM904GMMA26MMA_64x16x32_S32S8S8_SS_TNEEEENS4_6LayoutISD_NS5_IJSC_NSA_ILi0EEESS_EEEEENS5_IJNS4_10UnderscoreESV_SV_EEEEENS4_13SM90_TMA_LOADENS4_14ComposedLayoutINS4_7SwizzleILi2ELi4ELi3EEENS4_18smem_ptr_flag_bitsILi8EEENSR_INS5_IJNSA_ILi8EEESI_EEENS5_IJSI_SC_EEEEEEEvNS4_8identityENS4_23SM90_TMA_LOAD_MULTICASTES18_vS19_EENS_8epilogue10collective6detail29Sm90TmaWarpSpecializedAdapterINS1D_15DefaultEpilogueIaSK_SK_NS1C_6thread17LinearCombinationIaLi1EiiLNS1H_9ScaleType4KindE0ELNS_15FloatRoundStyleE2EaEENS1_15EpilogueDefaultEEEEEvvEEEEvNT_6ParamsE,"ax",@progbits
	.align	128
.text._ZN7cutlass13device_kernelINS_4gemm6kernel13GemmUniversalIN4cute5tupleIJiiiiEEENS1_10collective13CollectiveMmaINS1_34MainloopSm90TmaGmmaWarpSpecializedILi5ENS5_IJNS4_1CILi2EEENSA_ILi1EEESC_EEENS1_35KernelTmaWarpSpecializedCooperativeEEENS5_IJNSA_ILi512EEENSA_ILi176EEENSA_ILi64EEEEEEaNS5_IJlSC_lEEEaSK_NS4_8TiledMMAINS4_8MMA_AtomIJNS4_4SM904GMMA26MMA_64x16x32_S32S8S8_SS_TNEEEENS4_6LayoutISD_NS5_IJSC_NSA_ILi0EEESS_EEEEENS5_IJNS4_10UnderscoreESV_SV_EEEEENS4_13SM90_TMA_LOADENS4_14ComposedLayoutINS4_7SwizzleILi2ELi4ELi3EEENS4_18smem_ptr_flag_bitsILi8EEENSR_INS5_IJNSA_ILi8EEESI_EEENS5_IJSI_SC_EEEEEEEvNS4_8identityENS4_23SM90_TMA_LOAD_MULTICASTES18_vS19_EENS_8epilogue10collective6detail29Sm90TmaWarpSpecializedAdapterINS1D_15DefaultEpilogueIaSK_SK_NS1C_6thread17LinearCombinationIaLi1EiiLNS1H_9ScaleType4KindE0ELNS_15FloatRoundStyleE2EaEENS1_15EpilogueDefaultEEEEEvvEEEEvNT_6ParamsE:
        .type           _ZN7cutlass13device_kernelINS_4gemm6kernel13GemmUniversalIN4cute5tupleIJiiiiEEENS1_10collective13CollectiveMmaINS1_34MainloopSm90TmaGmmaWarpSpecializedILi5ENS5_IJNS4_1CILi2EEENSA_ILi1EEESC_EEENS1_35KernelTmaWarpSpecializedCooperativeEEENS5_IJNSA_ILi512EEENSA_ILi176EEENSA_ILi64EEEEEEaNS5_IJlSC_lEEEaSK_NS4_8TiledMMAINS4_8MMA_AtomIJNS4_4SM904GMMA26MMA_64x16x32_S32S8S8_SS_TNEEEENS4_6LayoutISD_NS5_IJSC_NSA_ILi0EEESS_EEEEENS5_IJNS4_10UnderscoreESV_SV_EEEEENS4_13SM90_TMA_LOADENS4_14ComposedLayoutINS4_7SwizzleILi2ELi4ELi3EEENS4_18smem_ptr_flag_bitsILi8EEENSR_INS5_IJNSA_ILi8EEESI_EEENS5_IJSI_SC_EEEEEEEvNS4_8identityENS4_23SM90_TMA_LOAD_MULTICASTES18_vS19_EENS_8epilogue10collective6detail29Sm90TmaWarpSpecializedAdapterINS1D_15DefaultEpilogueIaSK_SK_NS1C_6thread17LinearCombinationIaLi1EiiLNS1H_9ScaleType4KindE0ELNS_15FloatRoundStyleE2EaEENS1_15EpilogueDefaultEEEEEvvEEEEvNT_6ParamsE,@function
        .size           _ZN7cutlass13device_kernelINS_4gemm6kernel13GemmUniversalIN4cute5tupleIJiiiiEEENS1_10collective13CollectiveMmaINS1_34MainloopSm90TmaGmmaWarpSpecializedILi5ENS5_IJNS4_1CILi2EEENSA_ILi1EEESC_EEENS1_35KernelTmaWarpSpecializedCooperativeEEENS5_IJNSA_ILi512EEENSA_ILi176EEENSA_ILi64EEEEEEaNS5_IJlSC_lEEEaSK_NS4_8TiledMMAINS4_8MMA_AtomIJNS4_4SM904GMMA26MMA_64x16x32_S32S8S8_SS_TNEEEENS4_6LayoutISD_NS5_IJSC_NSA_ILi0EEESS_EEEEENS5_IJNS4_10UnderscoreESV_SV_EEEEENS4_13SM90_TMA_LOADENS4_14ComposedLayoutINS4_7SwizzleILi2ELi4ELi3EEENS4_18smem_ptr_flag_bitsILi8EEENSR_INS5_IJNSA_ILi8EEESI_EEENS5_IJSI_SC_EEEEEEEvNS4_8identityENS4_23SM90_TMA_LOAD_MULTICASTES18_vS19_EENS_8epilogue10collective6detail29Sm90TmaWarpSpecializedAdapterINS1D_15DefaultEpilogueIaSK_SK_NS1C_6thread17LinearCombinationIaLi1EiiLNS1H_9ScaleType4KindE0ELNS_15FloatRoundStyleE2EaEENS1_15EpilogueDefaultEEEEEvvEEEEvNT_6ParamsE,(.L_x_157 - _ZN7cutlass13device_kernelINS_4gemm6kernel13GemmUniversalIN4cute5tupleIJiiiiEEENS1_10collective13CollectiveMmaINS1_34MainloopSm90TmaGmmaWarpSpecializedILi5ENS5_IJNS4_1CILi2EEENSA_ILi1EEESC_EEENS1_35KernelTmaWarpSpecializedCooperativeEEENS5_IJNSA_ILi512EEENSA_ILi176EEENSA_ILi64EEEEEEaNS5_IJlSC_lEEEaSK_NS4_8TiledMMAINS4_8MMA_AtomIJNS4_4SM904GMMA26MMA_64x16x32_S32S8S8_SS_TNEEEENS4_6LayoutISD_NS5_IJSC_NSA_ILi0EEESS_EEEEENS5_IJNS4_10UnderscoreESV_SV_EEEEENS4_13SM90_TMA_LOADENS4_14ComposedLayoutINS4_7SwizzleILi2ELi4ELi3EEENS4_18smem_ptr_flag_bitsILi8EEENSR_INS5_IJNSA_ILi8EEESI_EEENS5_IJSI_SC_EEEEEEEvNS4_8identityENS4_23SM90_TMA_LOAD_MULTICASTES18_vS19_EENS_8epilogue10collective6detail29Sm90TmaWarpSpecializedAdapterINS1D_15DefaultEpilogueIaSK_SK_NS1C_6thread17LinearCombinationIaLi1EiiLNS1H_9ScaleType4KindE0ELNS_15FloatRoundStyleE2EaEENS1_15EpilogueDefaultEEEEEvvEEEEvNT_6ParamsE)
        .other          _ZN7cutlass13device_kernelINS_4gemm6kernel13GemmUniversalIN4cute5tupleIJiiiiEEENS1_10collective13CollectiveMmaINS1_34MainloopSm90TmaGmmaWarpSpecializedILi5ENS5_IJNS4_1CILi2EEENSA_ILi1EEESC_EEENS1_35KernelTmaWarpSpecializedCooperativeEEENS5_IJNSA_ILi512EEENSA_ILi176EEENSA_ILi64EEEEEEaNS5_IJlSC_lEEEaSK_NS4_8TiledMMAINS4_8MMA_AtomIJNS4_4SM904GMMA26MMA_64x16x32_S32S8S8_SS_TNEEEENS4_6LayoutISD_NS5_IJSC_NSA_ILi0EEESS_EEEEENS5_IJNS4_10UnderscoreESV_SV_EEEEENS4_13SM90_TMA_LOADENS4_14ComposedLayoutINS4_7SwizzleILi2ELi4ELi3EEENS4_18smem_ptr_flag_bitsILi8EEENSR_INS5_IJNSA_ILi8EEESI_EEENS5_IJSI_SC_EEEEEEEvNS4_8identityENS4_23SM90_TMA_LOAD_MULTICASTES18_vS19_EENS_8epilogue10collective6detail29Sm90TmaWarpSpecializedAdapterINS1D_15DefaultEpilogueIaSK_SK_NS1C_6thread17LinearCombinationIaLi1EiiLNS1H_9ScaleType4KindE0ELNS_15FloatRoundStyleE2EaEENS1_15EpilogueDefaultEEEEEvvEEEEvNT_6ParamsE,@"STO_CUDA_ENTRY STV_DEFAULT"
_ZN7cutlass13device_kernelINS_4gemm6kernel13GemmUniversalIN4cute5tupleIJiiiiEEENS1_10collective13CollectiveMmaINS1_34MainloopSm90TmaGmmaWarpSpecializedILi5ENS5_IJNS4_1CILi2EEENSA_ILi1EEESC_EEENS1_35KernelTmaWarpSpecializedCooperativeEEENS5_IJNSA_ILi512EEENSA_ILi176EEENSA_ILi64EEEEEEaNS5_IJlSC_lEEEaSK_NS4_8TiledMMAINS4_8MMA_AtomIJNS4_4SM904GMMA26MMA_64x16x32_S32S8S8_SS_TNEEEENS4_6LayoutISD_NS5_IJSC_NSA_ILi0EEESS_EEEEENS5_IJNS4_10UnderscoreESV_SV_EEEEENS4_13SM90_TMA_LOADENS4_14ComposedLayoutINS4_7SwizzleILi2ELi4ELi3EEENS4_18smem_ptr_flag_bitsILi8EEENSR_INS5_IJNSA_ILi8EEESI_EEENS5_IJSI_SC_EEEEEEEvNS4_8identityENS4_23SM90_TMA_LOAD_MULTICASTES18_vS19_EENS_8epilogue10collective6detail29Sm90TmaWarpSpecializedAdapterINS1D_15DefaultEpilogueIaSK_SK_NS1C_6thread17LinearCombinationIaLi1EiiLNS1H_9ScaleType4KindE0ELNS_15FloatRoundStyleE2EaEENS1_15EpilogueDefaultEEEEEvvEEEEvNT_6ParamsE:
[----:B------:R-:W0:Y:S02]  /*0000*/  LDC R1, c[0x0][0x28] ;  /* 0x00000a00ff017b82 */ /* 0x000e240000000800 */
[----:B0-----:R-:W-:Y:S01]  /*0010*/  VIADD R1, R1, 0xfffffa80 ;  /* 0xfffffa8001017836 */ /* 0x001fe20000000000 */
[----:B------:R-:W0:Y:S01]  /*0020*/  S2R R4, SR_TID.X ;  /* 0x0000000000047919 */ /* 0x000e220000002100 */
[----:B------:R-:W-:Y:S01]  /*0030*/  ELECT P0, URZ, PT ;  /* 0x00000000003f782f */ /* 0x000fe20003800000 */
[----:B------:R-:W-:Y:S01]  /*0040*/  BSSY B0, `(.L_x_0) ;  /* 0x0000015000007945 */ /* 0x000fe20003800000 */
[--C-:B0-----:R-:W-:Y:S02]  /*0050*/  SHF.R.U32.HI R0, RZ, 0x5, R4.reuse ;  /* 0x00000005ff007819 */ /* 0x101fe40000011604 */
[----:B------:R-:W-:-:S03]  /*0060*/  SHF.R.U32.HI R2, RZ, 0x7, R4 ;  /* 0x00000007ff027819 */ /* 0x000fc60000011604 */
[----:B------:R-:W0:Y:S04]  /*0070*/  SHFL.IDX PT, R3, R0, RZ, 0x1f ;  /* 0x00001fff00037589 */ /* 0x000e2800000e0000 */
[----:B------:R-:W1:Y:S01]  /*0080*/  SHFL.IDX PT, R2, R2, RZ, 0x1f ;  /* 0x00001fff02027589 */ /* 0x000e6200000e0000 */
[----:B0-----:R-:W-:Y:S02]  /*0090*/  R2UR UR9, R3 ;  /* 0x00000000030972ca */ /* 0x001fe400000e0000 */
[----:B-1----:R-:W-:-:S11]  /*00a0*/  R2UR UR5, R2 ;  /* 0x00000000020572ca */ /* 0x002fd600000e0000 */
[----:B------:R-:W-:Y:S02]  /*00b0*/  USHF.R.S32.HI UR4, URZ, 0x1f, UR9 ;  /* 0x0000001f3f047899 */ /* 0x000fe40008011409 */
[----:B------:R-:W-:Y:S02]  /*00c0*/  ISETP.NE.OR P0, PT, RZ, UR9, !P0 ;  /* 0x00000009ff007c0c */ /* 0x000fe4000c705670 */
[----:B------:R-:W-:-:S04]  /*00d0*/  ULEA.HI UR4, UR4, UR9, URZ, 0x2 ;  /* 0x0000000904047291 */ /* 0x000fc8000f8f103f */
[----:B------:R-:W-:-:S04]  /*00e0*/  ULOP3.LUT UR4, UR4, 0xfffffffc, URZ, 0xc0, !UPT ;  /* 0xfffffffc04047892 */ /* 0x000fc8000f8ec03f */
[----:B------:R-:W-:-:S03]  /*00f0*/  UIADD3 UR9, UR9, -UR4, URZ ;  /* 0x8000000409097290 */ /* 0x000fc6000fffe03f */
[----:B------:R-:W-:Y:S09]  /*0100*/  @P0 BRA `(.L_x_1) ;  /* 0x0000000000200947 */ /* 0x000ff20003800000 */
[----:B------:R-:W-:Y:S02]  /*0110*/  ULDC.64 UR6, c[0x0][0x198] ;  /* 0x0000660000067ab9 */ /* 0x000fe40000000a00 */
[----:B------:R-:W-:Y:S02]  /*0120*/  UIADD3 UR10, UP0, UR6, 0xf0, URZ ;  /* 0x000000f0060a7890 */ /* 0x000fe4000ff1e03f */
[----:B------:R-:W-:Y:S02]  /*0130*/  UIADD3 UR6, UP1, UR6, 0x1f0, URZ ;  /* 0x000001f006067890 */ /* 0x000fe4000ff3e03f */
[----:B------:R-:W-:Y:S02]  /*0140*/  UIADD3.X UR11, URZ, UR7, URZ, UP0, !UPT ;  /* 0x000000073f0b7290 */ /* 0x000fe400087fe43f */
[----:B------:R-:W-:-:S07]  /*0150*/  UIADD3.X UR7, URZ, UR7, URZ, UP1, !UPT ;  /* 0x000000073f077290 */ /* 0x000fce0008ffe43f */
[----:B------:R0:W-:Y:S02]  /*0160*/  UTMACCTL.PF [UR10] ;  /* 0x000000000a0079b9 */ /* 0x0001e40008040000 */
[----:B------:R0:W-:Y:S02]  /*0170*/  UTMACCTL.PF [UR6] ;  /* 0x00000000060079b9 */ /* 0x0001e40008040000 */
[----:B0-----:R-:W-:Y:S01]  /*0180*/  NOP ;  /* 0x0000000000007918 */ /* 0x001fe20000000000 */
.L_x_1:
[----:B------:R-:W-:Y:S05]  /*0190*/  BSYNC B0 ;  /* 0x0000000000007941 */ /* 0x000fea0003800000 */
.L_x_0:
[----:B------:R-:W-:Y:S01]  /*01a0*/  UISETP.NE.AND UP0, UPT, UR9, 0x3, UPT ;  /* 0x000000030900788c */ /* 0x000fe2000bf05270 */
[----:B------:R-:W0:Y:S01]  /*01b0*/  SHFL.IDX PT, R2, R0, RZ, 0x1f ;  /* 0x00001fff00027589 */ /* 0x000e2200000e0000 */
[----:B------:R-:W-:Y:S02]  /*01c0*/  UIADD3 UR16, UR5, -0x1, URZ ;  /* 0xffffffff05107890 */ /* 0x000fe4000fffe03f */
[----:B------:R-:W-:Y:S01]  /*01d0*/  ISETP.NE.AND P1, PT, RZ, UR5, PT ;  /* 0x00000005ff007c0c */ /* 0x000fe2000bf25270 */
[----:B------:R-:W-:Y:S02]  /*01e0*/  UISETP.EQ.OR UP0, UPT, UR9, URZ, !UP0 ;  /* 0x0000003f0900728c */ /* 0x000fe4000c702670 */
[----:B------:R-:W-:Y:S02]  /*01f0*/  UISETP.GE.U32.AND UP1, UPT, UR16, 0x2, UPT ;  /* 0x000000021000788c */ /* 0x000fe4000bf26070 */
[----:B------:R-:W-:-:S04]  /*0200*/  UISETP.EQ.AND UP0, UPT, UR5, URZ, UP0 ;  /* 0x0000003f0500728c */ /* 0x000fc80008702270 */
[----:B------:R-:W-:-:S04]  /*0210*/  USEL UR4, URZ, 0x1, !UP0 ;  /* 0x000000013f047887 */ /* 0x000fc8000c000000 */
[----:B------:R-:W-:-:S06]  /*0220*/  USEL UR4, UR4, 0x2, UP1 ;  /* 0x0000000204047887 */ /* 0x000fcc0008800000 */
[----:B------:R-:W-:Y:S01]  /*0230*/  IMAD.U32 R3, RZ, RZ, UR4 ;  /* 0x00000004ff037e24 */ /* 0x000fe2000f8e00ff */
[----:B0-----:R-:W-:-:S04]  /*0240*/  ISETP.NE.AND P0, PT, R2, RZ, PT ;  /* 0x000000ff0200720c */ /* 0x001fc80003f05270 */
[----:B------:R0:W-:Y:S09]  /*0250*/  STL [R1+0x258], R3 ;  /* 0x0002580301007387 */ /* 0x0001f20000100800 */
[----:B0-----:R-:W-:Y:S05]  /*0260*/  @P0 BRA `(.L_x_2) ;  /* 0x0000000000600947 */ /* 0x001fea0003800000 */
[----:B------:R-:W0:Y:S01]  /*0270*/  S2UR UR8, SR_CgaCtaId ;  /* 0x00000000000879c3 */ /* 0x000e220000008800 */
[----:B------:R-:W-:Y:S01]  /*0280*/  UMOV UR4, 0x400 ;  /* 0x0000040000047882 */ /* 0x000fe20000000000 */
[----:B------:R-:W-:Y:S01]  /*0290*/  UMOV UR5, 0x1 ;  /* 0x0000000100057882 */ /* 0x000fe20000000000 */
[----:B------:R-:W-:Y:S01]  /*02a0*/  UMOV UR6, 0x4 ;  /* 0x0000000400067882 */ /* 0x000fe20000000000 */
[----:B------:R-:W-:Y:S01]  /*02b0*/  ELECT P0, URZ, PT ;  /* 0x00000000003f782f */ /* 0x000fe20003800000 */
[----:B------:R-:W-:-:S04]  /*02c0*/  UIADD3 UR6, -UR6, 0x100000, URZ ;  /* 0x0010000006067890 */ /* 0x000fc8000fffe13f */
[----:B------:R-:W-:Y:S02]  /*02d0*/  USHF.L.U32 UR7, UR6, 0xb, URZ ;  /* 0x0000000b06077899 */ /* 0x000fe4000800063f */
[----:B------:R-:W-:Y:S02]  /*02e0*/  USHF.L.U32 UR6, UR6, 0x1, URZ ;  /* 0x0000000106067899 */ /* 0x000fe4000800063f */
[----:B0-----:R-:W-:Y:S02]  /*02f0*/  ULEA UR8, UR8, UR4, 0x18 ;  /* 0x0000000408087291 */ /* 0x001fe4000f8ec03f */
[----:B------:R-:W-:-:S04]  /*0300*/  UIADD3 UR4, -UR5, 0x100000, URZ ;  /* 0x0010000005047890 */ /* 0x000fc8000fffe13f */
[----:B------:R-:W-:Y:S02]  /*0310*/  USHF.L.U32 UR5, UR4, 0xb, URZ ;  /* 0x0000000b04057899 */ /* 0x000fe4000800063f */
[----:B------:R-:W-:Y:S01]  /*0320*/  USHF.L.U32 UR4, UR4, 0x1, URZ ;  /* 0x0000000104047899 */ /* 0x000fe2000800063f */
[----:B------:R-:W0:Y:S11]  /*0330*/  FENCE.VIEW.ASYNC.S ;  /* 0x00000000000073c6 */ /* 0x000e360000000000 */
[----:B0-----:R0:W1:Y:S01]  /*0340*/  SYNCS.EXCH.64 URZ, [UR8], UR4 ;  /* 0x00000004083f75b2 */ /* 0x0010620008000100 */
[----:B------:R0:W2:Y:S01]  /*0350*/  SYNCS.EXCH.64 URZ, [UR8+0x28], UR6 ;  /* 0x00002806083f75b2 */ /* 0x0000a20008000100 */
[----:B------:R0:W3:Y:S01]  /*0360*/  SYNCS.EXCH.64 URZ, [UR8+0x8], UR4 ;  /* 0x00000804083f75b2 */ /* 0x0000e20008000100 */
[----:B------:R0:W4:Y:S01]  /*0370*/  SYNCS.EXCH.64 URZ, [UR8+0x30], UR6 ;  /* 0x00003006083f75b2 */ /* 0x0001220008000100 */
[----:B------:R0:W0:Y:S01]  /*0380*/  SYNCS.EXCH.64 URZ, [UR8+0x10], UR4 ;  /* 0x00001004083f75b2 */ /* 0x0000220008000100 */
[----:B------:R0:W0:Y:S01]  /*0390*/  SYNCS.EXCH.64 URZ, [UR8+0x38], UR6 ;  /* 0x00003806083f75b2 */ /* 0x0000220008000100 */
[----:B------:R0:W0:Y:S01]  /*03a0*/  SYNCS.EXCH.64 URZ, [UR8+0x18], UR4 ;  /* 0x00001804083f75b2 */ /* 0x0000220008000100 */
[----:B------:R0:W0:Y:S01]  /*03b0*/  SYNCS.EXCH.64 URZ, [UR8+0x40], UR6 ;  /* 0x00004006083f75b2 */ /* 0x0000220008000100 */
[----:B------:R0:W0:Y:S01]  /*03c0*/  SYNCS.EXCH.64 URZ, [UR8+0x20], UR4 ;  /* 0x00002004083f75b2 */ /* 0x0000220008000100 */
[----:B------:R0:W0:Y:S01]  /*03d0*/  SYNCS.EXCH.64 URZ, [UR8+0x48], UR6 ;  /* 0x00004806083f75b2 */ /* 0x0000220008000100 */
[----:B------:R-:W-:Y:S01]  /*03e0*/  NOP ;  /* 0x0000000000007918 */ /* 0x000fe20000000000 */
.L_x_2:
[----:B------:R-:W5:Y:S01]  /*03f0*/  S2UR UR13, SR_CTAID.X ;  /* 0x00000000000d79c3 */ /* 0x000f620000002500 */
[----:B------:R-:W-:Y:S01]  /*0400*/  SHF.R.S32.HI R3, RZ, 0x1f, R4 ;  /* 0x0000001fff037819 */ /* 0x000fe20000011404 */
[----:B------:R5:W1:Y:S01]  /*0410*/  SHFL.IDX PT, R6, R0, RZ, 0x1f ;  /* 0x00001fff00067589 */ /* 0x000a6200000e0000 */
[----:B0-----:R-:W-:Y:S01]  /*0420*/  ULDC UR4, c[0x0][0x150] ;  /* 0x0000540000047ab9 */ /* 0x001fe20000000800 */
[----:B------:R-:W-:Y:S02]  /*0430*/  ELECT P0, URZ, PT ;  /* 0x00000000003f782f */ /* 0x000fe40003800000 */
[----:B------:R-:W-:Y:S01]  /*0440*/  LEA.HI R3, R3, R4, RZ, 0x7 ;  /* 0x0000000403037211 */ /* 0x000fe200078f38ff */
[----:B------:R-:W-:Y:S01]  /*0450*/  ULDC UR5, c[0x0][0x154] ;  /* 0x0000550000057ab9 */ /* 0x000fe20000000800 */
[----:B------:R-:W-:Y:S01]  /*0460*/  SHF.R.S32.HI R7, RZ, 0x1f, R2 ;  /* 0x0000001fff077819 */ /* 0x000fe20000011402 */
[----:B------:R-:W0:Y:S01]  /*0470*/  S2UR UR10, SR_CTAID.Y ;  /* 0x00000000000a79c3 */ /* 0x000e220000002600 */
[----:B------:R-:W-:Y:S01]  /*0480*/  LOP3.LUT R3, R3, 0xffffff80, RZ, 0xc0, !PT ;  /* 0xffffff8003037812 */ /* 0x000fe200078ec0ff */
[----:B------:R-:W-:Y:S01]  /*0490*/  ULDC UR8, c[0x0][0x144] ;  /* 0x0000510000087ab9 */ /* 0x000fe20000000800 */
[----:B------:R-:W-:Y:S01]  /*04a0*/  LEA.HI R7, R7, R2, RZ, 0x2 ;  /* 0x0000000207077211 */ /* 0x000fe200078f10ff */
[----:B------:R-:W-:Y:S01]  /*04b0*/  NOP ;  /* 0x0000000000007918 */ /* 0x000fe20000000000 */
[----:B------:R-:W-:Y:S01]  /*04c0*/  NOP ;  /* 0x0000000000007918 */ /* 0x000fe20000000000 */
[----:B------:R-:W-:Y:S01]  /*04d0*/  IMAD.IADD R3, R4, 0x1, -R3 ;  /* 0x0000000104037824 */ /* 0x000fe200078e0a03 */
[----:B------:R-:W-:Y:S01]  /*04e0*/  LOP3.LUT R7, R7, 0x3ffffffc, RZ, 0xc0, !PT ;  /* 0x3ffffffc07077812 */ /* 0x000fe200078ec0ff */
[----:B------:R-:W-:-:S03]  /*04f0*/  ULDC UR11, c[0x0][0x148] ;  /* 0x00005200000b7ab9 */ /* 0x000fc60000000800 */
[----:B------:R-:W-:Y:S01]  /*0500*/  SHF.R.S32.HI R4, RZ, 0x1f, R3 ;  /* 0x0000001fff047819 */ /* 0x000fe20000011403 */
[----:B------:R-:W-:-:S03]  /*0510*/  IMAD.IADD R2, R2, 0x1, -R7 ;  /* 0x0000000102027824 */ /* 0x000fc600078e0a07 */
[----:B------:R-:W-:Y:S02]  /*0520*/  LEA.HI R4, R4, R3, RZ, 0x3 ;  /* 0x0000000304047211 */ /* 0x000fe400078f18ff */
[----:B-----5:R-:W-:Y:S02]  /*0530*/  I2FP.F32.U32 R5, UR13 ;  /* 0x0000000d00057c45 */ /* 0x020fe40008201000 */
[--C-:B------:R-:W-:Y:S02]  /*0540*/  SHF.R.S32.HI R0, RZ, 0x3, R4.reuse ;  /* 0x00000003ff007819 */ /* 0x100fe40000011404 */
[----:B-1----:R-:W-:Y:S01]  /*0550*/  ISETP.NE.OR P0, PT, R6, RZ, !P0 ;  /* 0x000000ff0600720c */ /* 0x002fe20004705670 */
[----:B------:R-:W-:Y:S01]  /*0560*/  FMUL R8, R5, UR4 ;  /* 0x0000000405087c20 */ /* 0x000fe20008400000 */
[----:B------:R-:W-:-:S04]  /*0570*/  SHF.R.S32.HI R5, RZ, 0x1f, R4 ;  /* 0x0000001fff057819 */ /* 0x000fc80000011404 */
[----:B------:R-:W-:Y:S01]  /*0580*/  LEA.HI R5, R5, R0, RZ, 0x2 ;  /* 0x0000000005057211 */ /* 0x000fe200078f10ff */
[----:B------:R-:W1:Y:S03]  /*0590*/  F2I.U32.TRUNC.NTZ R8, R8 ;  /* 0x0000000800087305 */ /* 0x000e66000020f000 */
[----:B------:R-:W-:-:S03]  /*05a0*/  LOP3.LUT R5, R5, 0xfffffffc, RZ, 0xc0, !PT ;  /* 0xfffffffc05057812 */ /* 0x000fc600078ec0ff */
[----:B------:R-:W-:Y:S01]  /*05b0*/  VOTEU.ALL UP0, P0 ;  /* 0x00000000003f7886 */ /* 0x000fe20000000000 */
[----:B------:R-:W-:Y:S01]  /*05c0*/  VOTEU.ALL UP1, P0 ;  /* 0x00000000003f7886 */ /* 0x000fe20000020000 */
[----:B------:R-:W-:Y:S01]  /*05d0*/  IMAD.IADD R5, R0, 0x1, -R5 ;  /* 0x0000000100057824 */ /* 0x000fe200078e0a05 */
[----:B0-----:R-:W-:Y:S02]  /*05e0*/  I2FP.F32.U32 R0, UR10 ;  /* 0x0000000a00007c45 */ /* 0x001fe40008201000 */
[----:B------:R-:W0:Y:S01]  /*05f0*/  @!UP0 S2UR UR7, SR_CgaCtaId ;  /* 0x00000000000789c3 */ /* 0x000e220000008800 */
[----:B------:R-:W-:Y:S01]  /*0600*/  IMAD R2, R2, 0x4, R5 ;  /* 0x0000000402027824 */ /* 0x000fe200078e0205 */
[----:B------:R-:W-:Y:S01]  /*0610*/  @!UP0 UMOV UR6, 0x400 ;  /* 0x0000040000068882 */ /* 0x000fe20000000000 */
[----:B------:R-:W-:Y:S01]  /*0620*/  FMUL R4, R0, UR5 ;  /* 0x0000000500047c20 */ /* 0x000fe20008400000 */
[----:B-1----:R-:W-:Y:S02]  /*0630*/  R2UR UR4, R8 ;  /* 0x00000000080472ca */ /* 0x002fe400000e0000 */
[----:B------:R-:W-:-:S03]  /*0640*/  LEA.HI R0, R2, R2, RZ, 0x1 ;  /* 0x0000000202007211 */ /* 0x000fc600078f08ff */
[----:B------:R-:W1:Y:S01]  /*0650*/  F2I.U32.TRUNC.NTZ R4, R4 ;  /* 0x0000000400047305 */ /* 0x000e62000020f000 */
[----:B------:R-:W-:-:S05]  /*0660*/  LOP3.LUT R5, R0, 0xfffffffe, RZ, 0xc0, !PT ;  /* 0xfffffffe00057812 */ /* 0x000fca00078ec0ff */
[----:B------:R-:W-:Y:S02]  /*0670*/  IMAD.IADD R5, R2, 0x1, -R5 ;  /* 0x0000000102057824 */ /* 0x000fe400078e0a05 */
[----:B------:R-:W-:-:S04]  /*0680*/  UIADD3 UR4, -UR4, URZ, URZ ;  /* 0x0000003f04047290 */ /* 0x000fc8000fffe13f */
[----:B------:R-:W-:Y:S01]  /*0690*/  UIMAD UR8, UR8, UR4, UR13 ;  /* 0x00000004080872a4 */ /* 0x000fe2000f8e020d */
[----:B-1----:R-:W-:Y:S02]  /*06a0*/  R2UR UR12, R4 ;  /* 0x00000000040c72ca */ /* 0x002fe400000e0000 */
[----:B------:R-:W-:Y:S01]  /*06b0*/  UMOV UR4, 0x20 ;  /* 0x0000002000047882 */ /* 0x000fe20000000000 */
[----:B0-----:R-:W-:Y:S02]  /*06c0*/  @!UP0 ULEA UR6, UR7, UR6, 0x18 ;  /* 0x0000000607068291 */ /* 0x001fe4000f8ec03f */
[----:B------:R-:W-:Y:S01]  /*06d0*/  ISETP.NE.AND P3, PT, R5, UR8, PT ;  /* 0x0000000805007c0c */ /* 0x000fe2000bf65270 */
[----:B------:R-:W-:-:S04]  /*06e0*/  @!UP0 UIADD3 UR4, -UR4, 0x100000, URZ ;  /* 0x0010000004048890 */ /* 0x000fc8000fffe13f */
[----:B------:R-:W-:Y:S02]  /*06f0*/  @!UP0 USHF.L.U32 UR5, UR4, 0xb, URZ ;  /* 0x0000000b04058899 */ /* 0x000fe4000800063f */
[----:B------:R-:W-:Y:S01]  /*0700*/  @!UP0 USHF.L.U32 UR4, UR4, 0x1, URZ ;  /* 0x0000000104048899 */ /* 0x000fe2000800063f */
[C---:B------:R-:W-:Y:S01]  /*0710*/  IMAD.SHL.U32 R5, R2.reuse, 0x4, RZ ;  /* 0x0000000402057824 */ /* 0x040fe200078e00ff */
[----:B------:R-:W-:Y:S01]  /*0720*/  VOTEU.ALL UP0, P0 ;  /* 0x00000000003f7886 */ /* 0x000fe20000000000 */
[----:B------:R-:W0:Y:S01]  /*0730*/  LDC R4, c[0x0][0x140] ;  /* 0x00005000ff047b82 */ /* 0x000e220000000800 */
[----:B------:R-:W-:Y:S02]  /*0740*/  LOP3.LUT P0, RZ, R3, 0x7, RZ, 0xc0, !PT ;  /* 0x0000000703ff7812 */ /* 0x000fe4000780c0ff */
[----:B------:R-:W-:Y:S01]  /*0750*/  LOP3.LUT R9, R2, 0xc, R5, 0x78, !PT ;  /* 0x0000000c02097812 */ /* 0x000fe200078e7805 */
[----:B------:R-:W-:-:S03]  /*0760*/  UIADD3 UR12, -UR12, URZ, URZ ;  /* 0x0000003f0c0c7290 */ /* 0x000fc6000fffe13f */
[C---:B------:R-:W-:Y:S01]  /*0770*/  ISETP.LT.U32.AND P0, PT, R9.reuse, 0x2, !P0 ;  /* 0x000000020900780c */ /* 0x040fe20004701070 */
[----:B------:R1:W-:Y:S04]  /*0780*/  STL [R1+0x254], R9 ;  /* 0x0002540901007387 */ /* 0x0003e80000100800 */
[----:B------:R-:W5:Y:S02]  /*0790*/  FENCE.VIEW.ASYNC.S ;  /* 0x00000000000073c6 */ /* 0x000f640000000000 */
[----:B-----5:R-:W0:Y:S01]  /*07a0*/  @!UP0 SYNCS.EXCH.64 URZ, [UR6+0x60], UR4 ;  /* 0x00006004063f85b2 */ /* 0x020e220008000100 */
[----:B------:R-:W-:Y:S02]  /*07b0*/  @P3 LEA.HI R0, R9, R9, RZ, 0x1 ;  /* 0x0000000909003211 */ /* 0x000fe400078f08ff */
[----:B------:R-:W-:-:S02]  /*07c0*/  SEL R3, RZ, 0x1, !P0 ;  /* 0x00000001ff037807 */ /* 0x000fc40004000000 */
[----:B------:R-:W-:Y:S02]  /*07d0*/  @P3 SHF.R.S32.HI R0, RZ, 0x1, R0 ;  /* 0x00000001ff003819 */ /* 0x000fe40000011400 */
[----:B0-----:R-:W-:Y:S01]  /*07e0*/  ISETP.EQ.U32.AND P2, PT, R4, 0x1, PT ;  /* 0x000000010400780c */ /* 0x001fe20003f42070 */
[----:B------:R0:W1:Y:S01]  /*07f0*/  @!UP1 SYNCS.EXCH.64 URZ, [UR6+0x68], UR4 ;  /* 0x00006804063f95b2 */ /* 0x0000620008000100 */
[----:B------:R-:W-:Y:S01]  /*0800*/  NOP ;  /* 0x0000000000007918 */ /* 0x000fe20000000000 */
[----:B0-----:R-:W-:-:S06]  /*0810*/  UIMAD UR4, UR11, UR12, UR10 ;  /* 0x0000000c0b0472a4 */ /* 0x001fcc000f8e020a */
[----:B------:R-:W-:Y:S01]  /*0820*/  @P3 ISETP.NE.AND P4, PT, R0, UR4, PT ;  /* 0x0000000400003c0c */ /* 0x000fe2000bf85270 */
[----:B------:R-:W-:-:S03]  /*0830*/  IMAD.MOV.U32 R0, RZ, RZ, 0x1 ;  /* 0x00000001ff007424 */ /* 0x000fc600078e00ff */
[----:B------:R-:W-:-:S04]  /*0840*/  @P3 SEL R0, RZ, 0x1, P4 ;  /* 0x00000001ff003807 */ /* 0x000fc80002000000 */
[----:B------:R-:W-:-:S05]  /*0850*/  LOP3.LUT R0, R0, R3, RZ, 0xc0, !PT ;  /* 0x0000000300007212 */ /* 0x000fca00078ec0ff */
[----:B------:R0:W-:Y:S01]  /*0860*/  STL [R1+0x250], R0 ;  /* 0x0002500001007387 */ /* 0x0001e20000100800 */
[----:B------:R-:W-:Y:S05]  /*0870*/  @!P2 BRA `(.L_x_3) ;  /* 0x000000000008a947 */ /* 0x000fea0003800000 */
[----:B-1234-:R-:W-:Y:S01]  /*0880*/  UCGABAR_ARV ;  /* 0x00000000000079c7 */ /* 0x01efe20008000000 */
[----:B------:R-:W-:Y:S05]  /*0890*/  BRA `(.L_x_4) ;  /* 0x0000000000047947 */ /* 0x000fea0003800000 */
.L_x_3:
[----:B-1234-:R-:W-:Y:S01]  /*08a0*/  NOP ;  /* 0x0000000000007918 */ /* 0x01efe20000000000 */
.L_x_4:
[----:B------:R-:W-:Y:S01]  /*08b0*/  ULDC UR4, c[0x0][0x65c] ;  /* 0x0001970000047ab9 */ /* 0x000fe20000000800 */
[----:B------:R-:W-:Y:S01]  /*08c0*/  UMOV UR5, URZ ;  /* 0x0000003f00057c82 */ /* 0x000fe20008000000 */
[----:B------:R-:W-:-:S03]  /*08d0*/  UISETP.NE.AND UP0, UPT, UR4, 0x1, UPT ;  /* 0x000000010400788c */ /* 0x000fc6000bf05270 */
[----:B------:R-:W-:Y:S01]  /*08e0*/  UMOV UR4, UR13 ;  /* 0x0000000d00047c82 */ /* 0x000fe20008000000 */
[----:B------:R-:W-:Y:S02]  /*08f0*/  UP2UR UR15, UPR, URZ, 0x1 ;  /* 0x000000013f0f7883 */ /* 0x000fe40008000000 */
[----:B------:R-:W-:Y:S02]  /*0900*/  PLOP3.LUT P0, PT, PT, PT, UP0, 0x80, 0x0 ;  /* 0x000000000000781c */ /* 0x000fe40003f0f008 */
[----:B------:R-:W-:Y:S02]  /*0910*/  PLOP3.LUT P3, PT, PT, PT, UP0, 0x80, 0x0 ;  /* 0x000000000000781c */ /* 0x000fe40003f6f008 */
[----:B------:R-:W-:Y:S01]  /*0920*/  IMAD.U32 R6, RZ, RZ, UR15 ;  /* 0x0000000fff067e24 */ /* 0x000fe2000f8e00ff */
[----:B------:R-:W-:Y:S01]  /*0930*/  @UP0 ULDC UR14, c[0x0][0x10] ;  /* 0x00000400000e0ab9 */ /* 0x000fe20000000800 */
[----:B------:R-:W-:Y:S01]  /*0940*/  @UP0 UMOV UR6, UR10 ;  /* 0x0000000a00060c82 */ /* 0x000fe20008000000 */
[----:B------:R-:W-:Y:S01]  /*0950*/  @UP0 UMOV UR7, URZ ;  /* 0x0000003f00070c82 */ /* 0x000fe20008000000 */
[----:B------:R-:W-:Y:S01]  /*0960*/  PLOP3.LUT P5, PT, PT, PT, UP0, 0x80, 0x0 ;  /* 0x000000000000781c */ /* 0x000fe20003faf008 */
[----:B------:R-:W-:Y:S01]  /*0970*/  @UP0 UIMAD.WIDE.U32 UR14, UR13, UR14, UR6 ;  /* 0x0000000e0d0e02a5 */ /* 0x000fe2000f8e0006 */
[----:B------:R-:W-:Y:S01]  /*0980*/  PLOP3.LUT P4, PT, PT, PT, UP0, 0x80, 0x0 ;  /* 0x000000000000781c */ /* 0x000fe20003f8f008 */
[----:B------:R1:W-:Y:S01]  /*0990*/  STL [R1+0x27c], R6 ;  /* 0x00027c0601007387 */ /* 0x0003e20000100800 */
[----:B------:R-:W-:Y:S01]  /*09a0*/  @!UP0 ULDC UR7, c[0x0][0xc] ;  /* 0x0000030000078ab9 */ /* 0x000fe20000000800 */
[----:B------:R-:W-:Y:S01]  /*09b0*/  @UP0 UMOV UR6, URZ ;  /* 0x0000003f00060c82 */ /* 0x000fe20008000000 */
[----:B------:R-:W-:Y:S01]  /*09c0*/  @!UP0 UIMAD.WIDE.U32 UR4, UR10, UR7, UR4 ;  /* 0x000000070a0482a5 */ /* 0x000fe2000f8e0004 */
[----:B------:R-:W-:Y:S01]  /*09d0*/  IMAD.U32 R2, RZ, RZ, UR14 ;  /* 0x0000000eff027e24 */ /* 0x000fe2000f8e00ff */
[----:B------:R-:W-:-:S02]  /*09e0*/  @UP0 UIADD3 UR6, UR15, UR6, URZ ;  /* 0x000000060f060290 */ /* 0x000fc4000fffe03f */
[----:B------:R-:W-:Y:S02]  /*09f0*/  IMAD.U32 R3, RZ, RZ, UR15 ;  /* 0x0000000fff037e24 */ /* 0x000fe4000f8e00ff */
[----:B------:R-:W-:Y:S02]  /*0a00*/  @P0 IMAD.MOV.U32 R8, RZ, RZ, R2 ;  /* 0x000000ffff080224 */ /* 0x000fe400078e0002 */
[----:B------:R-:W-:Y:S02]  /*0a10*/  IMAD.U32 R5, RZ, RZ, UR5 ;  /* 0x00000005ff057e24 */ /* 0x000fe4000f8e00ff */
[----:B------:R-:W-:Y:S02]  /*0a20*/  IMAD.U32 R2, RZ, RZ, UR4 ;  /* 0x00000004ff027e24 */ /* 0x000fe4000f8e00ff */
[----:B------:R-:W-:Y:S02]  /*0a30*/  @P3 IMAD.U32 R7, RZ, RZ, UR6 ;  /* 0x00000006ff073e24 */ /* 0x000fe4000f8e00ff */
[----:B------:R-:W-:-:S02]  /*0a40*/  @!P5 IMAD.MOV.U32 R7, RZ, RZ, R5 ;  /* 0x000000ffff07d224 */ /* 0x000fc400078e0005 */
[----:B------:R-:W-:Y:S02]  /*0a50*/  @!P4 IMAD.MOV.U32 R8, RZ, RZ, R2 ;  /* 0x000000ffff08c224 */ /* 0x000fe400078e0002 */
[----:B------:R-:W-:Y:S01]  /*0a60*/  IMAD.U32 R3, RZ, RZ, UR5 ;  /* 0x00000005ff037e24 */ /* 0x000fe2000f8e00ff */
[----:B------:R1:W-:Y:S01]  /*0a70*/  STL [R1+0x25c], R7 ;  /* 0x00025c0701007387 */ /* 0x0003e20000100800 */
[----:B------:R-:W-:-:S03]  /*0a80*/  IMAD.U32 R4, RZ, RZ, UR4 ;  /* 0x00000004ff047e24 */ /* 0x000fc6000f8e00ff */
[----:B------:R1:W-:Y:S01]  /*0a90*/  STL [R1+0x260], R8 ;  /* 0x0002600801007387 */ /* 0x0003e20000100800 */
[----:B------:R-:W-:Y:S05]  /*0aa0*/  @!P2 BRA `(.L_x_5) ;  /* 0x00000000000ca947 */ /* 0x000fea0003800000 */
[----:B------:R-:W-:Y:S01]  /*0ab0*/  UCGABAR_WAIT ;  /* 0x0000000000007dc7 */ /* 0x000fe20008000000 */
[----:B------:R-:W-:Y:S01]  /*0ac0*/  CCTL.IVALL ;  /* 0x00000000ff00798f */ /* 0x000fe20002000000 */
[----:B------:R-:W-:Y:S05]  /*0ad0*/  BRA `(.L_x_6) ;  /* 0x0000000000047947 */ /* 0x000fea0003800000 */
.L_x_5:
[----:B------:R-:W-:Y:S06]  /*0ae0*/  BAR.SYNC.DEFER_BLOCKING 0x0 ;  /* 0x0000000000007b1d */ /* 0x000fec0000010000 */
.L_x_6:
[----:B------:R-:W-:Y:S05]  /*0af0*/  @!P1 BRA `(.L_x_7) ;  /* 0x000001e800cc9947 */ /* 0x000fea0003800000 */
[----:B------:R-:W-:-:S06]  /*0b00*/  UISETP.GT.U32.AND UP0, UPT, UR16, 0x1, UPT ;  /* 0x000000011000788c */ /* 0x000fcc000bf04070 */
[----:B------:R-:W-:-:S13]  /*0b10*/  PLOP3.LUT P0, PT, PT, PT, UP0, 0x80, 0x0 ;  /* 0x000000000000781c */ /* 0x000fda0003f0f008 */
[----:B------:R-:W-:Y:S05]  /*0b20*/  @P0 EXIT ;  /* 0x000000000000094d */ /* 0x000fea0003800000 */
[----:B------:R-:W-:Y:S01]  /*0b30*/  ULDC.64 UR4, c[0x0][0x650] ;  /* 0x0001940000047ab9 */ /* 0x000fe20000000a00 */
[----:B0-----:R-:W-:Y:S02]  /*0b40*/  PRMT R0, RZ, 0x7610, R0 ;  /* 0x00007610ff007816 */ /* 0x001fe40000000000 */
[----:B------:R-:W-:Y:S01]  /*0b50*/  ISETP.GE.U32.AND P0, PT, R8, UR4, PT ;  /* 0x0000000408007c0c */ /* 0x000fe2000bf06070 */
[----:B------:R-:W-:Y:S02]  /*0b60*/  UMOV UR4, 0xffffffff ;  /* 0xffffffff00047882 */ /* 0x000fe40000000000 */
[----:B------:R-:W-:Y:S01]  /*0b70*/  IMAD.U32 R2, RZ, RZ, UR4 ;  /* 0x00000004ff027e24 */ /* 0x000fe2000f8e00ff */
[----:B------:R-:W-:Y:S01]  /*0b80*/  ISETP.GE.U32.AND.EX P0, PT, R7, UR5, PT, P0 ;  /* 0x0000000507007c0c */ /* 0x000fe2000bf06100 */
[----:B------:R-:W-:Y:S01]  /*0b90*/  UMOV UR5, 0xffffffff ;  /* 0xffffffff00057882 */ /* 0x000fe20000000000 */
[----:B------:R-:W-:Y:S02]  /*0ba0*/  IMAD.U32 R23, RZ, RZ, UR4 ;  /* 0x00000004ff177e24 */ /* 0x000fe4000f8e00ff */
[----:B------:R0:W-:Y:S01]  /*0bb0*/  STL [R1+0x264], R2 ;  /* 0x0002640201007387 */ /* 0x0001e20000100800 */
[----:B------:R-:W-:-:S08]  /*0bc0*/  IMAD.U32 R22, RZ, RZ, UR5 ;  /* 0x00000005ff167e24 */ /* 0x000fd0000f8e00ff */
[----:B------:R-:W-:Y:S05]  /*0bd0*/  @P0 BRA `(.L_x_8) ;  /* 0x0000000400600947 */ /* 0x000fea0003800000 */
[----:B------:R-:W-:Y:S01]  /*0be0*/  ULDC.64 UR16, c[0x0][0x628] ;  /* 0x00018a0000107ab9 */ /* 0x000fe20000000a00 */
[C---:B------:R-:W-:Y:S01]  /*0bf0*/  R2UR UR19, R8.reuse ;  /* 0x00000000081372ca */ /* 0x040fe200000e0000 */
[----:B------:R-:W-:Y:S01]  /*0c00*/  ULDC UR18, c[0x0][0x630] ;  /* 0x00018c0000127ab9 */ /* 0x000fe20000000800 */
[----:B------:R-:W-:Y:S02]  /*0c10*/  ISETP.NE.U32.AND P0, PT, RZ, UR16, PT ;  /* 0x00000010ff007c0c */ /* 0x000fe4000bf05070 */
[----:B------:R-:W-:Y:S02]  /*0c20*/  R2UR UR4, R8 ;  /* 0x00000000080472ca */ /* 0x000fe400000e0000 */
[----:B------:R-:W-:Y:S02]  /*0c30*/  ISETP.NE.AND.EX P0, PT, RZ, UR17, PT, P0 ;  /* 0x00000011ff007c0c */ /* 0x000fe4000bf05300 */
[----:B------:R-:W-:-:S11]  /*0c40*/  R2UR UR5, R7 ;  /* 0x00000000070572ca */ /* 0x000fd600000e0000 */
[----:B------:R-:W-:Y:S05]  /*0c50*/  @!P0 BRA `(.L_x_9) ;  /* 0x0000000000308947 */ /* 0x000fea0003800000 */
[----:B------:R-:W-:Y:S01]  /*0c60*/  R2UR UR4, R8 ;  /* 0x00000000080472ca */ /* 0x000fe200000e0000 */
[----:B------:R-:W-:Y:S01]  /*0c70*/  ULDC UR9, c[0x0][0x634] ;  /* 0x00018d0000097ab9 */ /* 0x000fe20000000800 */
[----:B------:R-:W-:-:S11]  /*0c80*/  R2UR UR13, R7 ;  /* 0x00000000070d72ca */ /* 0x000fd600000e0000 */
[----:B------:R-:W-:-:S04]  /*0c90*/  UIADD3 UR9, UP0, UR4, UR9, URZ ;  /* 0x0000000904097290 */ /* 0x000fc8000ff1e03f */
[----:B------:R-:W-:-:S04]  /*0ca0*/  UIADD3.X UR13, URZ, UR13, URZ, UP0, !UPT ;  /* 0x0000000d3f0d7290 */ /* 0x000fc800087fe43f */
[----:B------:R-:W-:-:S04]  /*0cb0*/  UIMAD.WIDE.U32 UR4, UR13, UR16, URZ ;  /* 0x000000100d0472a5 */ /* 0x000fc8000f8e003f */
[----:B------:R-:W-:Y:S02]  /*0cc0*/  UIMAD.WIDE.U32 UR6, UP0, UR9, UR17, UR4 ;  /* 0x00000011090672a5 */ /* 0x000fe4000f800004 */
[----:B------:R-:W-:Y:S02]  /*0cd0*/  UIMAD.WIDE.U32 UR4, UR9, UR16, URZ ;  /* 0x00000010090472a5 */ /* 0x000fe4000f8e003f */
[----:B------:R-:W-:Y:S02]  /*0ce0*/  UIADD3.X UR15, URZ, URZ, URZ, UP0, !UPT ;  /* 0x0000003f3f0f7290 */ /* 0x000fe400087fe43f */
[----:B------:R-:W-:Y:S01]  /*0cf0*/  UIADD3 URZ, UP0, UR5, UR6, URZ ;  /* 0x00000006053f7290 */ /* 0x000fe2000ff1e03f */
[----:B------:R-:W-:-:S03]  /*0d00*/  UMOV UR14, UR7 ;  /* 0x00000007000e7c82 */ /* 0x000fc60008000000 */
[----:B------:R-:W-:-:S12]  /*0d10*/  UIMAD.WIDE.U32.X UR4, UR13, UR17, UR14, UP0 ;  /* 0x000000110d0472a5 */ /* 0x000fd800080e040e */
.L_x_9:
[----:B------:R-:W-:Y:S01]  /*0d20*/  R2UR UR6, R6 ;  /* 0x00000000060672ca */ /* 0x000fe200000e0000 */
[----:B------:R-:W-:Y:S01]  /*0d30*/  USHF.R.U64 UR4, UR4, UR18, UR5 ;  /* 0x0000001204047299 */ /* 0x000fe20008001205 */
[----:B------:R-:W-:Y:S01]  /*0d40*/  R2UR UR15, R7 ;  /* 0x00000000070f72ca */ /* 0x000fe200000e0000 */
[----:B------:R-:W-:Y:S01]  /*0d50*/  USHF.R.U32.HI UR5, URZ, UR18, UR5 ;  /* 0x000000123f057299 */ /* 0x000fe20008011605 */
[----:B------:R-:W-:Y:S01]  /*0d60*/  ULDC.64 UR16, c[0x0][0x620] ;  /* 0x0001880000107ab9 */ /* 0x000fe20000000a00 */
[----:B------:R-:W-:Y:S01]  /*0d70*/  UMOV UR14, UR19 ;  /* 0x00000013000e7c82 */ /* 0x000fe20008000000 */
[----:B------:R-:W-:Y:S01]  /*0d80*/  ULDC UR13, c[0x0][0x618] ;  /* 0x00018600000d7ab9 */ /* 0x000fe20000000800 */
[----:B------:R-:W-:Y:S01]  /*0d90*/  UIMAD UR12, UR11, UR12, UR10 ;  /* 0x0000000c0b0c72a4 */ /* 0x000fe2000f8e020a */
[----:B------:R-:W-:Y:S02]  /*0da0*/  ULDC UR19, c[0x0][0x658] ;  /* 0x0001960000137ab9 */ /* 0x000fe40000000800 */
[----:B------:R-:W-:Y:S01]  /*0db0*/  ULDC UR10, c[0x0][0x608] ;  /* 0x00018200000a7ab9 */ /* 0x000fe20000000800 */
[----:B------:R-:W-:-:S02]  /*0dc0*/  UMOV UR11, 0xffffffff ;  /* 0xffffffff000b7882 */ /* 0x000fc40000000000 */
[----:B------:R-:W-:Y:S02]  /*0dd0*/  UISETP.NE.AND UP1, UPT, UR6, URZ, UPT ;  /* 0x0000003f0600728c */ /* 0x000fe4000bf25270 */
[----:B------:R-:W-:Y:S01]  /*0de0*/  UIADD3 UR6, UP0, URZ, -UR4, URZ ;  /* 0x800000043f067290 */ /* 0x000fe2000ff1e03f */
[----:B------:R-:W-:Y:S01]  /*0df0*/  ULDC UR18, c[0x0][0x600] ;  /* 0x0001800000127ab9 */ /* 0x000fe20000000800 */
[----:B------:R-:W-:Y:S02]  /*0e00*/  ULDC UR20, c[0x0][0x648] ;  /* 0x0001920000147ab9 */ /* 0x000fe40000000800 */
[----:B------:R-:W-:Y:S02]  /*0e10*/  UIADD3.X UR5, URZ, ~UR5, URZ, UP0, !UPT ;  /* 0x800000053f057290 */ /* 0x000fe400087fe43f */
[----:B------:R-:W-:Y:S02]  /*0e20*/  UIMAD.WIDE.U32 UR14, UR6, UR16, UR14 ;  /* 0x00000010060e72a5 */ /* 0x000fe4000f8e000e */
[----:B------:R-:W-:-:S02]  /*0e30*/  UIMAD UR5, UR5, UR16, URZ ;  /* 0x00000010050572a4 */ /* 0x000fc4000f8e023f */
[----:B------:R-:W-:Y:S02]  /*0e40*/  UIADD3 UR16, UR18, -0x1, URZ ;  /* 0xffffffff12107890 */ /* 0x000fe4000fffe03f */
[----:B------:R-:W-:Y:S01]  /*0e50*/  UIMAD UR5, UR6, UR17, UR5 ;  /* 0x00000011060572a4 */ /* 0x000fe2000f8e0205 */
[----:B------:R-:W-:Y:S02]  /*0e60*/  ULDC UR21, c[0x0][0x638] ;  /* 0x00018e0000157ab9 */ /* 0x000fe40000000800 */
[----:B------:R-:W-:Y:S01]  /*0e70*/  ULDC.64 UR6, c[0x0][0x640] ;  /* 0x0001900000067ab9 */ /* 0x000fe20000000a00 */
[----:B------:R-:W-:Y:S01]  /*0e80*/  UIADD3 UR9, UR15, UR5, URZ ;  /* 0x000000050f097290 */ /* 0x000fe2000fffe03f */
[----:B------:R-:W-:Y:S01]  /*0e90*/  ISETP.NE.U32.AND P0, PT, RZ, UR6, PT ;  /* 0x00000006ff007c0c */ /* 0x000fe2000bf05070 */
[----:B------:R-:W-:Y:S02]  /*0ea0*/  USEL UR5, UR8, UR12, !UP1 ;  /* 0x0000000c08057287 */ /* 0x000fe4000c800000 */
[----:B------:R-:W-:Y:S01]  /*0eb0*/  USHF.R.U64 UR17, UR14, UR13, UR9 ;  /* 0x0000000d0e117299 */ /* 0x000fe20008001209 */
[----:B------:R-:W-:Y:S01]  /*0ec0*/  ISETP.NE.AND.EX P0, PT, RZ, UR7, PT, P0 ;  /* 0x00000007ff007c0c */ /* 0x000fe2000bf05300 */
[----:B------:R-:W-:-:S02]  /*0ed0*/  USHF.R.U32.HI UR9, URZ, UR13, UR9 ;  /* 0x0000000d3f097299 */ /* 0x000fc40008011609 */
[----:B------:R-:W-:Y:S02]  /*0ee0*/  USHF.L.U32 UR8, UR11, UR19, URZ ;  /* 0x000000130b087299 */ /* 0x000fe4000800063f */
[----:B------:R-:W-:Y:S02]  /*0ef0*/  USHF.R.U64 UR23, UR17, UR10, UR9 ;  /* 0x0000000a11177299 */ /* 0x000fe40008001209 */
[----:B------:R-:W-:Y:S02]  /*0f00*/  USHF.R.U32.HI UR9, URZ, UR10, UR9 ;  /* 0x0000000a3f097299 */ /* 0x000fe40008011609 */
[----:B------:R-:W-:Y:S02]  /*0f10*/  ULOP3.LUT UR14, URZ, UR8, URZ, 0x33, !UPT ;  /* 0x000000083f0e7292 */ /* 0x000fe4000f8e333f */
[----:B------:R-:W-:Y:S02]  /*0f20*/  USHF.R.U64 UR24, UR23, UR19, UR9 ;  /* 0x0000001317187299 */ /* 0x000fe40008001209 */
[----:B------:R-:W-:Y:S01]  /*0f30*/  USHF.R.U32.HI UR9, URZ, UR19, UR9 ;  /* 0x000000133f097299 */ /* 0x000fe20008011609 */
[----:B------:R-:W-:-:S04]  /*0f40*/  UMOV UR22, 0x1 ;  /* 0x0000000100167882 */ /* 0x000fc80000000000 */
[----:B------:R-:W-:Y:S01]  /*0f50*/  UMOV UR8, UR24 ;  /* 0x0000001800087c82 */ /* 0x000fe20008000000 */
[----:B------:R-:W-:Y:S06]  /*0f60*/  @!P0 BRA `(.L_x_10) ;  /* 0x0000000000308947 */ /* 0x000fec0003800000 */
[----:B------:R-:W-:Y:S02]  /*0f70*/  ULDC UR12, c[0x0][0x64c] ;  /* 0x00019300000c7ab9 */ /* 0x000fe40000000800 */
        /* <DEDUP_REMOVED lines=8> */
[----:B------:R-:W-:-:S07]  /*1000*/  UIMAD.WIDE.U32.X UR6, UR15, UR7, UR12, UP0 ;  /* 0x000000070f0672a5 */ /* 0x000fce00080e040c */
[----:B------:R-:W-:Y:S01]  /*1010*/  UMOV UR8, UR6 ;  /* 0x0000000600087c82 */ /* 0x000fe20008000000 */
[----:B------:R-:W-:-:S05]  /*1020*/  UMOV UR9, UR7 ;  /* 0x0000000700097c82 */ /* 0x000fca0008000000 */
.L_x_10:
[----:B------:R-:W-:Y:S01]  /*1030*/  R2UR UR6, R6 ;  /* 0x00000000060672ca */ /* 0x000fe200000e0000 */
[----:B0-----:R-:W-:Y:S01]  /*1040*/  IMAD.U32 R2, RZ, RZ, UR4 ;  /* 0x00000004ff027e24 */ /* 0x001fe2000f8e00ff */
[----:B------:R-:W-:Y:S01]  /*1050*/  USHF.R.U64 UR7, UR8, UR20, UR9 ;  /* 0x0000001408077299 */ /* 0x000fe20008001209 */
[----:B------:R-:W-:Y:S01]  /*1060*/  IMAD.MOV.U32 R0, RZ, RZ, 0x1 ;  /* 0x00000001ff007424 */ /* 0x000fe200078e00ff */
[----:B------:R-:W-:Y:S02]  /*1070*/  ULOP3.LUT UR14, UR23, UR14, URZ, 0xc0, !UPT ;  /* 0x0000000e170e7292 */ /* 0x000fe4000f8ec03f */
[----:B------:R2:W-:Y:S01]  /*1080*/  STL [R1+0x264], R2 ;  /* 0x0002640201007387 */ /* 0x0005e20000100800 */
[----:B------:R-:W-:Y:S02]  /*1090*/  UIADD3 UR8, -UR7, URZ, URZ ;  /* 0x0000003f07087290 */ /* 0x000fe4000fffe13f */
[----:B------:R-:W-:-:S04]  /*10a0*/  ULOP3.LUT UR16, UR17, UR16, URZ, 0xc0, !UPT ;  /* 0x0000001011107292 */ /* 0x000fc8000f8ec03f */
[----:B------:R-:W-:Y:S02]  /*10b0*/  UISETP.NE.AND UP0, UPT, UR6, URZ, UPT ;  /* 0x0000003f0600728c */ /* 0x000fe4000bf05270 */
[----:B------:R-:W-:-:S04]  /*10c0*/  USHF.L.U32 UR6, UR22, UR19, URZ ;  /* 0x0000001316067299 */ /* 0x000fc8000800063f */
[----:B------:R-:W-:Y:S02]  /*10d0*/  UIMAD UR14, UR6, UR7, UR14 ;  /* 0x00000007060e72a4 */ /* 0x000fe4000f8e020e */
[----:B------:R-:W-:Y:S01]  /*10e0*/  UIMAD UR6, UR8, UR21, UR24 ;  /* 0x00000015080672a4 */ /* 0x000fe2000f8e0218 */
[----:B------:R-:W-:Y:S02]  /*10f0*/  ULDC UR7, c[0x0][0x610] ;  /* 0x0001840000077ab9 */ /* 0x000fe40000000800 */
[----:B------:R-:W-:Y:S02]  /*1100*/  UIMAD UR5, UR14, UR7, UR5 ;  /* 0x000000070e0572a4 */ /* 0x000fe4000f8e0205 */
[----:B------:R-:W-:-:S04]  /*1110*/  UIMAD UR6, UR6, UR18, UR16 ;  /* 0x00000012060672a4 */ /* 0x000fc8000f8e0210 */
[----:B------:R-:W-:Y:S02]  /*1120*/  USEL UR7, UR6, UR5, !UP0 ;  /* 0x0000000506077287 */ /* 0x000fe4000c000000 */
[----:B------:R-:W-:-:S04]  /*1130*/  USEL UR5, UR5, UR6, !UP0 ;  /* 0x0000000605057287 */ /* 0x000fc8000c000000 */
[----:B------:R-:W-:Y:S02]  /*1140*/  IMAD.U32 R22, RZ, RZ, UR7 ;  /* 0x00000007ff167e24 */ /* 0x000fe4000f8e00ff */
[----:B--2---:R-:W-:-:S07]  /*1150*/  IMAD.U32 R23, RZ, RZ, UR5 ;  /* 0x00000005ff177e24 */ /* 0x004fce000f8e00ff */
.L_x_8:
[----:B------:R-:W-:-:S08]  /*1160*/  NOP ;  /* 0x0000000000007918 */ /* 0x000fd00000000000 */
[----:B------:R-:W2:Y:S02]  /*1170*/  USETMAXREG.TRY_ALLOC.CTAPOOL UP0, 0xf0 ;  /* 0x000000f0000079c8 */ /* 0x000ea40008000600 */
[----:B--2---:R-:W-:-:S13]  /*1180*/  PLOP3.LUT P0, PT, PT, PT, UP0, 0x80, 0x0 ;  /* 0x000000000000781c */ /* 0x004fda0003f0f008 */
[----:B------:R-:W-:Y:S05]  /*1190*/  @!P0 BRA `(.L_x_8) ;  /* 0xfffffffc00f08947 */ /* 0x000fea000383ffff */
[----:B------:R-:W-:Y:S01]  /*11a0*/  ULDC.64 UR4, c[0x0][0x598] ;  /* 0x0001660000047ab9 */ /* 0x000fe20000000a00 */
[----:B------:R-:W-:Y:S01]  /*11b0*/  ULDC.64 UR38, c[0x0][0x208] ;  /* 0x0000820000267ab9 */ /* 0x000fe20000000a00 */
[----:B------:R-:W-:-:S04]  /*11c0*/  ISETP.NE.U32.AND P0, PT, RZ, UR4, PT ;  /* 0x00000004ff007c0c */ /* 0x000fc8000bf05070 */
[----:B------:R-:W-:-:S13]  /*11d0*/  ISETP.NE.AND.EX P0, PT, RZ, UR5, PT, P0 ;  /* 0x00000005ff007c0c */ /* 0x000fda000bf05300 */
[----:B------:R-:W-:Y:S05]  /*11e0*/  @!P0 BRA `(.L_x_11) ;  /* 0x00000000001c8947 */ /* 0x000fea0003800000 */
[----:B0-----:R-:W0:Y:S02]  /*11f0*/  LDC.64 R2, c[0x0][0x598] ;  /* 0x00016600ff027b82 */ /* 0x001e240000000a00 */
[----:B0-----:R-:W2:Y:S02]  /*1200*/  LDG.E.64 R2, desc[UR38][R2.64] ;  /* 0x0000002602027981 */ /* 0x001ea4000c1e1b00 */
[----:B--2---:R-:W-:-:S04]  /*1210*/  ISETP.NE.U32.AND P0, PT, R2, RZ, PT ;  /* 0x000000ff0200720c */ /* 0x004fc80003f05070 */
[----:B------:R-:W-:-:S13]  /*1220*/  ISETP.NE.AND.EX P0, PT, R3, RZ, PT, P0 ;  /* 0x000000ff0300720c */ /* 0x000fda0003f05300 */
[----:B------:R-:W-:Y:S05]  /*1230*/  @!P0 BRA `(.L_x_11) ;  /* 0x0000000000088947 */ /* 0x000fea0003800000 */
[----:B------:R0:W5:Y:S01]  /*1240*/  LD.E R17, desc[UR38][R2.64] ;  /* 0x0000002602117980 */ /* 0x000162000c101900 */
[----:B------:R-:W-:Y:S05]  /*1250*/  BRA `(.L_x_12) ;  /* 0x0000000000247947 */ /* 0x000fea0003800000 */
.L_x_11:
[----:B------:R-:W-:Y:S02]  /*1260*/  ULDC.64 UR4, c[0x0][0x588] ;  /* 0x0001620000047ab9 */ /* 0x000fe40000000a00 */
[----:B------:R-:W-:-:S04]  /*1270*/  ISETP.NE.U32.AND P0, PT, RZ, UR4, PT ;  /* 0x00000004ff007c0c */ /* 0x000fc8000bf05070 */
[----:B------:R-:W-:-:S13]  /*1280*/  ISETP.NE.AND.EX P0, PT, RZ, UR5, PT, P0 ;  /* 0x00000005ff007c0c */ /* 0x000fda000bf05300 */
[----:B------:R-:W-:Y:S05]  /*1290*/  @!P0 BRA `(.L_x_13) ;  /* 0x00000000000c8947 */ /* 0x000fea0003800000 */
[----:B0-----:R-:W0:Y:S02]  /*12a0*/  LDC.64 R2, c[0x0][0x588] ;  /* 0x00016200ff027b82 */ /* 0x001e240000000a00 */
[----:B0-----:R2:W5:Y:S01]  /*12b0*/  LDG.E R17, desc[UR38][R2.64] ;  /* 0x0000002602117981 */ /* 0x001562000c1e1900 */
[----:B------:R-:W-:Y:S05]  /*12c0*/  BRA `(.L_x_12) ;  /* 0x0000000000087947 */ /* 0x000fea0003800000 */
.L_x_13:
[----:B------:R-:W-:Y:S02]  /*12d0*/  ULDC UR4, c[0x0][0x580] ;  /* 0x0001600000047ab9 */ /* 0x000fe40000000800 */
[----:B------:R-:W-:-:S07]  /*12e0*/  IMAD.U32 R17, RZ, RZ, UR4 ;  /* 0x00000004ff117e24 */ /* 0x000fce000f8e00ff */
.L_x_12:
[----:B------:R-:W-:Y:S02]  /*12f0*/  ULDC.64 UR4, c[0x0][0x5a0] ;  /* 0x0001680000047ab9 */ /* 0x000fe40000000a00 */
[----:B------:R-:W-:-:S04]  /*1300*/  ISETP.NE.U32.AND P0, PT, RZ, UR4, PT ;  /* 0x00000004ff007c0c */ /* 0x000fc8000bf05070 */
[----:B------:R-:W-:-:S13]  /*1310*/  ISETP.NE.AND.EX P0, PT, RZ, UR5, PT, P0 ;  /* 0x00000005ff007c0c */ /* 0x000fda000bf05300 */
[----:B------:R-:W-:Y:S05]  /*1320*/  @!P0 BRA `(.L_x_14) ;  /* 0x00000000001c8947 */ /* 0x000fea0003800000 */
[----:B0-2---:R-:W0:Y:S02]  /*1330*/  LDC.64 R2, c[0x0][0x5a0] ;  /* 0x00016800ff027b82 */ /* 0x005e240000000a00 */
[----:B0-----:R-:W2:Y:S02]  /*1340*/  LDG.E.64 R2, desc[UR38][R2.64] ;  /* 0x0000002602027981 */ /* 0x001ea4000c1e1b00 */
[----:B--2---:R-:W-:-:S04]  /*1350*/  ISETP.NE.U32.AND P0, PT, R2, RZ, PT ;  /* 0x000000ff0200720c */ /* 0x004fc80003f05070 */
[----:B------:R-:W-:-:S13]  /*1360*/  ISETP.NE.AND.EX P0, PT, R3, RZ, PT, P0 ;  /* 0x000000ff0300720c */ /* 0x000fda0003f05300 */
[----:B------:R-:W-:Y:S05]  /*1370*/  @!P0 BRA `(.L_x_14) ;  /* 0x0000000000088947 */ /* 0x000fea0003800000 */
[----:B------:R0:W5:Y:S01]  /*1380*/  LD.E R18, desc[UR38][R2.64] ;  /* 0x0000002602127980 */ /* 0x000162000c101900 */
[----:B------:R-:W-:Y:S05]  /*1390*/  BRA `(.L_x_15) ;  /* 0x0000000000247947 */ /* 0x000fea0003800000 */
.L_x_14:
[----:B------:R-:W-:Y:S02]  /*13a0*/  ULDC.64 UR4, c[0x0][0x590] ;  /* 0x0001640000047ab9 */ /* 0x000fe40000000a00 */
[----:B------:R-:W-:-:S04]  /*13b0*/  ISETP.NE.U32.AND P0, PT, RZ, UR4, PT ;  /* 0x00000004ff007c0c */ /* 0x000fc8000bf05070 */
[----:B------:R-:W-:-:S13]  /*13c0*/  ISETP.NE.AND.EX P0, PT, RZ, UR5, PT, P0 ;  /* 0x00000005ff007c0c */ /* 0x000fda000bf05300 */
[----:B------:R-:W-:Y:S05]  /*13d0*/  @!P0 BRA `(.L_x_16) ;  /* 0x00000000000c8947 */ /* 0x000fea0003800000 */
[----:B------:R-:W3:Y:S02]  /*13e0*/  LDC.64 R18, c[0x0][0x590] ;  /* 0x00016400ff127b82 */ /* 0x000ee40000000a00 */
[----:B---3--:R3:W5:Y:S01]  /*13f0*/  LDG.E R18, desc[UR38][R18.64] ;  /* 0x0000002612127981 */ /* 0x008762000c1e1900 */
[----:B------:R-:W-:Y:S05]  /*1400*/  BRA `(.L_x_15) ;  /* 0x0000000000087947 */ /* 0x000fea0003800000 */
.L_x_16:
[----:B------:R-:W-:Y:S02]  /*1410*/  ULDC UR4, c[0x0][0x584] ;  /* 0x0001610000047ab9 */ /* 0x000fe40000000800 */
[----:B------:R-:W-:-:S07]  /*1420*/  IMAD.U32 R18, RZ, RZ, UR4 ;  /* 0x00000004ff127e24 */ /* 0x000fce000f8e00ff */
.L_x_15:
[----:B------:R-:W-:-:S13]  /*1430*/  LOP3.LUT P0, RZ, R0, 0xff, RZ, 0xc0, !PT ;  /* 0x000000ff00ff7812 */ /* 0x000fda000780c0ff */
[----:B------:R-:W-:Y:S05]  /*1440*/  @!P0 EXIT ;  /* 0x000000000000894d */ /* 0x000fea0003800000 */
[----:B------:R-:W-:Y:S01]  /*1450*/  ULDC UR4, c[0x0][0x28c] ;  /* 0x0000a30000047ab9 */ /* 0x000fe20000000800 */
[----:B------:R-:W-:Y:S01]  /*1460*/  ULDC.64 UR6, c[0x0][0x5c8] ;  /* 0x0001720000067ab9 */ /* 0x000fe20000000a00 */
[----:B------:R-:W-:Y:S02]  /*1470*/  UIADD3 UR4, UR4, 0x3f, URZ ;  /* 0x0000003f04047890 */ /* 0x000fe4000fffe03f */
[----:B------:R-:W-:Y:S02]  /*1480*/  USHF.L.U64.HI UR60, UR6, 0x7, UR7 ;  /* 0x00000007063c7899 */ /* 0x000fe40008010207 */
[----:B------:R-:W-:Y:S02]  /*1490*/  USHF.R.S32.HI UR5, URZ, 0x1f, UR4 ;  /* 0x0000001f3f057899 */ /* 0x000fe40008011404 */
[----:B------:R-:W-:Y:S02]  /*14a0*/  USHF.L.U64.HI UR36, UR6, 0x3, UR7 ;  /* 0x0000000306247899 */ /* 0x000fe40008010207 */
[----:B------:R-:W-:-:S02]  /*14b0*/  ULEA.HI UR5, UR5, UR4, URZ, 0x6 ;  /* 0x0000000405057291 */ /* 0x000fc4000f8f303f */
[----:B------:R-:W-:Y:S02]  /*14c0*/  USHF.L.U64.HI UR7, UR6, 0x8, UR7 ;  /* 0x0000000806077899 */ /* 0x000fe40008010207 */
[----:B------:R-:W-:Y:S02]  /*14d0*/  USHF.L.U32 UR4, UR6, 0x8, URZ ;  /* 0x0000000806047899 */ /* 0x000fe4000800063f */
[----:B------:R-:W-:Y:S02]  /*14e0*/  USHF.L.U32 UR61, UR6, 0x7, URZ ;  /* 0x00000007063d7899 */ /* 0x000fe4000800063f */
[----:B------:R-:W-:Y:S01]  /*14f0*/  USHF.L.U32 UR37, UR6, 0x3, URZ ;  /* 0x0000000306257899 */ /* 0x000fe2000800063f */
[----:B0-2---:R-:W-:Y:S01]  /*1500*/  IMAD.U32 R2, RZ, RZ, UR7 ;  /* 0x00000007ff027e24 */ /* 0x005fe2000f8e00ff */
[----:B------:R-:W-:Y:S01]  /*1510*/  USHF.R.S32.HI UR6, URZ, 0x6, UR5 ;  /* 0x000000063f067899 */ /* 0x000fe20008011405 */
[----:B------:R-:W-:Y:S01]  /*1520*/  IMAD.U32 R0, RZ, RZ, UR4 ;  /* 0x00000004ff007e24 */ /* 0x000fe2000f8e00ff */
[----:B------:R-:W-:Y:S01]  /*1530*/  UMOV UR4, URZ ;  /* 0x0000003f00047c82 */ /* 0x000fe20008000000 */
[----:B------:R-:W-:Y:S01]  /*1540*/  UMOV UR5, URZ ;  /* 0x0000003f00057c82 */ /* 0x000fe20008000000 */
[----:B------:R0:W-:Y:S02]  /*1550*/  STL [R1+0x270], R2 ;  /* 0x0002700201007387 */ /* 0x0001e40000100800 */
[----:B------:R-:W-:-:S02]  /*1560*/  IMAD.U32 R3, RZ, RZ, UR6 ;  /* 0x00000006ff037e24 */ /* 0x000fc4000f8e00ff */
[----:B------:R2:W-:Y:S04]  /*1570*/  STL [R1+0x274], R0 ;  /* 0x0002740001007387 */ /* 0x0005e80000100800 */
[----:B------:R4:W-:Y:S01]  /*1580*/  STL [R1+0x278], R3 ;  /* 0x0002780301007387 */ /* 0x0009e20000100800 */
[----:B0-----:R-:W-:Y:S02]  /*1590*/  IMAD.U32 R2, RZ, RZ, UR4 ;  /* 0x00000004ff027e24 */ /* 0x001fe4000f8e00ff */
[----:B--2---:R-:W-:-:S05]  /*15a0*/  IMAD.U32 R0, RZ, RZ, UR5 ;  /* 0x00000005ff007e24 */ /* 0x004fca000f8e00ff */
[----:B------:R4:W-:Y:S04]  /*15b0*/  STL [R1+0x26c], R0 ;  /* 0x00026c0001007387 */ /* 0x0009e80000100800 */
[----:B------:R4:W-:Y:S02]  /*15c0*/  STL [R1+0x268], R2 ;  /* 0x0002680201007387 */ /* 0x0009e40000100800 */
.L_x_120:
[----:B0---4-:R-:W0:Y:S01]  /*15d0*/  S2R R0, SR_TID.X ;  /* 0x0000000000007919 */ /* 0x011e220000002100 */
[----:B------:R-:W2:Y:S01]  /*15e0*/  S2UR UR7, SR_CgaCtaId ;  /* 0x00000000000779c3 */ /* 0x000ea20000008800 */
[----:B------:R-:W-:Y:S02]  /*15f0*/  UMOV UR6, 0x400 ;  /* 0x0000040000067882 */ /* 0x000fe40000000000 */
[----:B--2---:R-:W-:Y:S01]  /*1600*/  ULEA UR6, UR7, UR6, 0x18 ;  /* 0x0000000607067291 */ /* 0x004fe2000f8ec03f */
[----:B0-----:R-:W-:-:S04]  /*1610*/  LOP3.LUT R0, R0, 0x80, RZ, 0xc0, !PT ;  /* 0x0000008000007812 */ /* 0x001fc800078ec0ff */
[----:B------:R-:W-:-:S06]  /*1620*/  SHF.R.U32.HI R0, RZ, 0x7, R0 ;  /* 0x00000007ff007819 */ /* 0x000fcc0000011600 */
[----:B------:R-:W0:Y:S02]  /*1630*/  SHFL.IDX PT, R0, R0, RZ, 0x1f ;  /* 0x00001fff00007589 */ /* 0x000e2400000e0000 */
[----:B0-----:R-:W-:-:S13]  /*1640*/  R2UR UR4, R0 ;  /* 0x00000000000472ca */ /* 0x001fda00000e0000 */
[----:B------:R-:W-:-:S04]  /*1650*/  ULEA.HI UR5, UR4, UR4, URZ, 0x1 ;  /* 0x0000000404057291 */ /* 0x000fc8000f8f083f */
[----:B------:R-:W-:-:S04]  /*1660*/  ULOP3.LUT UR5, UR5, 0xffffe, URZ, 0xc0, !UPT ;  /* 0x000ffffe05057892 */ /* 0x000fc8000f8ec03f */
[----:B------:R-:W-:-:S03]  /*1670*/  UIADD3 UR5, UR4, -UR5, URZ ;  /* 0x8000000504057290 */ /* 0x000fc6000fffe03f */
[----:B------:R-:W-:Y:S01]  /*1680*/  ULDC UR4, c[0x0][0x28c] ;  /* 0x0000a30000047ab9 */ /* 0x000fe20000000800 */
[----:B------:R-:W-:Y:S01]  /*1690*/  ULEA UR5, UR5, UR6, 0xc ;  /* 0x0000000605057291 */ /* 0x000fe2000f8e603f */
[----:B------:R-:W-:-:S03]  /*16a0*/  ISETP.LT.AND P0, PT, RZ, UR4, PT ;  /* 0x00000004ff007c0c */ /* 0x000fc6000bf01270 */
[----:B------:R-:W-:-:S04]  /*16b0*/  UIADD3 UR5, UR5, 0x100, URZ ;  /* 0x0000010005057890 */ /* 0x000fc8000fffe03f */
[----:B------:R-:W-:-:S04]  /*16c0*/  USHF.R.U32.HI UR5, URZ, 0x4, UR5 ;  /* 0x000000043f057899 */ /* 0x000fc80008011605 */
[----:B------:R-:W-:Y:S02]  /*16d0*/  ULOP3.LUT UR40, UR5, 0x3fff, URZ, 0xc0, !UPT ;  /* 0x00003fff05287892 */ /* 0x000fe4000f8ec03f */
[----:B-1----:R-:W-:Y:S10]  /*16e0*/  @P0 BRA `(.L_x_17) ;  /* 0x0000000000400947 */ /* 0x002ff40003800000 */
[----:B------:R-:W-:Y:S01]  /*16f0*/  MOV R0, 0x0 ;  /* 0x0000000000007802 */ /* 0x000fe20000000f00 */
[----:B------:R-:W-:Y:S01]  /*1700*/  ULDC.64 UR4, c[0x4][0x68] ;  /* 0x01001a0000047ab9 */ /* 0x000fe20000000a00 */
[----:B------:R-:W-:Y:S01]  /*1710*/  ULDC.64 UR6, c[0x4][0x8] ;  /* 0x0100020000067ab9 */ /* 0x000fe20000000a00 */
[----:B------:R-:W-:Y:S01]  /*1720*/  IMAD.U32 R4, RZ, RZ, UR4 ;  /* 0x00000004ff047e24 */ /* 0x000fe2000f8e00ff */
[----:B------:R0:W2:Y:S01]  /*1730*/  LDC.64 R2, c[0x4][R0] ;  /* 0x0100000000027b82 */ /* 0x0000a20000000a00 */
[----:B------:R-:W-:Y:S01]  /*1740*/  IMAD.U32 R5, RZ, RZ, UR5 ;  /* 0x00000005ff057e24 */ /* 0x000fe2000f8e00ff */
[----:B------:R-:W-:Y:S01]  /*1750*/  ULDC.64 UR4, c[0x4][0x70] ;  /* 0x01001c0000047ab9 */ /* 0x000fe20000000a00 */
[----:B------:R-:W-:Y:S02]  /*1760*/  IMAD.U32 R10, RZ, RZ, UR6 ;  /* 0x00000006ff0a7e24 */ /* 0x000fe4000f8e00ff */
[----:B-1----:R-:W-:Y:S02]  /*1770*/  IMAD.U32 R6, RZ, RZ, UR4 ;  /* 0x00000004ff067e24 */ /* 0x002fe4000f8e00ff */
[----:B------:R-:W-:-:S02]  /*1780*/  IMAD.U32 R7, RZ, RZ, UR5 ;  /* 0x00000005ff077e24 */ /* 0x000fc4000f8e00ff */
[----:B------:R-:W-:Y:S02]  /*1790*/  IMAD.U32 R11, RZ, RZ, UR7 ;  /* 0x00000007ff0b7e24 */ /* 0x000fe4000f8e00ff */
[----:B------:R-:W-:Y:S02]  /*17a0*/  IMAD.MOV.U32 R8, RZ, RZ, 0x1e1 ;  /* 0x000001e1ff087424 */ /* 0x000fe400078e00ff */
[----:B------:R-:W-:Y:S02]  /*17b0*/  IMAD.MOV.U32 R12, RZ, RZ, 0x1 ;  /* 0x00000001ff0c7424 */ /* 0x000fe400078e00ff */
[----:B0-----:R-:W-:-:S07]  /*17c0*/  IMAD.MOV.U32 R13, RZ, RZ, RZ ;  /* 0x000000ffff0d7224 */ /* 0x001fce00078e00ff */
[----:B------:R-:W-:-:S07]  /*17d0*/  LEPC R20, `(.L_x_17) ;  /* 0x000000001014794e */ /* 0x000fce0000000000 */
[----:B--23-5:R-:W-:Y:S05]  /*17e0*/  CALL.ABS.NOINC R2 ;  /* 0x0000000002007343 */ /* 0x02cfea0003c00000 */
.L_x_17:
[----:B------:R-:W2:Y:S02]  /*17f0*/  LDL R2, [R1+0x258] ;  /* 0x0002580001027983 */ /* 0x000ea40000100800 */
[----:B--2---:R-:W-:-:S13]  /*1800*/  R2UR UR4, R2 ;  /* 0x00000000020472ca */ /* 0x004fda00000e0000 */
[----:B------:R-:W-:-:S06]  /*1810*/  ULOP3.LUT UR4, UR4, 0x1, URZ, 0xfc, !UPT ;  /* 0x0000000104047892 */ /* 0x000fcc000f8efc3f */
[----:B------:R-:W-:-:S05]  /*1820*/  IMAD.U32 R0, RZ, RZ, UR4 ;  /* 0x00000004ff007e24 */ /* 0x000fca000f8e00ff */
[----:B------:R-:W-:-:S13]  /*1830*/  ISETP.NE.AND P0, PT, R0, 0x3, PT ;  /* 0x000000030000780c */ /* 0x000fda0003f05270 */
[----:B------:R-:W-:Y:S05]  /*1840*/  @!P0 BRA `(.L_x_18) ;  /* 0x0000000000048947 */ /* 0x000fea0003800000 */
[----:B------:R-:W-:Y:S01]  /*1850*/  BPT.TRAP 0x1 ;  /* 0x000000040000795c */ /* 0x000fe20000300000 */
.L_x_18:
[----:B------:R-:W2:Y:S04]  /*1860*/  LDL R0, [R1+0x26c] ;  /* 0x00026c0001007983 */ /* 0x000ea80000100800 */
[----:B------:R-:W4:Y:S01]  /*1870*/  LDL R2, [R1+0x268] ;  /* 0x0002680001027983 */ /* 0x000f220000100800 */
[----:B------:R-:W0:Y:S01]  /*1880*/  S2UR UR5, SR_CgaCtaId ;  /* 0x00000000000579c3 */ /* 0x000e220000008800 */
[----:B------:R-:W-:Y:S02]  /*1890*/  UMOV UR4, 0x400 ;  /* 0x0000040000047882 */ /* 0x000fe40000000000 */
[----:B0-----:R-:W-:Y:S01]  /*18a0*/  ULEA UR4, UR5, UR4, 0x18 ;  /* 0x0000000405047291 */ /* 0x001fe2000f8ec03f */
[----:B--2---:R-:W-:Y:S02]  /*18b0*/  R2UR UR6, R0 ;  /* 0x00000000000672ca */ /* 0x004fe400000e0000 */
[----:B----4-:R-:W-:-:S03]  /*18c0*/  R2UR UR7, R2 ;  /* 0x00000000020772ca */ /* 0x010fc600000e0000 */
[----:B------:R-:W-:-:S08]  /*18d0*/  IMAD.U32 R0, RZ, RZ, UR4 ;  /* 0x00000004ff007e24 */ /* 0x000fd0000f8e00ff */
[----:B------:R-:W-:Y:S02]  /*18e0*/  IMAD.U32 R2, RZ, RZ, UR6 ;  /* 0x00000006ff027e24 */ /* 0x000fe4000f8e00ff */
[----:B------:R-:W-:-:S03]  /*18f0*/  IMAD.U32 R3, RZ, RZ, UR7 ;  /* 0x00000007ff037e24 */ /* 0x000fc6000f8e00ff */
[----:B------:R-:W-:Y:S01]  /*1900*/  SHF.L.U32 R2, R2, 0x1f, RZ ;  /* 0x0000001f02027819 */ /* 0x000fe200000006ff */
[----:B------:R-:W-:-:S04]  /*1910*/  IMAD R3, R3, 0x8, R0 ;  /* 0x0000000803037824 */ /* 0x000fc800078e0200 */
[----:B------:R0:W2:Y:S01]  /*1920*/  SYNCS.PHASECHK.TRANS64.TRYWAIT P1, [R3+URZ], R2 ;  /* 0x00000002030075a7 */ /* 0x0000a2000802017f */
[----:B------:R-:W-:Y:S05]  /*1930*/  @!P0 BRA `(.L_x_19) ;  /* 0x0000000000048947 */ /* 0x000fea0003800000 */
[----:B------:R-:W-:Y:S01]  /*1940*/  BPT.TRAP 0x1 ;  /* 0x000000040000795c */ /* 0x000fe20000300000 */
.L_x_19:
[----:B--2---:R-:W-:Y:S05]  /*1950*/  @P1 BRA `(.L_x_20) ;  /* 0x0000000000081947 */ /* 0x004fea0003800000 */
[----:B------:R-:W2:Y:S02]  /*1960*/  SYNCS.PHASECHK.TRANS64.TRYWAIT P1, [R3+URZ], R2 ;  /* 0x00000002030075a7 */ /* 0x000ea4000802017f */
[----:B--2---:R-:W-:Y:S05]  /*1970*/  @!P1 BRA `(.L_x_21) ;  /* 0x000001f4003c9947 */ /* 0x004fea0003800000 */
.L_x_20:
[----:B------:R-:W4:Y:S02]  /*1980*/  LDL R4, [R1+0x278] ;  /* 0x0002780001047983 */ /* 0x000f240000100800 */
[----:B----4-:R-:W-:-:S13]  /*1990*/  R2UR UR5, R4 ;  /* 0x00000000040572ca */ /* 0x010fda00000e0000 */
[----:B------:R-:W-:-:S04]  /*19a0*/  UISETP.LT.AND UP0, UPT, UR5, 0x1, UPT ;  /* 0x000000010500788c */ /* 0x000fc8000bf01270 */
[----:B------:R-:W-:-:S06]  /*19b0*/  USEL UR4, UR5, 0x1, UP0 ;  /* 0x0000000105047887 */ /* 0x000fcc0008000000 */
[----:B0-2---:R-:W-:-:S05]  /*19c0*/  IMAD.U32 R3, RZ, RZ, UR4 ;  /* 0x00000004ff037e24 */ /* 0x005fca000f8e00ff */
[----:B------:R-:W-:Y:S01]  /*19d0*/  IADD3 R3, -R3, UR5, RZ ;  /* 0x0000000503037c10 */ /* 0x000fe2000fffe1ff */
[----:B------:R-:W-:Y:S05]  /*19e0*/  WARPSYNC.ALL ;  /* 0x0000000000007948 */ /* 0x000fea0003800000 */
[----:B------:R-:W-:Y:S01]  /*19f0*/  ISETP.GE.AND P1, PT, R3, 0x1, PT ;  /* 0x000000010300780c */ /* 0x000fe20003f26270 */
[----:B------:R-:W-:Y:S04]  /*1a00*/  STL [R1+0x318], R23 ;  /* 0x0003181701007387 */ /* 0x000fe80000100800 */
[----:B------:R-:W-:Y:S04]  /*1a10*/  STL [R1+0x314], R22 ;  /* 0x0003141601007387 */ /* 0x000fe80000100800 */
[----:B------:R-:W-:Y:S04]  /*1a20*/  STL [R1+0x310], R19 ;  /* 0x0003101301007387 */ /* 0x000fe80000100800 */
[----:B-----5:R0:W-:Y:S04]  /*1a30*/  STL [R1+0x30c], R18 ;  /* 0x00030c1201007387 */ /* 0x0201e80000100800 */
[----:B------:R2:W-:Y:S04]  /*1a40*/  STL [R1+0x308], R17 ;  /* 0x0003081101007387 */ /* 0x0005e80000100800 */
[----:B------:R4:W-:Y:S04]  /*1a50*/  STL [R1+0x304], R16 ;  /* 0x0003041001007387 */ /* 0x0009e80000100800 */
[----:B------:R3:W-:Y:S04]  /*1a60*/  STL [R1+0x300], R3 ;  /* 0x0003000301007387 */ /* 0x0007e80000100800 */
[----:B-1----:R-:W2:Y:S01]  /*1a70*/  LDL R8, [R1+0x268] ;  /* 0x0002680001087983 */ /* 0x002ea20000100800 */
[----:B------:R-:W-:Y:S01]  /*1a80*/  R2UR UR4, R0 ;  /* 0x00000000000472ca */ /* 0x000fe200000e0000 */
[----:B------:R-:W-:Y:S01]  /*1a90*/  ULOP3.LUT UR5, UR40, 0x10000, URZ, 0xfc, !UPT ;  /* 0x0001000028057892 */ /* 0x000fe2000f8efc3f */
[----:B------:R-:W-:Y:S01]  /*1aa0*/  WARPGROUP.ARRIVE ;  /* 0x00000000000079c5 */ /* 0x000fe20000000000 */
[----:B------:R-:W-:Y:S01]  /*1ab0*/  UMOV UR45, 0x80000020 ;  /* 0x80000020002d7882 */ /* 0x000fe20000000000 */
[----:B------:R-:W-:Y:S01]  /*1ac0*/  UMOV UR47, 0x80000020 ;  /* 0x80000020002f7882 */ /* 0x000fe20000000000 */
[----:B------:R-:W-:Y:S01]  /*1ad0*/  UMOV UR25, UR45 ;  /* 0x0000002d00197c82 */ /* 0x000fe20008000000 */
[----:B------:R-:W-:Y:S01]  /*1ae0*/  UMOV UR27, 0x80000020 ;  /* 0x80000020001b7882 */ /* 0x000fe20000000000 */
[----:B------:R-:W-:Y:S01]  /*1af0*/  IMAD.U32 R6, RZ, RZ, UR5 ;  /* 0x00000005ff067e24 */ /* 0x000fe2000f8e00ff */
[----:B------:R-:W-:Y:S01]  /*1b00*/  UMOV UR7, 0x80000020 ;  /* 0x8000002000077882 */ /* 0x000fe20000000000 */
[----:B------:R-:W-:Y:S01]  /*1b10*/  UMOV UR33, UR45 ;  /* 0x0000002d00217c82 */ /* 0x000fe20008000000 */
[----:B------:R-:W-:Y:S01]  /*1b20*/  UMOV UR35, 0x80000020 ;  /* 0x8000002000237882 */ /* 0x000fe20000000000 */
[----:B------:R-:W-:Y:S01]  /*1b30*/  UMOV UR29, UR45 ;  /* 0x0000002d001d7c82 */ /* 0x000fe20008000000 */
[----:B------:R-:W-:Y:S01]  /*1b40*/  UMOV UR31, 0x80000020 ;  /* 0x80000020001f7882 */ /* 0x000fe20000000000 */
[----:B------:R-:W-:Y:S01]  /*1b50*/  UIADD3 UR4, UR4, 0x28100, URZ ;  /* 0x0002810004047890 */ /* 0x000fe2000fffe03f */
[----:B------:R-:W-:Y:S01]  /*1b60*/  MOV R2, UR36 ;  /* 0x0000002400027c02 */ /* 0x000fe20008000f00 */
[----:B------:R-:W-:Y:S01]  /*1b70*/  UMOV UR21, UR45 ;  /* 0x0000002d00157c82 */ /* 0x000fe20008000000 */
[----:B------:R-:W-:Y:S01]  /*1b80*/  UMOV UR23, 0x80000020 ;  /* 0x8000002000177882 */ /* 0x000fe20000000000 */
[----:B------:R-:W-:Y:S01]  /*1b90*/  USHF.R.U32.HI UR4, URZ, 0x4, UR4 ;  /* 0x000000043f047899 */ /* 0x000fe20008011604 */
[----:B------:R-:W-:Y:S01]  /*1ba0*/  MOV R4, UR37 ;  /* 0x0000002500047c02 */ /* 0x000fe20008000f00 */
[----:B------:R-:W-:Y:S01]  /*1bb0*/  UMOV UR17, UR45 ;  /* 0x0000002d00117c82 */ /* 0x000fe20008000000 */
[----:B------:R-:W-:Y:S01]  /*1bc0*/  UMOV UR19, 0x80000020 ;  /* 0x8000002000137882 */ /* 0x000fe20000000000 */
[----:B------:R-:W-:Y:S01]  /*1bd0*/  ULOP3.LUT UR58, UR4, 0x3fff, URZ, 0xc0, !UPT ;  /* 0x00003fff043a7892 */ /* 0x000fe2000f8ec03f */
[----:B------:R-:W-:Y:S01]  /*1be0*/  MOV R7, UR39 ;  /* 0x0000002700077c02 */ /* 0x000fe20008000f00 */
[----:B------:R-:W-:Y:S01]  /*1bf0*/  UMOV UR9, UR45 ;  /* 0x0000002d00097c82 */ /* 0x000fe20008000000 */
[----:B------:R-:W-:Y:S01]  /*1c00*/  UMOV UR11, 0x80000020 ;  /* 0x80000020000b7882 */ /* 0x000fe20000000000 */
[----:B------:R-:W-:Y:S01]  /*1c10*/  ULOP3.LUT UR58, UR58, 0x10000, URZ, 0xfc, !UPT ;  /* 0x000100003a3a7892 */ /* 0x000fe2000f8efc3f */
[----:B------:R-:W-:Y:S01]  /*1c20*/  MOV R5, UR38 ;  /* 0x0000002600057c02 */ /* 0x000fe20008000f00 */
[----:B------:R-:W-:Y:S01]  /*1c30*/  UMOV UR13, UR45 ;  /* 0x0000002d000d7c82 */ /* 0x000fe20008000000 */
[----:B------:R-:W-:Y:S01]  /*1c40*/  UMOV UR15, 0x80000020 ;  /* 0x80000020000f7882 */ /* 0x000fe20000000000 */
[----:B------:R-:W-:Y:S01]  /*1c50*/  UMOV UR37, UR27 ;  /* 0x0000001b00257c82 */ /* 0x000fe20008000000 */
[----:B------:R-:W-:Y:S01]  /*1c60*/  UMOV UR41, UR45 ;  /* 0x0000002d00297c82 */ /* 0x000fe20008000000 */
[----:B------:R-:W-:Y:S01]  /*1c70*/  UMOV UR43, 0x80000020 ;  /* 0x80000020002b7882 */ /* 0x000fe20000000000 */
[----:B------:R-:W-:Y:S01]  /*1c80*/  UMOV UR51, UR37 ;  /* 0x0000002500337c82 */ /* 0x000fe20008000000 */
[----:B------:R-:W-:Y:S01]  /*1c90*/  UMOV UR55, UR43 ;  /* 0x0000002b00377c82 */ /* 0x000fe20008000000 */
[----:B------:R-:W-:Y:S01]  /*1ca0*/  UMOV UR39, UR31 ;  /* 0x0000001f00277c82 */ /* 0x000fe20008000000 */
[----:B--2---:R-:W-:Y:S01]  /*1cb0*/  R2UR UR6, R8 ;  /* 0x00000000080672ca */ /* 0x004fe200000e0000 */
[----:B------:R1:W-:Y:S04]  /*1cc0*/  STL [R1+0x31c], R8 ;  /* 0x00031c0801007387 */ /* 0x0003e80000100800 */
[----:B------:R-:W-:Y:S04]  /*1cd0*/  STL [R1+0x320], R0 ;  /* 0x0003200001007387 */ /* 0x000fe80000100800 */
[----:B------:R2:W-:Y:S04]  /*1ce0*/  STL [R1+0x324], R6 ;  /* 0x0003240601007387 */ /* 0x0005e80000100800 */
[----:B------:R-:W-:-:S02]  /*1cf0*/  ULEA UR57, UR6, UR5, 0xb ;  /* 0x0000000506397291 */ /* 0x000fc4000f8e583f */
[----:B------:R-:W-:Y:S01]  /*1d00*/  UIMAD UR56, UR6, 0x2c0, UR58 ;  /* 0x000002c0063878a4 */ /* 0x000fe2000f8e023a */
[----:B------:R-:W-:-:S03]  /*1d10*/  UMOV UR5, UR45 ;  /* 0x0000002d00057c82 */ /* 0x000fc60008000000 */
[----:B------:R-:W-:Y:S01]  /*1d20*/  UIADD3 UR6, UR56, 0x40, URZ ;  /* 0x0000004038067890 */ /* 0x000fe2000fffe03f */
[----:B------:R-:W-:Y:S02]  /*1d30*/  UMOV UR44, UR57 ;  /* 0x00000039002c7c82 */ /* 0x000fe40008000000 */
[----:B------:R-:W-:Y:S01]  /*1d40*/  UMOV UR46, UR56 ;  /* 0x00000038002e7c82 */ /* 0x000fe20008000000 */
[----:B------:R-:W-:Y:S01]  /*1d50*/  UMOV UR24, UR44 ;  /* 0x0000002c00187c82 */ /* 0x000fe20008000000 */
[----:B------:R-:W-:Y:S01]  /*1d60*/  IGMMA.64x16x32.S8.S8 R24, gdesc[UR44], RZ, !UPT, gsb0 ;  /* 0x006000002c1879f1 */ /* 0x000fe2000c0410ff */
[----:B------:R-:W-:Y:S01]  /*1d70*/  UIADD3 UR10, UR56, 0x80, URZ ;  /* 0x00000080380a7890 */ /* 0x000fe2000fffe03f */
[----:B------:R-:W-:Y:S01]  /*1d80*/  UMOV UR26, UR6 ;  /* 0x00000006001a7c82 */ /* 0x000fe20008000000 */
[----:B------:R-:W-:Y:S01]  /*1d90*/  UMOV UR4, UR44 ;  /* 0x0000002c00047c82 */ /* 0x000fe20008000000 */
[----:B------:R-:W-:Y:S01]  /*1da0*/  UIADD3 UR34, UR56, 0xc0, URZ ;  /* 0x000000c038227890 */ /* 0x000fe2000fffe03f */
[----:B------:R-:W-:-:S03]  /*1db0*/  UMOV UR32, UR44 ;  /* 0x0000002c00207c82 */ /* 0x000fc60008000000 */
[----:B------:R-:W-:Y:S01]  /*1dc0*/  UMOV UR6, UR10 ;  /* 0x0000000a00067c82 */ /* 0x000fe20008000000 */
[----:B------:R-:W-:Y:S01]  /*1dd0*/  UIADD3 UR30, UR56, 0x100, URZ ;  /* 0x00000100381e7890 */ /* 0x000fe2000fffe03f */
        /* <DEDUP_REMOVED lines=9> */
[----:B------:R-:W-:Y:S01]  /*1e70*/  UMOV UR36, UR26 ;  /* 0x0000001a00247c82 */ /* 0x000fe20008000000 */
[----:B------:R-:W-:Y:S01]  /*1e80*/  UIADD3 UR42, UR56, 0x280, URZ ;  /* 0x00000280382a7890 */ /* 0x000fe2000fffe03f */
[----:B------:R-:W-:Y:S01]  /*1e90*/  UMOV UR40, UR44 ;  /* 0x0000002c00287c82 */ /* 0x000fe20008000000 */
[----:B------:R-:W-:Y:S01]  /*1ea0*/  UMOV UR50, UR36 ;  /* 0x0000002400327c82 */ /* 0x000fe20008000000 */
[----:B------:R-:W-:-:S04]  /*1eb0*/  UMOV UR38, UR30 ;  /* 0x0000001e00267c82 */ /* 0x000fc80008000000 */
[----:B------:R-:W-:Y:S01]  /*1ec0*/  UMOV UR54, UR42 ;  /* 0x0000002a00367c82 */ /* 0x000fe20008000000 */
[----:B------:R-:W-:Y:S02]  /*1ed0*/  WARPGROUP.DEPBAR.LE gsb0, 0x0 ;  /* 0x00008000000079c5 */ /* 0x000fe40000010000 */
[----:B------:R-:W-:Y:S02]  /*1ee0*/  IMAD.MOV.U32 R234, RZ, RZ, R24 ;  /* 0x000000ffffea7224 */ /* 0x000fe400078e0018 */
[----:B------:R-:W-:Y:S02]  /*1ef0*/  IMAD.MOV.U32 R233, RZ, RZ, R25 ;  /* 0x000000ffffe97224 */ /* 0x000fe400078e0019 */
[----:B------:R-:W-:Y:S02]  /*1f00*/  IMAD.MOV.U32 R232, RZ, RZ, R26 ;  /* 0x000000ffffe87224 */ /* 0x000fe400078e001a */
[----:B------:R-:W-:Y:S02]  /*1f10*/  IMAD.MOV.U32 R21, RZ, RZ, R27 ;  /* 0x000000ffff157224 */ /* 0x000fe400078e001b */
[----:B------:R-:W-:-:S02]  /*1f20*/  IMAD.MOV.U32 R20, RZ, RZ, R28 ;  /* 0x000000ffff147224 */ /* 0x000fc400078e001c */
[----:B------:R-:W-:Y:S02]  /*1f30*/  IMAD.MOV.U32 R15, RZ, RZ, R29 ;  /* 0x000000ffff0f7224 */ /* 0x000fe400078e001d */
[----:B------:R-:W-:Y:S02]  /*1f40*/  IMAD.MOV.U32 R14, RZ, RZ, R30 ;  /* 0x000000ffff0e7224 */ /* 0x000fe400078e001e */
[----:B------:R-:W-:Y:S02]  /*1f50*/  IMAD.MOV.U32 R13, RZ, RZ, R31 ;  /* 0x000000ffff0d7224 */ /* 0x000fe400078e001f */
[----:B------:R-:W-:-:S06]  /*1f60*/  WARPGROUP.ARRIVE ;  /* 0x00000000000079c5 */ /* 0x000fcc0000000000 */
[----:B------:R-:W-:Y:S01]  /*1f70*/  IGMMA.64x16x32.S8.S8 R24, gdesc[UR24], RZ, !UPT, gsb0 ;  /* 0x00600000181879f1 */ /* 0x000fe2000c0410ff */
[----:B------:R-:W-:Y:S01]  /*1f80*/  UIADD3 UR26, UR56, 0x240, URZ ;  /* 0x00000240381a7890 */ /* 0x000fe2000fffe03f */
[----:B------:R-:W-:Y:S01]  /*1f90*/  UMOV UR24, UR44 ;  /* 0x0000002c00187c82 */ /* 0x000fe20008000000 */
[----:B------:R-:W-:Y:S01]  /*1fa0*/  UMOV UR25, UR45 ;  /* 0x0000002d00197c82 */ /* 0x000fe20008000000 */
[----:B------:R-:W-:Y:S01]  /*1fb0*/  UMOV UR27, 0x80000020 ;  /* 0x80000020001b7882 */ /* 0x000fe20000000000 */
[----:B------:R-:W-:Y:S02]  /*1fc0*/  WARPGROUP.DEPBAR.LE gsb0, 0x0 ;  /* 0x00008000000079c5 */ /* 0x000fe40000010000 */
[----:B0-----:R-:W-:Y:S02]  /*1fd0*/  IMAD.MOV.U32 R18, RZ, RZ, R28 ;  /* 0x000000ffff127224 */ /* 0x001fe400078e001c */
[----:B------:R-:W-:Y:S02]  /*1fe0*/  IMAD.MOV.U32 R17, RZ, RZ, R29 ;  /* 0x000000ffff117224 */ /* 0x000fe400078e001d */
[----:B----4-:R-:W-:-:S02]  /*1ff0*/  IMAD.MOV.U32 R16, RZ, RZ, R30 ;  /* 0x000000ffff107224 */ /* 0x010fc400078e001e */
[----:B---3--:R-:W-:Y:S02]  /*2000*/  IMAD.MOV.U32 R3, RZ, RZ, R31 ;  /* 0x000000ffff037224 */ /* 0x008fe400078e001f */
[----:B------:R-:W-:Y:S01]  /*2010*/  WARPGROUP.ARRIVE ;  /* 0x00000000000079c5 */ /* 0x000fe20000000000 */
[----:B------:R-:W-:Y:S02]  /*2020*/  IMAD.MOV.U32 R235, RZ, RZ, R24 ;  /* 0x000000ffffeb7224 */ /* 0x000fe400078e0018 */
[----:B------:R-:W-:Y:S02]  /*2030*/  IMAD.MOV.U32 R23, RZ, RZ, R25 ;  /* 0x000000ffff177224 */ /* 0x000fe400078e0019 */
[----:B------:R-:W-:Y:S01]  /*2040*/  IMAD.MOV.U32 R22, RZ, RZ, R26 ;  /* 0x000000ffff167224 */ /* 0x000fe200078e001a */
[----:B------:R-:W-:Y:S01]  /*2050*/  IGMMA.64x16x32.S8.S8 R28, gdesc[UR4], RZ, !UPT, gsb0 ;  /* 0x00600000041c79f1 */ /* 0x000fe2000c0410ff */
[----:B------:R-:W-:Y:S01]  /*2060*/  IMAD.MOV.U32 R19, RZ, RZ, R27 ;  /* 0x000000ffff137224 */ /* 0x000fe200078e001b */
[----:B------:R-:W-:Y:S01]  /*2070*/  UIADD3 UR4, UR57, 0x200, URZ ;  /* 0x0000020039047890 */ /* 0x000fe2000fffe03f */
[----:B------:R-:W-:-:S02]  /*2080*/  WARPGROUP.DEPBAR.LE gsb0, 0x0 ;  /* 0x00008000000079c5 */ /* 0x000fc40000010000 */
[----:B------:R-:W-:Y:S02]  /*2090*/  IMAD.MOV.U32 R11, RZ, RZ, R32 ;  /* 0x000000ffff0b7224 */ /* 0x000fe400078e0020 */
[----:B-1----:R-:W-:Y:S02]  /*20a0*/  IMAD.MOV.U32 R8, RZ, RZ, R33 ;  /* 0x000000ffff087224 */ /* 0x002fe400078e0021 */
[----:B--2---:R-:W-:Y:S02]  /*20b0*/  IMAD.MOV.U32 R6, RZ, RZ, R34 ;  /* 0x000000ffff067224 */ /* 0x004fe400078e0022 */
[----:B------:R-:W-:Y:S02]  /*20c0*/  IMAD.MOV.U32 R0, RZ, RZ, R35 ;  /* 0x000000ffff007224 */ /* 0x000fe400078e0023 */
[----:B------:R-:W-:Y:S01]  /*20d0*/  WARPGROUP.ARRIVE ;  /* 0x00000000000079c5 */ /* 0x000fe20000000000 */
[----:B------:R-:W-:Y:S02]  /*20e0*/  IMAD.MOV.U32 R24, RZ, RZ, R30 ;  /* 0x000000ffff187224 */ /* 0x000fe400078e001e */
[----:B------:R-:W-:-:S02]  /*20f0*/  IMAD.MOV.U32 R10, RZ, RZ, R28 ;  /* 0x000000ffff0a7224 */ /* 0x000fc400078e001c */
[----:B------:R-:W-:Y:S01]  /*2100*/  IMAD.MOV.U32 R9, RZ, RZ, R29 ;  /* 0x000000ffff097224 */ /* 0x000fe200078e001d */
[----:B------:R-:W-:Y:S01]  /*2110*/  IGMMA.64x16x32.S8.S8 R32, gdesc[UR32], RZ, !UPT, gsb0 ;  /* 0x00600000202079f1 */ /* 0x000fe2000c0410ff */
[----:B------:R-:W-:Y:S02]  /*2120*/  IMAD.MOV.U32 R12, RZ, RZ, R31 ;  /* 0x000000ffff0c7224 */ /* 0x000fe400078e001f */
[----:B------:R-:W-:Y:S02]  /*2130*/  WARPGROUP.DEPBAR.LE gsb0, 0x0 ;  /* 0x00008000000079c5 */ /* 0x000fe40000010000 */
[----:B------:R-:W-:Y:S01]  /*2140*/  IMAD.MOV.U32 R30, RZ, RZ, R36 ;  /* 0x000000ffff1e7224 */ /* 0x000fe200078e0024 */
[----:B------:R0:W-:Y:S01]  /*2150*/  STL.64 [R1+0xb8], R38 ;  /* 0x0000b82601007387 */ /* 0x0001e20000100a00 */
[----:B------:R-:W-:Y:S02]  /*2160*/  IMAD.MOV.U32 R29, RZ, RZ, R37 ;  /* 0x000000ffff1d7224 */ /* 0x000fe400078e0025 */
[----:B------:R-:W-:-:S02]  /*2170*/  IMAD.MOV.U32 R28, RZ, RZ, R34 ;  /* 0x000000ffff1c7224 */ /* 0x000fc400078e0022 */
[----:B------:R-:W-:Y:S02]  /*2180*/  IMAD.MOV.U32 R27, RZ, RZ, R35 ;  /* 0x000000ffff1b7224 */ /* 0x000fe400078e0023 */
[----:B------:R-:W-:Y:S02]  /*2190*/  IMAD.MOV.U32 R26, RZ, RZ, R32 ;  /* 0x000000ffff1a7224 */ /* 0x000fe400078e0020 */
[----:B------:R-:W-:Y:S02]  /*21a0*/  IMAD.MOV.U32 R25, RZ, RZ, R33 ;  /* 0x000000ffff197224 */ /* 0x000fe400078e0021 */
[----:B0-----:R-:W-:-:S06]  /*21b0*/  WARPGROUP.ARRIVE ;  /* 0x00000000000079c5 */ /* 0x001fcc0000000000 */
[----:B------:R-:W-:Y:S03]  /*21c0*/  IGMMA.64x16x32.S8.S8 R32, gdesc[UR28], RZ, !UPT, gsb0 ;  /* 0x006000001c2079f1 */ /* 0x000fe6000c0410ff */
[----:B------:R-:W-:Y:S02]  /*21d0*/  WARPGROUP.DEPBAR.LE gsb0, 0x0 ;  /* 0x00008000000079c5 */ /* 0x000fe40000010000 */
[----:B------:R-:W-:Y:S01]  /*21e0*/  WARPGROUP.ARRIVE ;  /* 0x00000000000079c5 */ /* 0x000fe20000000000 */
[----:B------:R-:W-:Y:S04]  /*21f0*/  STL.64 [R1+0x20], R32 ;  /* 0x0000202001007387 */ /* 0x000fe80000100a00 */
[----:B------:R-:W-:Y:S01]  /*2200*/  STL.64 [R1+0x28], R34 ;  /* 0x0000282201007387 */ /* 0x000fe20000100a00 */
[----:B------:R-:W-:Y:S03]  /*2210*/  IGMMA.64x16x32.S8.S8 R208, gdesc[UR20], RZ, !UPT, gsb0 ;  /* 0x0060000014d079f1 */ /* 0x000fe6000c0410ff */
[----:B------:R-:W-:Y:S04]  /*2220*/  STL.64 [R1+0x30], R36 ;  /* 0x0000302401007387 */ /* 0x000fe80000100a00 */
[----:B------:R0:W-:Y:S01]  /*2230*/  STL.64 [R1+0x38], R38 ;  /* 0x0000382601007387 */ /* 0x0001e20000100a00 */
[----:B------:R-:W-:-:S02]  /*2240*/  WARPGROUP.DEPBAR.LE gsb0, 0x0 ;  /* 0x00008000000079c5 */ /* 0x000fc40000010000 */
[----:B------:R-:W-:Y:S01]  /*2250*/  WARPGROUP.ARRIVE ;  /* 0x00000000000079c5 */ /* 0x000fe20000000000 */
[----:B------:R-:W-:Y:S04]  /*2260*/  STL [R1+0x484], R208 ;  /* 0x000484d001007387 */ /* 0x000fe80000100800 */
[----:B------:R-:W-:Y:S01]  /*2270*/  STL [R1+0x480], R209 ;  /* 0x000480d101007387 */ /* 0x000fe20000100800 */
[----:B------:R-:W-:Y:S03]  /*2280*/  IGMMA.64x16x32.S8.S8 R176, gdesc[UR16], RZ, !UPT, gsb0 ;  /* 0x0060000010b079f1 */ /* 0x000fe6000c0410ff */
[----:B------:R-:W-:Y:S04]  /*2290*/  STL [R1+0x47c], R210 ;  /* 0x00047cd201007387 */ /* 0x000fe80000100800 */
[----:B------:R-:W-:Y:S04]  /*22a0*/  STL [R1+0x478], R211 ;  /* 0x000478d301007387 */ /* 0x000fe80000100800 */
[----:B------:R-:W-:Y:S04]  /*22b0*/  STL [R1+0x474], R212 ;  /* 0x000474d401007387 */ /* 0x000fe80000100800 */
[----:B------:R-:W-:Y:S04]  /*22c0*/  STL [R1+0x470], R213 ;  /* 0x000470d501007387 */ /* 0x000fe80000100800 */
[----:B------:R-:W-:Y:S04]  /*22d0*/  STL [R1+0x46c], R214 ;  /* 0x00046cd601007387 */ /* 0x000fe80000100800 */
[----:B------:R-:W-:Y:S01]  /*22e0*/  STL [R1+0x468], R215 ;  /* 0x000468d701007387 */ /* 0x000fe20000100800 */
        /* <DEDUP_REMOVED lines=37> */
[----:B------:R-:W-:Y:S01]  /*2540*/  IGMMA.64x16x32.S8.S8 R48, gdesc[UR40], RZ, !UPT, gsb0 ;  /* 0x00600000283079f1 */ /* 0x000fe2000c0410ff */
[----:B------:R-:W-:Y:S01]  /*2550*/  UMOV UR40, UR4 ;  /* 0x0000000400287c82 */ /* 0x000fe20008000000 */
[----:B------:R-:W-:Y:S01]  /*2560*/  UMOV UR41, 0x80000020 ;  /* 0x8000002000297882 */ /* 0x000fe20000000000 */
[----:B------:R-:W-:Y:S01]  /*2570*/  UMOV UR24, UR40 ;  /* 0x0000002800187c82 */ /* 0x000fe20008000000 */
        /* <DEDUP_REMOVED lines=11> */
[----:B------:R-:W-:Y:S01]  /*2630*/  STL [R1+0x404], R82 ;  /* 0x0004045201007387 */ /* 0x000fe20000100800 */
        /* <DEDUP_REMOVED lines=9> */
[----:B------:R-:W-:-:S02]  /*26d0*/  UMOV UR45, UR41 ;  /* 0x00000029002d7c82 */ /* 0x000fc40008000000 */
[----:B------:R-:W-:Y:S04]  /*26e0*/  STL [R1+0x3f8], R85 ;  /* 0x0003f85501007387 */ /* 0x000fe80000100800 */
[----:B------:R-:W-:Y:S04]  /*26f0*/  STL [R1+0x3f4], R86 ;  /* 0x0003f45601007387 */ /* 0x000fe80000100800 */
[----:B------:R-:W-:Y:S01]  /*2700*/  STL [R1+0x3f0], R87 ;  /* 0x0003f05701007387 */ /* 0x000fe20000100800 */
[----:B------:R-:W-:Y:S02]  /*2710*/  WARPGROUP.DEPBAR.LE gsb0, 0x0 ;  /* 0x00008000000079c5 */ /* 0x000fe40000010000 */
[----:B------:R-:W-:Y:S01]  /*2720*/  WARPGROUP.ARRIVE ;  /* 0x00000000000079c5 */ /* 0x000fe20000000000 */
[----:B------:R-:W-:Y:S04]  /*2730*/  STL [R1+0x424], R48 ;  /* 0x0004243001007387 */ /* 0x000fe80000100800 */
[----:B------:R-:W-:Y:S01]  /*2740*/  STL [R1+0x420], R49 ;  /* 0x0004203101007387 */ /* 0x000fe20000100800 */
[----:B------:R-:W-:Y:S01]  /*2750*/  IGMMA.64x16x32.S8.S8 R40, gdesc[UR40], RZ, !UPT, gsb0 ;  /* 0x00600000282879f1 */ /* 0x000fe2000c0410ff */
[----:B------:R-:W-:-:S02]  /*2760*/  UIADD3 UR40, UR57, 0x600, URZ ;  /* 0x0000060039287890 */ /* 0x000fc4000fffe03f */
[----:B------:R-:W-:Y:S01]  /*2770*/  STL [R1+0x41c], R50 ;  /* 0x00041c3201007387 */ /* 0x000fe20000100800 */
[----:B------:R-:W-:-:S03]  /*2780*/  UMOV UR41, 0x80000020 ;  /* 0x8000002000297882 */ /* 0x000fc60000000000 */
        /* <DEDUP_REMOVED lines=11> */
[----:B------:R-:W-:Y:S01]  /*2840*/  UMOV UR25, UR41 ;  /* 0x0000002900197c82 */ /* 0x000fe20008000000 */
        /* <DEDUP_REMOVED lines=18> */
[----:B------:R-:W-:-:S06]  /*2970*/  WARPGROUP.ARRIVE ;  /* 0x00000000000079c5 */ /* 0x000fcc0000000000 */
[----:B------:R-:W-:Y:S03]  /*2980*/  IGMMA.64x16x32.S8.S8 R136, gdesc[UR8], RZ, !UPT, gsb0 ;  /* 0x00600000088879f1 */ /* 0x000fe6000c0410ff */
[----:B------:R-:W-:Y:S02]  /*2990*/  WARPGROUP.DEPBAR.LE gsb0, 0x0 ;  /* 0x00008000000079c5 */ /* 0x000fe40000010000 */
[----:B------:R-:W-:-:S06]  /*29a0*/  WARPGROUP.ARRIVE ;  /* 0x00000000000079c5 */ /* 0x000fcc0000000000 */
[----:B------:R-:W-:Y:S03]  /*29b0*/  IGMMA.64x16x32.S8.S8 R168, gdesc[UR16], RZ, !UPT, gsb0 ;  /* 0x0060000010a879f1 */ /* 0x000fe6000c0410ff */
[----:B------:R-:W-:Y:S02]  /*29c0*/  WARPGROUP.DEPBAR.LE gsb0, 0x0 ;  /* 0x00008000000079c5 */ /* 0x000fe40000010000 */
[----:B------:R-:W-:-:S06]  /*29d0*/  WARPGROUP.ARRIVE ;  /* 0x00000000000079c5 */ /* 0x000fcc0000000000 */
[----:B------:R-:W-:Y:S03]  /*29e0*/  IGMMA.64x16x32.S8.S8 R200, gdesc[UR20], RZ, !UPT, gsb0 ;  /* 0x0060000014c879f1 */ /* 0x000fe6000c0410ff */
[----:B------:R-:W-:Y:S02]  /*29f0*/  WARPGROUP.DEPBAR.LE gsb0, 0x0 ;  /* 0x00008000000079c5 */ /* 0x000fe40000010000 */
[----:B0-----:R-:W-:-:S06]  /*2a00*/  WARPGROUP.ARRIVE ;  /* 0x00000000000079c5 */ /* 0x001fcc0000000000 */
[----:B------:R-:W-:Y:S03]  /*2a10*/  IGMMA.64x16x32.S8.S8 R32, gdesc[UR28], RZ, !UPT, gsb0 ;  /* 0x006000001c2079f1 */ /* 0x000fe6000c0410ff */
[----:B------:R-:W-:Y:S02]  /*2a20*/  WARPGROUP.DEPBAR.LE gsb0, 0x0 ;  /* 0x00008000000079c5 */ /* 0x000fe40000010000 */
[----:B------:R-:W-:Y:S04]  /*2a30*/  STL.64 [R1], R32 ;  /* 0x0000002001007387 */ /* 0x000fe80000100a00 */
[----:B------:R-:W-:Y:S04]  /*2a40*/  STL.64 [R1+0x8], R34 ;  /* 0x0000082201007387 */ /* 0x000fe80000100a00 */
[----:B------:R-:W-:Y:S04]  /*2a50*/  STL.64 [R1+0x10], R36 ;  /* 0x0000102401007387 */ /* 0x000fe80000100a00 */
[----:B------:R0:W-:Y:S02]  /*2a60*/  STL.64 [R1+0x18], R38 ;  /* 0x0000182601007387 */ /* 0x0001e40000100a00 */
[----:B0-----:R-:W-:-:S06]  /*2a70*/  WARPGROUP.ARRIVE ;  /* 0x00000000000079c5 */ /* 0x001fcc0000000000 */
[----:B------:R-:W-:Y:S03]  /*2a80*/  IGMMA.64x16x32.S8.S8 R32, gdesc[UR32], RZ, !UPT, gsb0 ;  /* 0x00600000202079f1 */ /* 0x000fe6000c0410ff */
[----:B------:R-:W-:Y:S02]  /*2a90*/  WARPGROUP.DEPBAR.LE gsb0, 0x0 ;  /* 0x00008000000079c5 */ /* 0x000fe40000010000 */
[----:B------:R-:W-:Y:S02]  /*2aa0*/  IMAD.MOV.U32 R84, RZ, RZ, R32 ;  /* 0x000000ffff547224 */ /* 0x000fe400078e0020 */
[----:B------:R-:W-:Y:S02]  /*2ab0*/  IMAD.MOV.U32 R85, RZ, RZ, R33 ;  /* 0x000000ffff557224 */ /* 0x000fe400078e0021 */
[----:B------:R-:W-:Y:S02]  /*2ac0*/  IMAD.MOV.U32 R86, RZ, RZ, R34 ;  /* 0x000000ffff567224 */ /* 0x000fe400078e0022 */
[----:B------:R-:W-:-:S02]  /*2ad0*/  IMAD.MOV.U32 R87, RZ, RZ, R35 ;  /* 0x000000ffff577224 */ /* 0x000fc400078e0023 */
[----:B------:R-:W-:Y:S02]  /*2ae0*/  IMAD.MOV.U32 R54, RZ, RZ, R36 ;  /* 0x000000ffff367224 */ /* 0x000fe400078e0024 */
[----:B------:R-:W-:Y:S02]  /*2af0*/  IMAD.MOV.U32 R55, RZ, RZ, R37 ;  /* 0x000000ffff377224 */ /* 0x000fe400078e0025 */
[----:B------:R-:W-:Y:S02]  /*2b00*/  IMAD.MOV.U32 R47, RZ, RZ, R38 ;  /* 0x000000ffff2f7224 */ /* 0x000fe400078e0026 */
[----:B------:R-:W-:Y:S02]  /*2b10*/  IMAD.MOV.U32 R79, RZ, RZ, R39 ;  /* 0x000000ffff4f7224 */ /* 0x000fe400078e0027 */
[----:B------:R-:W-:-:S06]  /*2b20*/  WARPGROUP.ARRIVE ;  /* 0x00000000000079c5 */ /* 0x000fcc0000000000 */
[----:B------:R-:W-:Y:S01]  /*2b30*/  IGMMA.64x16x32.S8.S8 R32, gdesc[UR4], RZ, !UPT, gsb0 ;  /* 0x00600000042079f1 */ /* 0x000fe2000c0410ff */
[----:B------:R-:W-:Y:S02]  /*2b40*/  UIADD3 UR4, UR57, 0x400, URZ ;  /* 0x0000040039047890 */ /* 0x000fe4000fffe03f */
        /* <DEDUP_REMOVED lines=11> */
[----:B------:R-:W-:Y:S01]  /*2c00*/  UMOV UR50, UR36 ;  /* 0x0000002400327c82 */ /* 0x000fe20008000000 */
[----:B------:R-:W-:Y:S01]  /*2c10*/  UMOV UR51, UR37 ;  /* 0x0000002500337c82 */ /* 0x000fe20008000000 */
        /* <DEDUP_REMOVED lines=31> */
[----:B------:R-:W-:-:S02]  /*2e10*/  WARPGROUP.DEPBAR.LE gsb0, 0x0 ;  /* 0x00008000000079c5 */ /* 0x000fc40000010000 */
[----:B------:R-:W-:Y:S02]  /*2e20*/  IMAD.MOV.U32 R210, RZ, RZ, R33 ;  /* 0x000000ffffd27224 */ /* 0x000fe400078e0021 */
[----:B------:R-:W-:Y:S02]  /*2e30*/  IMAD.MOV.U32 R211, RZ, RZ, R34 ;  /* 0x000000ffffd37224 */ /* 0x000fe400078e0022 */
[----:B------:R-:W-:Y:S02]  /*2e40*/  IMAD.MOV.U32 R212, RZ, RZ, R35 ;  /* 0x000000ffffd47224 */ /* 0x000fe400078e0023 */
[----:B------:R-:W-:Y:S02]  /*2e50*/  IMAD.MOV.U32 R213, RZ, RZ, R36 ;  /* 0x000000ffffd57224 */ /* 0x000fe400078e0024 */
[----:B------:R-:W-:Y:S02]  /*2e60*/  IMAD.MOV.U32 R214, RZ, RZ, R37 ;  /* 0x000000ffffd67224 */ /* 0x000fe400078e0025 */
[----:B------:R-:W-:-:S02]  /*2e70*/  IMAD.MOV.U32 R215, RZ, RZ, R38 ;  /* 0x000000ffffd77224 */ /* 0x000fc400078e0026 */
[----:B------:R-:W-:Y:S02]  /*2e80*/  IMAD.MOV.U32 R182, RZ, RZ, R39 ;  /* 0x000000ffffb67224 */ /* 0x000fe400078e0027 */
[----:B------:R-:W-:Y:S02]  /*2e90*/  IMAD.MOV.U32 R183, RZ, RZ, R32 ;  /* 0x000000ffffb77224 */ /* 0x000fe400078e0020 */
[----:B------:R-:W-:-:S06]  /*2ea0*/  WARPGROUP.ARRIVE ;  /* 0x00000000000079c5 */ /* 0x000fcc0000000000 */
        /* <DEDUP_REMOVED lines=14> */
[----:B------:R-:W-:Y:S01]  /*2f90*/  UMOV UR50, UR26 ;  /* 0x0000001a00327c82 */ /* 0x000fe20008000000 */
[----:B------:R-:W-:Y:S01]  /*2fa0*/  UMOV UR51, UR27 ;  /* 0x0000001b00337c82 */ /* 0x000fe20008000000 */
[----:B------:R-:W-:Y:S01]  /*2fb0*/  UMOV UR44, UR40 ;  /* 0x00000028002c7c82 */ /* 0x000fe20008000000 */
[----:B------:R-:W-:Y:S01]  /*2fc0*/  UMOV UR45, UR41 ;  /* 0x00000029002d7c82 */ /* 0x000fe20008000000 */
[----:B------:R-:W-:Y:S02]  /*2fd0*/  WARPGROUP.DEPBAR.LE gsb0, 0x0 ;  /* 0x00008000000079c5 */ /* 0x000fe40000010000 */
[----:B------:R-:W-:Y:S02]  /*2fe0*/  IMAD.MOV.U32 R112, RZ, RZ, R34 ;  /* 0x000000ffff707224 */ /* 0x000fe400078e0022 */
[----:B------:R-:W-:-:S02]  /*2ff0*/  IMAD.MOV.U32 R113, RZ, RZ, R35 ;  /* 0x000000ffff717224 */ /* 0x000fc400078e0023 */
[----:B------:R-:W-:Y:S02]  /*3000*/  IMAD.MOV.U32 R114, RZ, RZ, R36 ;  /* 0x000000ffff727224 */ /* 0x000fe400078e0024 */
[----:B------:R-:W-:Y:S02]  /*3010*/  IMAD.MOV.U32 R115, RZ, RZ, R37 ;  /* 0x000000ffff737224 */ /* 0x000fe400078e0025 */
[----:B------:R-:W-:Y:S02]  /*3020*/  IMAD.MOV.U32 R116, RZ, RZ, R38 ;  /* 0x000000ffff747224 */ /* 0x000fe400078e0026 */
[----:B------:R-:W-:Y:S02]  /*3030*/  IMAD.MOV.U32 R117, RZ, RZ, R39 ;  /* 0x000000ffff757224 */ /* 0x000fe400078e0027 */
[----:B------:R-:W-:Y:S02]  /*3040*/  IMAD.MOV.U32 R118, RZ, RZ, R32 ;  /* 0x000000ffff767224 */ /* 0x000fe400078e0020 */
[----:B------:R-:W-:-:S02]  /*3050*/  IMAD.MOV.U32 R119, RZ, RZ, R33 ;  /* 0x000000ffff777224 */ /* 0x000fc400078e0021 */
[----:B------:R-:W-:-:S06]  /*3060*/  WARPGROUP.ARRIVE ;  /* 0x00000000000079c5 */ /* 0x000fcc0000000000 */
[----:B------:R-:W-:Y:S01]  /*3070*/  IGMMA.64x16x32.S8.S8 R32, gdesc[UR4], RZ, !UPT, gsb0 ;  /* 0x00600000042079f1 */ /* 0x000fe2000c0410ff */
[----:B------:R-:W-:Y:S01]  /*3080*/  UIADD3 UR4, UR57, 0x2, URZ ;  /* 0x0000000239047890 */ /* 0x000fe2000fffe03f */
        /* <DEDUP_REMOVED lines=11> */
[----:B------:R-:W-:Y:S03]  /*3140*/  IGMMA.64x16x32.S8.S8 R32, gdesc[UR32], RZ, !UPT, gsb0 ;  /* 0x00600000202079f1 */ /* 0x000fe6000c0410ff */
[----:B------:R-:W-:Y:S02]  /*3150*/  WARPGROUP.DEPBAR.LE gsb0, 0x0 ;  /* 0x00008000000079c5 */ /* 0x000fe40000010000 */
[----:B------:R-:W-:Y:S01]  /*3160*/  WARPGROUP.ARRIVE ;  /* 0x00000000000079c5 */ /* 0x000fe20000000000 */
[----:B------:R-:W-:Y:S02]  /*3170*/  IMAD.MOV.U32 R144, RZ, RZ, R32 ;  /* 0x000000ffff907224 */ /* 0x000fe400078e0020 */
[----:B------:R-:W-:Y:S02]  /*3180*/  IMAD.MOV.U32 R145, RZ, RZ, R33 ;  /* 0x000000ffff917224 */ /* 0x000fe400078e0021 */
[----:B------:R-:W-:Y:S01]  /*3190*/  IMAD.MOV.U32 R146, RZ, RZ, R34 ;  /* 0x000000ffff927224 */ /* 0x000fe200078e0022 */
[----:B------:R-:W-:Y:S01]  /*31a0*/  IGMMA.64x16x32.S8.S8 R224, gdesc[UR28], RZ, !UPT, gsb0 ;  /* 0x006000001ce079f1 */ /* 0x000fe2000c0410ff */
[----:B------:R-:W-:Y:S01]  /*31b0*/  IMAD.MOV.U32 R147, RZ, RZ, R35 ;  /* 0x000000ffff937224 */ /* 0x000fe200078e0023 */
[----:B------:R-:W-:Y:S01]  /*31c0*/  UMOV UR28, UR40 ;  /* 0x00000028001c7c82 */ /* 0x000fe20008000000 */
[----:B------:R-:W-:Y:S01]  /*31d0*/  IMAD.MOV.U32 R148, RZ, RZ, R36 ;  /* 0x000000ffff947224 */ /* 0x000fe200078e0024 */
[----:B------:R-:W-:Y:S01]  /*31e0*/  UMOV UR29, UR41 ;  /* 0x00000029001d7c82 */ /* 0x000fe20008000000 */
[----:B------:R-:W-:-:S02]  /*31f0*/  IMAD.MOV.U32 R149, RZ, RZ, R37 ;  /* 0x000000ffff957224 */ /* 0x000fc400078e0025 */
[----:B------:R-:W-:Y:S02]  /*3200*/  IMAD.MOV.U32 R150, RZ, RZ, R38 ;  /* 0x000000ffff967224 */ /* 0x000fe400078e0026 */
[----:B------:R-:W-:Y:S01]  /*3210*/  IMAD.MOV.U32 R151, RZ, RZ, R39 ;  /* 0x000000ffff977224 */ /* 0x000fe200078e0027 */
[----:B------:R-:W-:Y:S02]  /*3220*/  WARPGROUP.DEPBAR.LE gsb0, 0x0 ;  /* 0x00008000000079c5 */ /* 0x000fe40000010000 */
[----:B------:R-:W-:Y:S01]  /*3230*/  WARPGROUP.ARRIVE ;  /* 0x00000000000079c5 */ /* 0x000fe20000000000 */
[----:B------:R0:W-:Y:S04]  /*3240*/  STL [R1+0x338], R227 ;  /* 0x000338e301007387 */ /* 0x0001e80000100800 */
[----:B------:R1:W-:Y:S01]  /*3250*/  STL [R1+0x334], R228 ;  /* 0x000334e401007387 */ /* 0x0003e20000100800 */
[----:B------:R-:W-:Y:S03]  /*3260*/  IGMMA.64x16x32.S8.S8 R192, gdesc[UR20], RZ, !UPT, gsb0 ;  /* 0x0060000014c079f1 */ /* 0x000fe6000c0410ff */
[----:B------:R2:W-:Y:S01]  /*3270*/  STL [R1+0x330], R229 ;  /* 0x000330e501007387 */ /* 0x0005e20000100800 */
[----:B0-----:R-:W-:-:S03]  /*3280*/  IMAD.MOV.U32 R227, RZ, RZ, R11 ;  /* 0x000000ffffe37224 */ /* 0x001fc600078e000b */
[----:B------:R0:W-:Y:S01]  /*3290*/  STL [R1+0x32c], R230 ;  /* 0x00032ce601007387 */ /* 0x0001e20000100800 */
[----:B-1----:R-:W-:-:S03]  /*32a0*/  IMAD.MOV.U32 R228, RZ, RZ, R12 ;  /* 0x000000ffffe47224 */ /* 0x002fc600078e000c */
[----:B------:R1:W-:Y:S01]  /*32b0*/  STL [R1+0x328], R231 ;  /* 0x000328e701007387 */ /* 0x0003e20000100800 */
[----:B--2---:R-:W-:Y:S02]  /*32c0*/  IMAD.MOV.U32 R229, RZ, RZ, R24 ;  /* 0x000000ffffe57224 */ /* 0x004fe400078e0018 */
[----:B0-----:R-:W-:Y:S02]  /*32d0*/  IMAD.MOV.U32 R230, RZ, RZ, R9 ;  /* 0x000000ffffe67224 */ /* 0x001fe400078e0009 */
[----:B-1----:R-:W-:Y:S01]  /*32e0*/  IMAD.MOV.U32 R231, RZ, RZ, R10 ;  /* 0x000000ffffe77224 */ /* 0x002fe200078e000a */
[----:B------:R-:W-:Y:S02]  /*32f0*/  WARPGROUP.DEPBAR.LE gsb0, 0x0 ;  /* 0x00008000000079c5 */ /* 0x000fe40000010000 */
[----:B------:R-:W-:Y:S01]  /*3300*/  WARPGROUP.ARRIVE ;  /* 0x00000000000079c5 */ /* 0x000fe20000000000 */
[----:B------:R0:W-:Y:S04]  /*3310*/  STL.64 [R1+0x358], R198 ;  /* 0x000358c601007387 */ /* 0x0001e80000100a00 */
[----:B------:R1:W-:Y:S01]  /*3320*/  STL.64 [R1+0x350], R196 ;  /* 0x000350c401007387 */ /* 0x0003e20000100a00 */
[----:B------:R-:W-:Y:S01]  /*3330*/  IGMMA.64x16x32.S8.S8 R160, gdesc[UR16], RZ, !UPT, gsb0 ;  /* 0x0060000010a079f1 */ /* 0x000fe2000c0410ff */
[----:B------:R-:W-:Y:S01]  /*3340*/  UMOV UR16, UR4 ;  /* 0x0000000400107c82 */ /* 0x000fe20008000000 */
[----:B------:R-:W-:Y:S01]  /*3350*/  UMOV UR4, UR40 ;  /* 0x0000002800047c82 */ /* 0x000fe20008000000 */
[----:B------:R2:W-:Y:S01]  /*3360*/  STL.64 [R1+0x348], R194 ;  /* 0x000348c201007387 */ /* 0x0005e20000100a00 */
[----:B------:R-:W-:Y:S01]  /*3370*/  UMOV UR17, 0x80000020 ;  /* 0x8000002000117882 */ /* 0x000fe20000000000 */
[----:B------:R-:W-:Y:S01]  /*3380*/  UMOV UR20, UR16 ;  /* 0x0000001000147c82 */ /* 0x000fe20008000000 */
[----:B------:R-:W-:Y:S01]  /*3390*/  UMOV UR21, UR17 ;  /* 0x0000001100157c82 */ /* 0x000fe20008000000 */
[----:B0-----:R-:W-:Y:S01]  /*33a0*/  IMAD.MOV.U32 R198, RZ, RZ, R30 ;  /* 0x000000ffffc67224 */ /* 0x001fe200078e001e */
[----:B------:R0:W-:Y:S01]  /*33b0*/  STL.64 [R1+0x340], R192 ;  /* 0x000340c001007387 */ /* 0x0001e20000100a00 */
[----:B------:R-:W-:Y:S01]  /*33c0*/  IMAD.MOV.U32 R199, RZ, RZ, R29 ;  /* 0x000000ffffc77224 */ /* 0x000fe200078e001d */
[----:B------:R-:W-:Y:S01]  /*33d0*/  UIADD3 UR30, UR56, 0x182, URZ ;  /* 0x00000182381e7890 */ /* 0x000fe2000fffe03f */
[----:B-1----:R-:W-:Y:S01]  /*33e0*/  IMAD.MOV.U32 R196, RZ, RZ, R28 ;  /* 0x000000ffffc47224 */ /* 0x002fe200078e001c */
[----:B------:R-:W-:Y:S01]  /*33f0*/  UMOV UR31, 0x80000020 ;  /* 0x80000020001f7882 */ /* 0x000fe20000000000 */
[----:B------:R-:W-:Y:S01]  /*3400*/  IMAD.MOV.U32 R197, RZ, RZ, R27 ;  /* 0x000000ffffc57224 */ /* 0x000fe200078e001b */
[----:B------:R-:W-:Y:S01]  /*3410*/  UMOV UR32, UR16 ;  /* 0x0000001000207c82 */ /* 0x000fe20008000000 */
[----:B--2---:R-:W-:Y:S01]  /*3420*/  IMAD.MOV.U32 R194, RZ, RZ, R26 ;  /* 0x000000ffffc27224 */ /* 0x004fe200078e001a */
[----:B------:R-:W-:Y:S01]  /*3430*/  UMOV UR33, UR17 ;  /* 0x0000001100217c82 */ /* 0x000fe20008000000 */
[----:B------:R-:W-:-:S02]  /*3440*/  IMAD.MOV.U32 R195, RZ, RZ, R25 ;  /* 0x000000ffffc37224 */ /* 0x000fc400078e0019 */
[----:B0-----:R-:W-:Y:S02]  /*3450*/  IMAD.MOV.U32 R192, RZ, RZ, R14 ;  /* 0x000000ffffc07224 */ /* 0x001fe400078e000e */
[----:B------:R-:W-:Y:S01]  /*3460*/  IMAD.MOV.U32 R193, RZ, RZ, R13 ;  /* 0x000000ffffc17224 */ /* 0x000fe200078e000d */
[----:B------:R-:W-:Y:S02]  /*3470*/  WARPGROUP.DEPBAR.LE gsb0, 0x0 ;  /* 0x00008000000079c5 */ /* 0x000fe40000010000 */
[----:B------:R-:W-:Y:S01]  /*3480*/  WARPGROUP.ARRIVE ;  /* 0x00000000000079c5 */ /* 0x000fe20000000000 */
[----:B------:R-:W-:Y:S04]  /*3490*/  STL.64 [R1+0x378], R166 ;  /* 0x000378a601007387 */ /* 0x000fe80000100a00 */
[----:B------:R-:W-:Y:S01]  /*34a0*/  STL.64 [R1+0x370], R164 ;  /* 0x000370a401007387 */ /* 0x000fe20000100a00 */
[----:B------:R-:W-:Y:S01]  /*34b0*/  IGMMA.64x16x32.S8.S8 R128, gdesc[UR8], RZ, !UPT, gsb0 ;  /* 0x00600000088079f1 */ /* 0x000fe2000c0410ff */
[----:B------:R-:W-:Y:S01]  /*34c0*/  UMOV UR8, UR40 ;  /* 0x0000002800087c82 */ /* 0x000fe20008000000 */
[----:B------:R-:W-:Y:S01]  /*34d0*/  UMOV UR9, UR41 ;  /* 0x0000002900097c82 */ /* 0x000fe20008000000 */
[----:B------:R-:W-:Y:S04]  /*34e0*/  STL.64 [R1+0x368], R162 ;  /* 0x000368a201007387 */ /* 0x000fe80000100a00 */
[----:B------:R0:W-:Y:S01]  /*34f0*/  STL.64 [R1+0x360], R160 ;  /* 0x000360a001007387 */ /* 0x0001e20000100a00 */
[----:B------:R-:W-:-:S02]  /*3500*/  WARPGROUP.DEPBAR.LE gsb0, 0x0 ;  /* 0x00008000000079c5 */ /* 0x000fc40000010000 */
[----:B------:R-:W-:Y:S01]  /*3510*/  WARPGROUP.ARRIVE ;  /* 0x00000000000079c5 */ /* 0x000fe20000000000 */
[----:B------:R-:W-:Y:S04]  /*3520*/  STL.64 [R1+0x398], R134 ;  /* 0x0003988601007387 */ /* 0x000fe80000100a00 */
[----:B------:R-:W-:Y:S01]  /*3530*/  STL.64 [R1+0x390], R132 ;  /* 0x0003908401007387 */ /* 0x000fe20000100a00 */
[----:B------:R-:W-:Y:S01]  /*3540*/  IGMMA.64x16x32.S8.S8 R96, gdesc[UR12], RZ, !UPT, gsb0 ;  /* 0x006000000c6079f1 */ /* 0x000fe2000c0410ff */
[----:B------:R-:W-:Y:S01]  /*3550*/  UMOV UR12, UR40 ;  /* 0x00000028000c7c82 */ /* 0x000fe20008000000 */
[----:B------:R-:W-:Y:S01]  /*3560*/  UMOV UR13, UR41 ;  /* 0x00000029000d7c82 */ /* 0x000fe20008000000 */
[----:B------:R-:W-:Y:S04]  /*3570*/  STL.64 [R1+0x388], R130 ;  /* 0x0003888201007387 */ /* 0x000fe80000100a00 */
[----:B------:R-:W-:Y:S01]  /*3580*/  STL.64 [R1+0x380], R128 ;  /* 0x0003808001007387 */ /* 0x000fe20000100a00 */
[----:B------:R-:W-:-:S02]  /*3590*/  WARPGROUP.DEPBAR.LE gsb0, 0x0 ;  /* 0x00008000000079c5 */ /* 0x000fc40000010000 */
[----:B------:R-:W-:Y:S01]  /*35a0*/  WARPGROUP.ARRIVE ;  /* 0x00000000000079c5 */ /* 0x000fe20000000000 */
[----:B------:R-:W-:Y:S04]  /*35b0*/  STL.64 [R1+0x3b8], R102 ;  /* 0x0003b86601007387 */ /* 0x000fe80000100a00 */
[----:B------:R-:W-:Y:S01]  /*35c0*/  STL.64 [R1+0x3b0], R100 ;  /* 0x0003b06401007387 */ /* 0x000fe20000100a00 */
[----:B------:R-:W-:Y:S01]  /*35d0*/  IGMMA.64x16x32.S8.S8 R64, gdesc[UR48], RZ, !UPT, gsb0 ;  /* 0x00600000304079f1 */ /* 0x000fe2000c0410ff */
[----:B------:R-:W-:Y:S01]  /*35e0*/  UMOV UR50, UR36 ;  /* 0x0000002400327c82 */ /* 0x000fe20008000000 */
[----:B------:R-:W-:Y:S01]  /*35f0*/  UMOV UR51, UR37 ;  /* 0x0000002500337c82 */ /* 0x000fe20008000000 */
[----:B------:R-:W-:Y:S01]  /*3600*/  UMOV UR36, UR40 ;  /* 0x0000002800247c82 */ /* 0x000fe20008000000 */
[----:B------:R-:W-:Y:S01]  /*3610*/  UMOV UR37, UR41 ;  /* 0x0000002900257c82 */ /* 0x000fe20008000000 */
        /* <DEDUP_REMOVED lines=13> */
[----:B------:R-:W-:Y:S01]  /*36f0*/  STL.64 [R1+0x3c8], R66 ;  /* 0x0003c84201007387 */ /* 0x000fe20000100a00 */
[----:B------:R-:W-:Y:S01]  /*3700*/  UIADD3 UR18, UR56, 0x2, URZ ;  /* 0x0000000238127890 */ /* 0x000fe2000fffe03f */
[----:B------:R-:W-:-:S02]  /*3710*/  UMOV UR19, 0x80000020 ;  /* 0x8000002000137882 */ /* 0x000fc40000000000 */
[----:B------:R1:W-:Y:S01]  /*3720*/  STL.64 [R1+0x3c0], R64 ;  /* 0x0003c04001007387 */ /* 0x0003e20000100a00 */
[----:B------:R-:W-:Y:S02]  /*3730*/  WARPGROUP.DEPBAR.LE gsb0, 0x0 ;  /* 0x00008000000079c5 */ /* 0x000fe40000010000 */
        /* <DEDUP_REMOVED lines=10> */
[----:B------:R-:W-:Y:S02]  /*37e0*/  WARPGROUP.DEPBAR.LE gsb0, 0x0 ;  /* 0x00008000000079c5 */ /* 0x000fe40000010000 */
[----:B------:R-:W-:-:S06]  /*37f0*/  WARPGROUP.ARRIVE ;  /* 0x00000000000079c5 */ /* 0x000fcc0000000000 */
[----:B------:R-:W-:Y:S01]  /*3800*/  IGMMA.64x16x32.S8.S8 R56, gdesc[UR24], RZ, !UPT, gsb0 ;  /* 0x00600000183879f1 */ /* 0x000fe2000c0410ff */
[----:B------:R-:W-:Y:S01]  /*3810*/  UMOV UR7, 0x80000020 ;  /* 0x8000002000077882 */ /* 0x000fe20000000000 */
[----:B------:R-:W-:Y:S01]  /*3820*/  UMOV UR24, UR16 ;  /* 0x0000001000187c82 */ /* 0x000fe20008000000 */
[----:B------:R-:W-:Y:S01]  /*3830*/  UMOV UR25, UR17 ;  /* 0x0000001100197c82 */ /* 0x000fe20008000000 */
        /* <DEDUP_REMOVED lines=12> */
[----:B------:R-:W-:Y:S02]  /*3900*/  UIADD3 UR15, UR56, 0x42, URZ ;  /* 0x00000042380f7890 */ /* 0x000fe4000fffe03f */
[----:B------:R-:W-:Y:S01]  /*3910*/  UIADD3 UR14, UR56, 0x82, URZ ;  /* 0x00000082380e7890 */ /* 0x000fe2000fffe03f */
        /* <DEDUP_REMOVED lines=10> */
[----:B------:R-:W-:Y:S01]  /*39c0*/  UIADD3 UR22, UR56, 0x102, URZ ;  /* 0x0000010238167890 */ /* 0x000fe2000fffe03f */
[----:B------:R-:W-:Y:S01]  /*39d0*/  UMOV UR23, 0x80000020 ;  /* 0x8000002000177882 */ /* 0x000fe20000000000 */
[----:B------:R-:W-:Y:S01]  /*39e0*/  UIADD3 UR26, UR56, 0x142, URZ ;  /* 0x00000142381a7890 */ /* 0x000fe2000fffe03f */
[----:B------:R-:W-:Y:S01]  /*39f0*/  UMOV UR27, 0x80000020 ;  /* 0x80000020001b7882 */ /* 0x000fe20000000000 */
[----:B------:R-:W-:Y:S01]  /*3a00*/  UMOV UR28, UR16 ;  /* 0x00000010001c7c82 */ /* 0x000fe20008000000 */
[----:B------:R-:W-:Y:S01]  /*3a10*/  UMOV UR29, UR17 ;  /* 0x00000011001d7c82 */ /* 0x000fe20008000000 */
[----:B------:R-:W-:-:S02]  /*3a20*/  WARPGROUP.DEPBAR.LE gsb0, 0x0 ;  /* 0x00008000000079c5 */ /* 0x000fc40000010000 */
[----:B------:R-:W-:-:S06]  /*3a30*/  WARPGROUP.ARRIVE ;  /* 0x00000000000079c5 */ /* 0x000fcc0000000000 */
[----:B------:R-:W-:Y:S01]  /*3a40*/  IGMMA.64x16x32.S8.S8 R184, gdesc[UR40], RZ, !UPT, gsb0 ;  /* 0x0060000028b879f1 */ /* 0x000fe2000c0410ff */
[----:B------:R-:W-:Y:S01]  /*3a50*/  UIADD3 UR34, UR56, 0x1c2, URZ ;  /* 0x000001c238227890 */ /* 0x000fe2000fffe03f */
[----:B------:R-:W-:Y:S01]  /*3a60*/  UMOV UR35, 0x80000020 ;  /* 0x8000002000237882 */ /* 0x000fe20000000000 */
[----:B------:R-:W-:Y:S01]  /*3a70*/  UMOV UR40, UR16 ;  /* 0x0000001000287c82 */ /* 0x000fe20008000000 */
[----:B------:R-:W-:Y:S01]  /*3a80*/  UMOV UR41, UR17 ;  /* 0x0000001100297c82 */ /* 0x000fe20008000000 */
[----:B------:R-:W-:Y:S02]  /*3a90*/  WARPGROUP.DEPBAR.LE gsb0, 0x0 ;  /* 0x00008000000079c5 */ /* 0x000fe40000010000 */
[----:B------:R-:W-:-:S06]  /*3aa0*/  WARPGROUP.ARRIVE ;  /* 0x00000000000079c5 */ /* 0x000fcc0000000000 */
[----:B------:R-:W-:Y:S01]  /*3ab0*/  IGMMA.64x16x32.S8.S8 R216, gdesc[UR36], RZ, !UPT, gsb0 ;  /* 0x0060000024d879f1 */ /* 0x000fe2000c0410ff */
[----:B------:R-:W-:Y:S02]  /*3ac0*/  R2UR UR39, R7 ;  /* 0x00000000072772ca */ /* 0x000fe400000e0000 */
[----:B------:R-:W-:Y:S02]  /*3ad0*/  R2UR UR38, R5 ;  /* 0x00000000052672ca */ /* 0x000fe400000e0000 */
[----:B------:R-:W-:Y:S02]  /*3ae0*/  R2UR UR37, R4 ;  /* 0x00000000042572ca */ /* 0x000fe400000e0000 */
[----:B------:R-:W-:Y:S01]  /*3af0*/  R2UR UR36, R2 ;  /* 0x00000000022472ca */ /* 0x000fe200000e0000 */
[----:B------:R-:W-:Y:S02]  /*3b00*/  WARPGROUP.DEPBAR.LE gsb0, 0x0 ;  /* 0x00008000000079c5 */ /* 0x000fe40000010000 */
[----:B0-----:R-:W-:-:S06]  /*3b10*/  WARPGROUP.ARRIVE ;  /* 0x00000000000079c5 */ /* 0x001fcc0000000000 */
[----:B------:R-:W-:Y:S01]  /*3b20*/  IGMMA.64x16x32.S8.S8 R160, gdesc[UR52], RZ, !UPT, gsb0 ;  /* 0x0060000034a079f1 */ /* 0x000fe2000c0410ff */
[----:B------:R-:W-:Y:S01]  /*3b30*/  UMOV UR52, UR16 ;  /* 0x0000001000347c82 */ /* 0x000fe20008000000 */
[----:B------:R-:W-:Y:S01]  /*3b40*/  UMOV UR53, UR17 ;  /* 0x0000001100357c82 */ /* 0x000fe20008000000 */
[----:B------:R-:W-:Y:S02]  /*3b50*/  WARPGROUP.DEPBAR.LE gsb0, 0x0 ;  /* 0x00008000000079c5 */ /* 0x000fe40000010000 */
[----:B-1----:R-:W-:Y:S01]  /*3b60*/  WARPGROUP.ARRIVE ;  /* 0x00000000000079c5 */ /* 0x002fe20000000000 */
[----:B------:R-:W-:Y:S02]  /*3b70*/  IMAD.MOV.U32 R10, RZ, RZ, R162 ;  /* 0x000000ffff0a7224 */ /* 0x000fe400078e00a2 */
[----:B------:R-:W-:Y:S02]  /*3b80*/  IMAD.MOV.U32 R9, RZ, RZ, R163 ;  /* 0x000000ffff097224 */ /* 0x000fe400078e00a3 */
[----:B------:R-:W-:Y:S01]  /*3b90*/  IMAD.MOV.U32 R7, RZ, RZ, R164 ;  /* 0x000000ffff077224 */ /* 0x000fe200078e00a4 */
[----:B------:R-:W-:Y:S01]  /*3ba0*/  IGMMA.64x16x32.S8.S8 R64, gdesc[UR44], RZ, !UPT, gsb0 ;  /* 0x006000002c4079f1 */ /* 0x000fe2000c0410ff */
[----:B------:R-:W-:-:S02]  /*3bb0*/  IMAD.MOV.U32 R5, RZ, RZ, R165 ;  /* 0x000000ffff057224 */ /* 0x000fc400078e00a5 */
        /* <DEDUP_REMOVED lines=24> */
[----:B------:R-:W-:Y:S01]  /*3d40*/  IMAD.MOV.U32 R192, RZ, RZ, R16 ;  /* 0x000000ffffc07224 */ /* 0x000fe200078e0010 */
        /* <DEDUP_REMOVED lines=9> */
[----:B------:R-:W-:Y:S01]  /*3de0*/  WARPGROUP.ARRIVE ;  /* 0x00000000000079c5 */ /* 0x000fe20000000000 */
        /* <DEDUP_REMOVED lines=25> */
[----:B------:R-:W-:Y:S01]  /*3f80*/  IMAD.MOV.U32 R166, RZ, RZ, R227 ;  /* 0x000000ffffa67224 */ /* 0x000fe200078e00e3 */
[----:B------:R-:W-:Y:S02]  /*3f90*/  WARPGROUP.DEPBAR.LE gsb0, 0x0 ;  /* 0x00008000000079c5 */ /* 0x000fe40000010000 */
        /* <DEDUP_REMOVED lines=18> */
[----:B------:R-:W-:Y:S01]  /*40c0*/  IMAD.MOV.U32 R161, RZ, RZ, R193 ;  /* 0x000000ffffa17224 */ /* 0x000fe200078e00c1 */
[----:B------:R-:W2:Y:S01]  /*40d0*/  LDL.LU R192, [R1+0xb8] ;  /* 0x0000b80001c07983 */ /* 0x000ea20000300800 */
[----:B------:R-:W-:Y:S02]  /*40e0*/  IMAD.MOV.U32 R227, RZ, RZ, R64 ;  /* 0x000000ffffe37224 */ /* 0x000fe400078e0040 */
[----:B------:R-:W-:Y:S01]  /*40f0*/  IMAD.MOV.U32 R228, RZ, RZ, R65 ;  /* 0x000000ffffe47224 */ /* 0x000fe200078e0041 */
[----:B------:R-:W3:Y:S01]  /*4100*/  LDL.LU R193, [R1+0xbc] ;  /* 0x0000bc0001c17983 */ /* 0x000ee20000300800 */
        /* <DEDUP_REMOVED lines=16> */
[----:B------:R-:W-:Y:S01]  /*4210*/  WARPGROUP.ARRIVE ;  /* 0x00000000000079c5 */ /* 0x000fe20000000000 */
[----:B------:R-:W-:Y:S01]  /*4220*/  IMAD.MOV.U32 R101, RZ, RZ, R133 ;  /* 0x000000ffff657224 */ /* 0x000fe200078e0085 */
[----:B------:R-:W4:Y:S01]  /*4230*/  LDL.LU R194, [R1+0x20] ;  /* 0x0000200001c27983 */ /* 0x000f220000300800 */
[----:B------:R-:W-:Y:S02]  /*4240*/  IMAD.MOV.U32 R132, RZ, RZ, R164 ;  /* 0x000000ffff847224 */ /* 0x000fe400078e00a4 */
[----:B------:R-:W-:Y:S01]  /*4250*/  IMAD.MOV.U32 R163, RZ, RZ, R195 ;  /* 0x000000ffffa37224 */ /* 0x000fe200078e00c3 */
[----:B------:R-:W-:Y:S01]  /*4260*/  IGMMA.64x16x32.S8.S8 R64, gdesc[UR16], R64, gsb0 ;  /* 0x00600000104079f1 */ /* 0x000fe20008041040 */
[----:B------:R-:W-:Y:S01]  /*4270*/  IMAD.MOV.U32 R102, RZ, RZ, R134 ;  /* 0x000000ffff667224 */ /* 0x000fe200078e0086 */
[----:B------:R-:W4:Y:S01]  /*4280*/  LDL.LU R195, [R1+0x24] ;  /* 0x0000240001c37983 */ /* 0x000f220000300800 */
[----:B------:R-:W-:-:S02]  /*4290*/  IMAD.MOV.U32 R133, RZ, RZ, R165 ;  /* 0x000000ffff857224 */ /* 0x000fc400078e00a5 */
[----:B------:R-:W-:Y:S02]  /*42a0*/  IMAD.MOV.U32 R164, RZ, RZ, R196 ;  /* 0x000000ffffa47224 */ /* 0x000fe400078e00c4 */
[----:B------:R-:W-:Y:S01]  /*42b0*/  IMAD.MOV.U32 R103, RZ, RZ, R135 ;  /* 0x000000ffff677224 */ /* 0x000fe200078e0087 */
[----:B------:R-:W4:Y:S01]  /*42c0*/  LDL.LU R196, [R1+0x28] ;  /* 0x0000280001c47983 */ /* 0x000f220000300800 */
[----:B------:R-:W-:Y:S02]  /*42d0*/  IMAD.MOV.U32 R134, RZ, RZ, R166 ;  /* 0x000000ffff867224 */ /* 0x000fe400078e00a6 */
[----:B------:R-:W-:Y:S02]  /*42e0*/  IMAD.MOV.U32 R165, RZ, RZ, R197 ;  /* 0x000000ffffa57224 */ /* 0x000fe400078e00c5 */
[----:B------:R-:W-:Y:S01]  /*42f0*/  IMAD.MOV.U32 R135, RZ, RZ, R167 ;  /* 0x000000ffff877224 */ /* 0x000fe200078e00a7 */
[----:B------:R-:W4:Y:S01]  /*4300*/  LDL.LU R197, [R1+0x2c] ;  /* 0x00002c0001c57983 */ /* 0x000f220000300800 */
[----:B------:R-:W-:-:S02]  /*4310*/  IMAD.MOV.U32 R166, RZ, RZ, R198 ;  /* 0x000000ffffa67224 */ /* 0x000fc400078e00c6 */
[----:B------:R-:W-:Y:S01]  /*4320*/  IMAD.MOV.U32 R167, RZ, RZ, R199 ;  /* 0x000000ffffa77224 */ /* 0x000fe200078e00c7 */
[----:B------:R-:W4:Y:S04]  /*4330*/  LDL.LU R198, [R1+0x30] ;  /* 0x0000300001c67983 */ /* 0x000f280000300800 */
[----:B------:R-:W4:Y:S01]  /*4340*/  LDL.LU R199, [R1+0x34] ;  /* 0x0000340001c77983 */ /* 0x000f220000300800 */
[----:B------:R-:W-:-:S03]  /*4350*/  WARPGROUP.DEPBAR.LE gsb0, 0x0 ;  /* 0x00008000000079c5 */ /* 0x000fc60000010000 */
[----:B------:R-:W-:Y:S04]  /*4360*/  STL.64 [R1+0x220], R64 ;  /* 0x0002204001007387 */ /* 0x000fe80000100a00 */
[----:B------:R-:W-:Y:S04]  /*4370*/  STL.64 [R1+0x228], R66 ;  /* 0x0002284201007387 */ /* 0x000fe80000100a00 */
[----:B------:R-:W-:Y:S04]  /*4380*/  STL.64 [R1+0x230], R68 ;  /* 0x0002304401007387 */ /* 0x000fe80000100a00 */
[----:B------:R0:W-:Y:S02]  /*4390*/  STL.64 [R1+0x238], R70 ;  /* 0x0002384601007387 */ /* 0x0001e40000100a00 */
[----:B0-----:R-:W-:-:S02]  /*43a0*/  IMAD.MOV.U32 R70, RZ, RZ, R128 ;  /* 0x000000ffff467224 */ /* 0x001fc400078e0080 */
[----:B------:R-:W-:Y:S02]  /*43b0*/  IMAD.MOV.U32 R71, RZ, RZ, R129 ;  /* 0x000000ffff477224 */ /* 0x000fe400078e0081 */
[----:B------:R-:W-:Y:S02]  /*43c0*/  IMAD.MOV.U32 R128, RZ, RZ, R160 ;  /* 0x000000ffff807224 */ /* 0x000fe400078e00a0 */
[----:B------:R-:W-:Y:S02]  /*43d0*/  IMAD.MOV.U32 R129, RZ, RZ, R161 ;  /* 0x000000ffff817224 */ /* 0x000fe400078e00a1 */
[----:B--2---:R-:W-:Y:S02]  /*43e0*/  IMAD.MOV.U32 R160, RZ, RZ, R192 ;  /* 0x000000ffffa07224 */ /* 0x004fe400078e00c0 */
[----:B------:R-:W2:Y:S01]  /*43f0*/  LDL.LU R192, [R1+0x38] ;  /* 0x0000380001c07983 */ /* 0x000ea20000300800 */
[----:B---3--:R-:W-:-:S03]  /*4400*/  IMAD.MOV.U32 R161, RZ, RZ, R193 ;  /* 0x000000ffffa17224 */ /* 0x008fc600078e00c1 */
[----:B------:R-:W3:Y:S01]  /*4410*/  LDL.LU R193, [R1+0x3c] ;  /* 0x00003c0001c17983 */ /* 0x000ee20000300800 */
[----:B------:R-:W-:Y:S02]  /*4420*/  IMAD.MOV.U32 R64, RZ, RZ, R98 ;  /* 0x000000ffff407224 */ /* 0x000fe400078e0062 */
[----:B------:R-:W-:Y:S02]  /*4430*/  IMAD.MOV.U32 R65, RZ, RZ, R99 ;  /* 0x000000ffff417224 */ /* 0x000fe400078e0063 */
[----:B------:R-:W-:Y:S02]  /*4440*/  IMAD.MOV.U32 R66, RZ, RZ, R100 ;  /* 0x000000ffff427224 */ /* 0x000fe400078e0064 */
[----:B------:R-:W-:Y:S02]  /*4450*/  IMAD.MOV.U32 R67, RZ, RZ, R101 ;  /* 0x000000ffff437224 */ /* 0x000fe400078e0065 */
[----:B------:R-:W-:Y:S02]  /*4460*/  IMAD.MOV.U32 R68, RZ, RZ, R102 ;  /* 0x000000ffff447224 */ /* 0x000fe400078e0066 */
[----:B------:R-:W-:Y:S01]  /*4470*/  IMAD.MOV.U32 R69, RZ, RZ, R103 ;  /* 0x000000ffff457224 */ /* 0x000fe200078e0067 */
[----:B------:R-:W-:Y:S01]  /*4480*/  UMOV UR54, UR15 ;  /* 0x0000000f00367c82 */ /* 0x000fe20008000000 */
[----:B------:R-:W-:-:S04]  /*4490*/  UMOV UR55, 0x80000020 ;  /* 0x8000002000377882 */ /* 0x000fc80000000000 */
[----:B------:R-:W-:-:S06]  /*44a0*/  WARPGROUP.ARRIVE ;  /* 0x00000000000079c5 */ /* 0x000fcc0000000000 */
[----:B------:R-:W-:Y:S01]  /*44b0*/  IGMMA.64x16x32.S8.S8 R64, gdesc[UR52], R64, gsb0 ;  /* 0x00600000344079f1 */ /* 0x000fe20008041040 */
[----:B------:R-:W-:Y:S02]  /*44c0*/  IMAD.MOV.U32 R98, RZ, RZ, R130 ;  /* 0x000000ffff627224 */ /* 0x000fe400078e0082 */
[----:B------:R-:W-:Y:S02]  /*44d0*/  IMAD.MOV.U32 R99, RZ, RZ, R131 ;  /* 0x000000ffff637224 */ /* 0x000fe400078e0083 */
[----:B------:R-:W-:Y:S02]  /*44e0*/  IMAD.MOV.U32 R130, RZ, RZ, R162 ;  /* 0x000000ffff827224 */ /* 0x000fe400078e00a2 */
[----:B------:R-:W-:Y:S02]  /*44f0*/  IMAD.MOV.U32 R100, RZ, RZ, R132 ;  /* 0x000000ffff647224 */ /* 0x000fe400078e0084 */
[----:B------:R-:W-:Y:S02]  /*4500*/  IMAD.MOV.U32 R131, RZ, RZ, R163 ;  /* 0x000000ffff837224 */ /* 0x000fe400078e00a3 */
[----:B----4-:R-:W-:-:S02]  /*4510*/  IMAD.MOV.U32 R162, RZ, RZ, R194 ;  /* 0x000000ffffa27224 */ /* 0x010fc400078e00c2 */
[----:B------:R-:W-:Y:S02]  /*4520*/  IMAD.MOV.U32 R101, RZ, RZ, R133 ;  /* 0x000000ffff657224 */ /* 0x000fe400078e0085 */
[----:B------:R-:W-:Y:S02]  /*4530*/  IMAD.MOV.U32 R132, RZ, RZ, R164 ;  /* 0x000000ffff847224 */ /* 0x000fe400078e00a4 */
[----:B------:R-:W-:Y:S02]  /*4540*/  IMAD.MOV.U32 R163, RZ, RZ, R195 ;  /* 0x000000ffffa37224 */ /* 0x000fe400078e00c3 */
[----:B------:R-:W-:Y:S02]  /*4550*/  IMAD.MOV.U32 R194, RZ, RZ, R112 ;  /* 0x000000ffffc27224 */ /* 0x000fe400078e0070 */
[----:B------:R-:W-:Y:S01]  /*4560*/  IMAD.MOV.U32 R102, RZ, RZ, R134 ;  /* 0x000000ffff667224 */ /* 0x000fe200078e0086 */
[----:B------:R-:W4:Y:S01]  /*4570*/  LDL.LU R112, [R1+0x4dc] ;  /* 0x0004dc0001707983 */ /* 0x000f220000300800 */
[----:B------:R-:W-:-:S02]  /*4580*/  IMAD.MOV.U32 R133, RZ, RZ, R165 ;  /* 0x000000ffff857224 */ /* 0x000fc400078e00a5 */
[----:B------:R-:W-:Y:S02]  /*4590*/  IMAD.MOV.U32 R164, RZ, RZ, R196 ;  /* 0x000000ffffa47224 */ /* 0x000fe400078e00c4 */
[----:B------:R-:W-:Y:S02]  /*45a0*/  IMAD.MOV.U32 R195, RZ, RZ, R113 ;  /* 0x000000ffffc37224 */ /* 0x000fe400078e0071 */
[----:B------:R-:W-:Y:S01]  /*45b0*/  IMAD.MOV.U32 R103, RZ, RZ, R135 ;  /* 0x000000ffff677224 */ /* 0x000fe200078e0087 */
[----:B------:R-:W4:Y:S01]  /*45c0*/  LDL.LU R113, [R1+0x4d8] ;  /* 0x0004d80001717983 */ /* 0x000f220000300800 */
[----:B------:R-:W-:Y:S02]  /*45d0*/  IMAD.MOV.U32 R134, RZ, RZ, R166 ;  /* 0x000000ffff867224 */ /* 0x000fe400078e00a6 */
[----:B------:R-:W-:Y:S02]  /*45e0*/  IMAD.MOV.U32 R165, RZ, RZ, R197 ;  /* 0x000000ffffa57224 */ /* 0x000fe400078e00c5 */
[----:B------:R-:W-:-:S02]  /*45f0*/  IMAD.MOV.U32 R196, RZ, RZ, R114 ;  /* 0x000000ffffc47224 */ /* 0x000fc400078e0072 */
[----:B------:R-:W-:Y:S01]  /*4600*/  IMAD.MOV.U32 R135, RZ, RZ, R167 ;  /* 0x000000ffff877224 */ /* 0x000fe200078e00a7 */
[----:B------:R-:W4:Y:S01]  /*4610*/  LDL.LU R114, [R1+0x4d4] ;  /* 0x0004d40001727983 */ /* 0x000f220000300800 */
[----:B------:R-:W-:Y:S02]  /*4620*/  IMAD.MOV.U32 R166, RZ, RZ, R198 ;  /* 0x000000ffffa67224 */ /* 0x000fe400078e00c6 */
[----:B------:R-:W-:Y:S02]  /*4630*/  IMAD.MOV.U32 R197, RZ, RZ, R115 ;  /* 0x000000ffffc57224 */ /* 0x000fe400078e0073 */
[----:B------:R-:W-:Y:S01]  /*4640*/  IMAD.MOV.U32 R167, RZ, RZ, R199 ;  /* 0x000000ffffa77224 */ /* 0x000fe200078e00c7 */
[----:B------:R-:W4:Y:S01]  /*4650*/  LDL.LU R115, [R1+0x4d0] ;  /* 0x0004d00001737983 */ /* 0x000f220000300800 */
[----:B------:R-:W-:Y:S02]  /*4660*/  IMAD.MOV.U32 R198, RZ, RZ, R116 ;  /* 0x000000ffffc67224 */ /* 0x000fe400078e0074 */
[----:B------:R-:W-:Y:S01]  /*4670*/  IMAD.MOV.U32 R199, RZ, RZ, R117 ;  /* 0x000000ffffc77224 */ /* 0x000fe200078e0075 */
[----:B------:R-:W4:Y:S04]  /*4680*/  LDL.LU R116, [R1+0x4cc] ;  /* 0x0004cc0001747983 */ /* 0x000f280000300800 */
[----:B------:R-:W4:Y:S01]  /*4690*/  LDL.LU R117, [R1+0x4c8] ;  /* 0x0004c80001757983 */ /* 0x000f220000300800 */
[----:B------:R-:W-:-:S03]  /*46a0*/  WARPGROUP.DEPBAR.LE gsb0, 0x0 ;  /* 0x00008000000079c5 */ /* 0x000fc60000010000 */
[----:B------:R0:W-:Y:S04]  /*46b0*/  STL.64 [R1+0x1a0], R64 ;  /* 0x0001a04001007387 */ /* 0x0001e80000100a00 */
[----:B------:R1:W-:Y:S04]  /*46c0*/  STL.64 [R1+0x1a8], R66 ;  /* 0x0001a84201007387 */ /* 0x0003e80000100a00 */
[----:B------:R1:W-:Y:S04]  /*46d0*/  STL.64 [R1+0x1b0], R68 ;  /* 0x0001b04401007387 */ /* 0x0003e80000100a00 */
[----:B------:R1:W-:Y:S01]  /*46e0*/  STL.64 [R1+0x1b8], R70 ;  /* 0x0001b84601007387 */ /* 0x0003e20000100a00 */
[----:B0-----:R-:W-:-:S02]  /*46f0*/  IMAD.MOV.U32 R64, RZ, RZ, R98 ;  /* 0x000000ffff407224 */ /* 0x001fc400078e0062 */
[----:B------:R-:W-:Y:S02]  /*4700*/  IMAD.MOV.U32 R65, RZ, RZ, R99 ;  /* 0x000000ffff417224 */ /* 0x000fe400078e0063 */
[----:B-1----:R-:W-:Y:S02]  /*4710*/  IMAD.MOV.U32 R66, RZ, RZ, R100 ;  /* 0x000000ffff427224 */ /* 0x002fe400078e0064 */
[----:B------:R-:W-:Y:S02]  /*4720*/  IMAD.MOV.U32 R67, RZ, RZ, R101 ;  /* 0x000000ffff437224 */ /* 0x000fe400078e0065 */
[----:B------:R-:W-:Y:S02]  /*4730*/  IMAD.MOV.U32 R68, RZ, RZ, R102 ;  /* 0x000000ffff447224 */ /* 0x000fe400078e0066 */
[----:B------:R-:W-:Y:S02]  /*4740*/  IMAD.MOV.U32 R69, RZ, RZ, R103 ;  /* 0x000000ffff457224 */ /* 0x000fe400078e0067 */
[----:B------:R-:W-:-:S02]  /*4750*/  IMAD.MOV.U32 R70, RZ, RZ, R128 ;  /* 0x000000ffff467224 */ /* 0x000fc400078e0080 */
[----:B------:R-:W-:-:S06]  /*4760*/  IMAD.MOV.U32 R71, RZ, RZ, R129 ;  /* 0x000000ffff477224 */ /* 0x000fcc00078e0081 */
[----:B------:R-:W-:-:S06]  /*4770*/  WARPGROUP.ARRIVE ;  /* 0x00000000000079c5 */ /* 0x000fcc0000000000 */
[----:B------:R-:W-:Y:S01]  /*4780*/  IGMMA.64x16x32.S8.S8 R64, gdesc[UR4], R64, gsb0 ;  /* 0x00600000044079f1 */ /* 0x000fe20008041040 */
        /* <DEDUP_REMOVED lines=25> */
[----:B------:R-:W-:Y:S01]  /*4920*/  IMAD.MOV.U32 R199, RZ, RZ, R149 ;  /* 0x000000ffffc77224 */ /* 0x000fe200078e0095 */
[----:B------:R-:W-:Y:S02]  /*4930*/  WARPGROUP.DEPBAR.LE gsb0, 0x0 ;  /* 0x00008000000079c5 */ /* 0x000fe40000010000 */
[----:B------:R-:W-:Y:S01]  /*4940*/  UIADD3 UR8, UR56, 0xc2, URZ ;  /* 0x000000c238087890 */ /* 0x000fe2000fffe03f */
[----:B------:R-:W-:-:S06]  /*4950*/  UMOV UR15, 0x80000020 ;  /* 0x80000020000f7882 */ /* 0x000fcc0000000000 */
[----:B------:R-:W-:Y:S01]  /*4960*/  UMOV UR14, UR8 ;  /* 0x00000008000e7c82 */ /* 0x000fe20008000000 */
[----:B--2---:R-:W-:Y:S02]  /*4970*/  IMAD.MOV.U32 R160, RZ, RZ, R192 ;  /* 0x000000ffffa07224 */ /* 0x004fe400078e00c0 */
[----:B------:R-:W-:Y:S02]  /*4980*/  IMAD.MOV.U32 R192, RZ, RZ, R118 ;  /* 0x000000ffffc07224 */ /* 0x000fe400078e0076 */
[----:B---3--:R-:W-:Y:S01]  /*4990*/  IMAD.MOV.U32 R161, RZ, RZ, R193 ;  /* 0x000000ffffa17224 */ /* 0x008fe200078e00c1 */
[----:B------:R-:W4:Y:S01]  /*49a0*/  LDL.LU R118, [R1+0x4c4] ;  /* 0x0004c40001767983 */ /* 0x000f220000300800 */
[----:B------:R-:W-:-:S03]  /*49b0*/  IMAD.MOV.U32 R193, RZ, RZ, R119 ;  /* 0x000000ffffc17224 */ /* 0x000fc600078e0077 */
[----:B------:R-:W4:Y:S04]  /*49c0*/  LDL.LU R119, [R1+0x4c0] ;  /* 0x0004c00001777983 */ /* 0x000f280000300800 */
[----:B------:R-:W2:Y:S04]  /*49d0*/  LDL.LU R144, [R1+0x4bc] ;  /* 0x0004bc0001907983 */ /* 0x000ea80000300800 */
[----:B------:R-:W2:Y:S04]  /*49e0*/  LDL.LU R145, [R1+0x4b8] ;  /* 0x0004b80001917983 */ /* 0x000ea80000300800 */
[----:B------:R-:W2:Y:S04]  /*49f0*/  LDL.LU R146, [R1+0x4b4] ;  /* 0x0004b40001927983 */ /* 0x000ea80000300800 */
[----:B------:R-:W2:Y:S04]  /*4a00*/  LDL.LU R147, [R1+0x4b0] ;  /* 0x0004b00001937983 */ /* 0x000ea80000300800 */
[----:B------:R-:W2:Y:S04]  /*4a10*/  LDL.LU R148, [R1+0x4ac] ;  /* 0x0004ac0001947983 */ /* 0x000ea80000300800 */
[----:B------:R-:W2:Y:S04]  /*4a20*/  LDL.LU R149, [R1+0x4a8] ;  /* 0x0004a80001957983 */ /* 0x000ea80000300800 */
        /* <DEDUP_REMOVED lines=8> */
[----:B---3--:R-:W-:Y:S02]  /*4ab0*/  IMAD.MOV.U32 R68, RZ, RZ, R102 ;  /* 0x000000ffff447224 */ /* 0x008fe400078e0066 */
        /* <DEDUP_REMOVED lines=11> */
[----:B------:R-:W-:Y:S01]  /*4b70*/  IMAD.MOV.U32 R99, RZ, RZ, R131 ;  /* 0x000000ffff637224 */ /* 0x000fe200078e0083 */
[----:B------:R-:W2:Y:S01]  /*4b80*/  LDL.LU R150, [R1+0x4a4] ;  /* 0x0004a40001967983 */ /* 0x000ea20000300800 */
[----:B------:R-:W-:Y:S02]  /*4b90*/  IMAD.MOV.U32 R130, RZ, RZ, R194 ;  /* 0x000000ffff827224 */ /* 0x000fe400078e00c2 */
[----:B------:R-:W-:Y:S02]  /*4ba0*/  IMAD.MOV.U32 R193, RZ, RZ, R151 ;  /* 0x000000ffffc17224 */ /* 0x000fe400078e0097 */
[----:B------:R-:W-:Y:S01]  /*4bb0*/  IMAD.MOV.U32 R100, RZ, RZ, R132 ;  /* 0x000000ffff647224 */ /* 0x000fe200078e0084 */
[----:B------:R-:W2:Y:S01]  /*4bc0*/  LDL.LU R151, [R1+0x4a0] ;  /* 0x0004a00001977983 */ /* 0x000ea20000300800 */
[----:B------:R-:W-:Y:S02]  /*4bd0*/  IMAD.MOV.U32 R131, RZ, RZ, R195 ;  /* 0x000000ffff837224 */ /* 0x000fe400078e00c3 */
[----:B------:R-:W-:-:S02]  /*4be0*/  IMAD.MOV.U32 R194, RZ, RZ, R176 ;  /* 0x000000ffffc27224 */ /* 0x000fc400078e00b0 */
[----:B------:R-:W-:Y:S01]  /*4bf0*/  IMAD.MOV.U32 R101, RZ, RZ, R133 ;  /* 0x000000ffff657224 */ /* 0x000fe200078e0085 */
[----:B------:R-:W3:Y:S01]  /*4c00*/  LDL.LU R176, [R1+0x49c] ;  /* 0x00049c0001b07983 */ /* 0x000ee20000300800 */
[----:B------:R-:W-:Y:S02]  /*4c10*/  IMAD.MOV.U32 R132, RZ, RZ, R196 ;  /* 0x000000ffff847224 */ /* 0x000fe400078e00c4 */
[----:B------:R-:W-:Y:S02]  /*4c20*/  IMAD.MOV.U32 R195, RZ, RZ, R177 ;  /* 0x000000ffffc37224 */ /* 0x000fe400078e00b1 */
[----:B------:R-:W-:Y:S01]  /*4c30*/  IMAD.MOV.U32 R102, RZ, RZ, R134 ;  /* 0x000000ffff667224 */ /* 0x000fe200078e0086 */
[----:B------:R-:W3:Y:S01]  /*4c40*/  LDL.LU R177, [R1+0x498] ;  /* 0x0004980001b17983 */ /* 0x000ee20000300800 */
        /* <DEDUP_REMOVED lines=9> */
[----:B------:R-:W-:Y:S01]  /*4ce0*/  IMAD.MOV.U32 R199, RZ, RZ, R181 ;  /* 0x000000ffffc77224 */ /* 0x000fe200078e00b5 */
[----:B------:R-:W3:Y:S04]  /*4cf0*/  LDL.LU R180, [R1+0x48c] ;  /* 0x00048c0001b47983 */ /* 0x000ee80000300800 */
[----:B------:R-:W3:Y:S01]  /*4d00*/  LDL.LU R181, [R1+0x488] ;  /* 0x0004880001b57983 */ /* 0x000ee20000300800 */
        /* <DEDUP_REMOVED lines=21> */
[----:B------:R-:W-:Y:S01]  /*4e60*/  IMAD.MOV.U32 R100, RZ, RZ, R132 ;  /* 0x000000ffff647224 */ /* 0x000fe200078e0084 */
[----:B------:R-:W4:Y:S01]  /*4e70*/  LDL.LU R209, [R1+0x480] ;  /* 0x0004800001d17983 */ /* 0x000f220000300800 */
[----:B------:R-:W-:Y:S02]  /*4e80*/  IMAD.MOV.U32 R131, RZ, RZ, R195 ;  /* 0x000000ffff837224 */ /* 0x000fe400078e00c3 */
[----:B------:R-:W-:Y:S01]  /*4e90*/  IMAD.MOV.U32 R194, RZ, RZ, R210 ;  /* 0x000000ffffc27224 */ /* 0x000fe200078e00d2 */
[----:B------:R-:W-:Y:S01]  /*4ea0*/  WARPGROUP.ARRIVE ;  /* 0x00000000000079c5 */ /* 0x000fe20000000000 */
[----:B------:R-:W-:Y:S01]  /*4eb0*/  IMAD.MOV.U32 R101, RZ, RZ, R133 ;  /* 0x000000ffff657224 */ /* 0x000fe200078e0085 */
[----:B------:R-:W4:Y:S01]  /*4ec0*/  LDL.LU R210, [R1+0x47c] ;  /* 0x00047c0001d27983 */ /* 0x000f220000300800 */
[----:B------:R-:W-:-:S02]  /*4ed0*/  IMAD.MOV.U32 R132, RZ, RZ, R196 ;  /* 0x000000ffff847224 */ /* 0x000fc400078e00c4 */
[----:B------:R-:W-:Y:S01]  /*4ee0*/  IMAD.MOV.U32 R195, RZ, RZ, R211 ;  /* 0x000000ffffc37224 */ /* 0x000fe200078e00d3 */
[----:B------:R-:W-:Y:S01]  /*4ef0*/  IGMMA.64x16x32.S8.S8 R64, gdesc[UR20], R64, gsb0 ;  /* 0x00600000144079f1 */ /* 0x000fe20008041040 */
[----:B------:R-:W-:Y:S01]  /*4f00*/  IMAD.MOV.U32 R102, RZ, RZ, R134 ;  /* 0x000000ffff667224 */ /* 0x000fe200078e0086 */
[----:B------:R-:W4:Y:S01]  /*4f10*/  LDL.LU R211, [R1+0x478] ;  /* 0x0004780001d37983 */ /* 0x000f220000300800 */
        /* <DEDUP_REMOVED lines=10> */
[----:B------:R-:W4:Y:S04]  /*4fc0*/  LDL.LU R214, [R1+0x46c] ;  /* 0x00046c0001d67983 */ /* 0x000f280000300800 */
[----:B------:R-:W4:Y:S01]  /*4fd0*/  LDL.LU R215, [R1+0x468] ;  /* 0x0004680001d77983 */ /* 0x000f220000300800 */
        /* <DEDUP_REMOVED lines=16> */
[----:B------:R-:W-:Y:S01]  /*50e0*/  STL.64 [R1+0x20], R64 ;  /* 0x0000204001007387 */ /* 0x000fe20000100a00 */
[----:B------:R-:W-:Y:S02]  /*50f0*/  IMAD.MOV.U32 R128, RZ, RZ, R130 ;  /* 0x000000ffff807224 */ /* 0x000fe400078e0082 */
[----:B------:R-:W-:Y:S01]  /*5100*/  IMAD.MOV.U32 R196, RZ, RZ, R197 ;  /* 0x000000ffffc47224 */ /* 0x000fe200078e00c5 */
[----:B------:R-:W-:Y:S01]  /*5110*/  STL.64 [R1+0x28], R66 ;  /* 0x0000284201007387 */ /* 0x000fe20000100a00 */
[----:B------:R-:W-:-:S02]  /*5120*/  IMAD.MOV.U32 R130, RZ, RZ, R132 ;  /* 0x000000ffff827224 */ /* 0x000fc400078e0084 */
[----:B------:R-:W-:Y:S01]  /*5130*/  IMAD.MOV.U32 R197, RZ, RZ, R198 ;  /* 0x000000ffffc57224 */ /* 0x000fe200078e00c6 */
[----:B------:R-:W-:Y:S01]  /*5140*/  STL.64 [R1+0x30], R68 ;  /* 0x0000304401007387 */ /* 0x000fe20000100a00 */
[----:B------:R-:W-:Y:S02]  /*5150*/  IMAD.MOV.U32 R132, RZ, RZ, R134 ;  /* 0x000000ffff847224 */ /* 0x000fe400078e0086 */
[----:B------:R-:W-:Y:S01]  /*5160*/  IMAD.MOV.U32 R198, RZ, RZ, R199 ;  /* 0x000000ffffc67224 */ /* 0x000fe200078e00c7 */
[----:B------:R-:W-:Y:S01]  /*5170*/  STL.64 [R1+0x38], R70 ;  /* 0x0000384601007387 */ /* 0x000fe20000100a00 */
[----:B------:R-:W-:Y:S02]  /*5180*/  IMAD.MOV.U32 R134, RZ, RZ, R192 ;  /* 0x000000ffff867224 */ /* 0x000fe400078e00c0 */
[----:B------:R-:W-:Y:S02]  /*5190*/  IMAD.MOV.U32 R199, RZ, RZ, R182 ;  /* 0x000000ffffc77224 */ /* 0x000fe400078e00b6 */
[----:B------:R-:W3:Y:S01]  /*51a0*/  LDL.LU R182, [R1+0x464] ;  /* 0x0004640001b67983 */ /* 0x000ee20000300800 */
[----:B------:R-:W-:-:S03]  /*51b0*/  IMAD.MOV.U32 R192, RZ, RZ, R183 ;  /* 0x000000ffffc07224 */ /* 0x000fc600078e00b7 */
[----:B------:R-:W3:Y:S01]  /*51c0*/  LDL.LU R183, [R1+0x460] ;  /* 0x0004600001b77983 */ /* 0x000ee20000300800 */
[----:B------:R-:W-:Y:S01]  /*51d0*/  UIADD3 UR42, UR56, 0x202, URZ ;  /* 0x00000202382a7890 */ /* 0x000fe2000fffe03f */
[----:B------:R-:W-:Y:S01]  /*51e0*/  UMOV UR43, 0x80000020 ;  /* 0x80000020002b7882 */ /* 0x000fe20000000000 */
[----:B----4-:R-:W-:-:S06]  /*51f0*/  WARPGROUP.ARRIVE ;  /* 0x00000000000079c5 */ /* 0x010fcc0000000000 */
[----:B------:R-:W-:Y:S03]  /*5200*/  IGMMA.64x16x32.S8.S8 R208, gdesc[UR24], R208, gsb0 ;  /* 0x0060000018d079f1 */ /* 0x000fe600080410d0 */
[----:B------:R-:W-:Y:S02]  /*5210*/  WARPGROUP.DEPBAR.LE gsb0, 0x0 ;  /* 0x00008000000079c5 */ /* 0x000fe40000010000 */
[----:B---3--:R-:W-:-:S06]  /*5220*/  WARPGROUP.ARRIVE ;  /* 0x00000000000079c5 */ /* 0x008fcc0000000000 */
[----:B------:R-:W-:Y:S03]  /*5230*/  IGMMA.64x16x32.S8.S8 R176, gdesc[UR28], R176, gsb0 ;  /* 0x006000001cb079f1 */ /* 0x000fe600080410b0 */
[----:B------:R-:W-:Y:S02]  /*5240*/  WARPGROUP.DEPBAR.LE gsb0, 0x0 ;  /* 0x00008000000079c5 */ /* 0x000fe40000010000 */
[----:B--2---:R-:W-:-:S06]  /*5250*/  WARPGROUP.ARRIVE ;  /* 0x00000000000079c5 */ /* 0x004fcc0000000000 */
[----:B------:R-:W-:Y:S01]  /*5260*/  IGMMA.64x16x32.S8.S8 R144, gdesc[UR32], R144, gsb0 ;  /* 0x00600000209079f1 */ /* 0x000fe20008041090 */
[----:B------:R-:W-:Y:S02]  /*5270*/  STL.64 [R1+0x298], R214 ;  /* 0x000298d601007387 */ /* 0x000fe40000100a00 */
[----:B------:R-:W-:Y:S02]  /*5280*/  WARPGROUP.DEPBAR.LE gsb0, 0x0 ;  /* 0x00008000000079c5 */ /* 0x000fe40000010000 */
[----:B------:R-:W-:-:S06]  /*5290*/  WARPGROUP.ARRIVE ;  /* 0x00000000000079c5 */ /* 0x000fcc0000000000 */
[----:B------:R-:W-:Y:S01]  /*52a0*/  IGMMA.64x16x32.S8.S8 R112, gdesc[UR40], R112, gsb0 ;  /* 0x00600000287079f1 */ /* 0x000fe20008041070 */
[----:B------:R-:W-:Y:S04]  /*52b0*/  STL.64 [R1+0x290], R212 ;  /* 0x000290d401007387 */ /* 0x000fe80000100a00 */
        /* <DEDUP_REMOVED lines=9> */
[----:B------:R-:W-:Y:S01]  /*5350*/  STL.64 [R1+0x2c0], R144 ;  /* 0x0002c09001007387 */ /* 0x000fe20000100a00 */
[----:B------:R-:W-:-:S03]  /*5360*/  WARPGROUP.DEPBAR.LE gsb0, 0x0 ;  /* 0x00008000000079c5 */ /* 0x000fc60000010000 */
[----:B------:R0:W-:Y:S04]  /*5370*/  STL.64 [R1+0x2f8], R118 ;  /* 0x0002f87601007387 */ /* 0x0001e80000100a00 */
[----:B------:R1:W-:Y:S04]  /*5380*/  STL.64 [R1+0x2f0], R116 ;  /* 0x0002f07401007387 */ /* 0x0003e80000100a00 */
[----:B------:R2:W-:Y:S04]  /*5390*/  STL.64 [R1+0x2e8], R114 ;  /* 0x0002e87201007387 */ /* 0x0005e80000100a00 */
[----:B------:R3:W-:Y:S01]  /*53a0*/  STL.64 [R1+0x2e0], R112 ;  /* 0x0002e07001007387 */ /* 0x0007e20000100a00 */
[----:B0-----:R-:W-:-:S02]  /*53b0*/  IMAD.MOV.U32 R118, RZ, RZ, R78 ;  /* 0x000000ffff767224 */ /* 0x001fc400078e004e */
[----:B-1----:R-:W-:Y:S02]  /*53c0*/  IMAD.MOV.U32 R116, RZ, RZ, R76 ;  /* 0x000000ffff747224 */ /* 0x002fe400078e004c */
[----:B--2---:R-:W-:Y:S02]  /*53d0*/  IMAD.MOV.U32 R114, RZ, RZ, R74 ;  /* 0x000000ffff727224 */ /* 0x004fe400078e004a */
[----:B---3--:R-:W-:Y:S02]  /*53e0*/  IMAD.MOV.U32 R112, RZ, RZ, R72 ;  /* 0x000000ffff707224 */ /* 0x008fe400078e0048 */
[----:B------:R-:W2:Y:S01]  /*53f0*/  LDL.LU R72, [R1+0x45c] ;  /* 0x00045c0001487983 */ /* 0x000ea20000300800 */
[----:B------:R-:W-:Y:S02]  /*5400*/  IMAD.MOV.U32 R113, RZ, RZ, R73 ;  /* 0x000000ffff717224 */ /* 0x000fe400078e0049 */
[----:B------:R-:W-:Y:S01]  /*5410*/  IMAD.MOV.U32 R115, RZ, RZ, R75 ;  /* 0x000000ffff737224 */ /* 0x000fe200078e004b */
[----:B------:R-:W2:Y:S01]  /*5420*/  LDL.LU R73, [R1+0x458] ;  /* 0x0004580001497983 */ /* 0x000ea20000300800 */
[----:B------:R-:W-:-:S03]  /*5430*/  IMAD.MOV.U32 R117, RZ, RZ, R77 ;  /* 0x000000ffff757224 */ /* 0x000fc600078e004d */
        /* <DEDUP_REMOVED lines=9> */
[----:B------:R-:W-:Y:S02]  /*54d0*/  IMAD.MOV.U32 R146, RZ, RZ, R162 ;  /* 0x000000ffff927224 */ /* 0x000fe400078e00a2 */
[----:B------:R-:W-:Y:S01]  /*54e0*/  IMAD.MOV.U32 R161, RZ, RZ, R42 ;  /* 0x000000ffffa17224 */ /* 0x000fe200078e002a */
[----:B------:R-:W3:Y:S01]  /*54f0*/  LDL.LU R40, [R1+0x440] ;  /* 0x0004400001287983 */ /* 0x000ee20000300800 */
[----:B------:R-:W-:Y:S02]  /*5500*/  IMAD.MOV.U32 R147, RZ, RZ, R163 ;  /* 0x000000ffff937224 */ /* 0x000fe400078e00a3 */
[----:B------:R-:W-:Y:S01]  /*5510*/  IMAD.MOV.U32 R162, RZ, RZ, R43 ;  /* 0x000000ffffa27224 */ /* 0x000fe200078e002b */
[----:B------:R-:W3:Y:S01]  /*5520*/  LDL.LU R41, [R1+0x43c] ;  /* 0x00043c0001297983 */ /* 0x000ee20000300800 */
[----:B------:R-:W-:Y:S02]  /*5530*/  IMAD.MOV.U32 R148, RZ, RZ, R164 ;  /* 0x000000ffff947224 */ /* 0x000fe400078e00a4 */
[----:B------:R-:W-:Y:S01]  /*5540*/  IMAD.MOV.U32 R163, RZ, RZ, R44 ;  /* 0x000000ffffa37224 */ /* 0x000fe200078e002c */
[----:B------:R-:W3:Y:S01]  /*5550*/  LDL.LU R42, [R1+0x438] ;  /* 0x00043800012a7983 */ /* 0x000ee20000300800 */
[----:B------:R-:W-:-:S02]  /*5560*/  IMAD.MOV.U32 R149, RZ, RZ, R165 ;  /* 0x000000ffff957224 */ /* 0x000fc400078e00a5 */
        /* <DEDUP_REMOVED lines=13> */
[----:B------:R-:W4:Y:S01]  /*5640*/  LDL.LU R48, [R1+0x424] ;  /* 0x0004240001307983 */ /* 0x000f220000300800 */
[----:B------:R-:W-:Y:S02]  /*5650*/  IMAD.MOV.U32 R178, RZ, RZ, R130 ;  /* 0x000000ffffb27224 */ /* 0x000fe400078e0082 */
[----:B------:R-:W-:Y:S01]  /*5660*/  IMAD.MOV.U32 R129, RZ, RZ, R51 ;  /* 0x000000ffff817224 */ /* 0x000fe200078e0033 */
[----:B------:R-:W4:Y:S01]  /*5670*/  LDL.LU R49, [R1+0x420] ;  /* 0x0004200001317983 */ /* 0x000f220000300800 */
[----:B------:R-:W-:-:S02]  /*5680*/  IMAD.MOV.U32 R179, RZ, RZ, R131 ;  /* 0x000000ffffb37224 */ /* 0x000fc400078e0083 */
[----:B------:R-:W-:Y:S01]  /*5690*/  IMAD.MOV.U32 R130, RZ, RZ, R52 ;  /* 0x000000ffff827224 */ /* 0x000fe200078e0034 */
[----:B------:R-:W4:Y:S01]  /*56a0*/  LDL.LU R50, [R1+0x41c] ;  /* 0x00041c0001327983 */ /* 0x000f220000300800 */
        /* <DEDUP_REMOVED lines=11> */
[----:B------:R-:W2:Y:S01]  /*5760*/  LDL.LU R80, [R1+0x40c] ;  /* 0x00040c0001507983 */ /* 0x000ea20000300800 */
[----:B------:R-:W-:-:S03]  /*5770*/  IMAD.MOV.U32 R135, RZ, RZ, R83 ;  /* 0x000000ffff877224 */ /* 0x000fc600078e0053 */
[----:B------:R-:W2:Y:S04]  /*5780*/  LDL.LU R81, [R1+0x408] ;  /* 0x0004080001517983 */ /* 0x000ea80000300800 */
[----:B------:R-:W2:Y:S04]  /*5790*/  LDL.LU R82, [R1+0x404] ;  /* 0x0004040001527983 */ /* 0x000ea80000300800 */
[----:B------:R-:W2:Y:S04]  /*57a0*/  LDL.LU R83, [R1+0x400] ;  /* 0x0004000001537983 */ /* 0x000ea80000300800 */
[----:B------:R-:W3:Y:S04]  /*57b0*/  LDL.LU R64, [R1] ;  /* 0x0000000001407983 */ /* 0x000ee80000300800 */
[----:B------:R-:W3:Y:S04]  /*57c0*/  LDL.LU R65, [R1+0x4] ;  /* 0x0000040001417983 */ /* 0x000ee80000300800 */
[----:B------:R-:W3:Y:S01]  /*57d0*/  LDL.LU R66, [R1+0x8] ;  /* 0x0000080001427983 */ /* 0x000ee20000300800 */
[----:B------:R-:W-:-:S03]  /*57e0*/  IMAD.MOV.U32 R208, RZ, RZ, R96 ;  /* 0x000000ffffd07224 */ /* 0x000fc600078e0060 */
        /* <DEDUP_REMOVED lines=9> */
[----:B------:R-:W-:Y:S02]  /*5880*/  IMAD.MOV.U32 R211, RZ, RZ, R99 ;  /* 0x000000ffffd37224 */ /* 0x000fe400078e0063 */
[----:B------:R-:W-:Y:S01]  /*5890*/  IMAD.MOV.U32 R98, RZ, RZ, R86 ;  /* 0x000000ffff627224 */ /* 0x000fe200078e0056 */
[----:B------:R-:W2:Y:S01]  /*58a0*/  LDL.LU R84, [R1+0x3fc] ;  /* 0x0003fc0001547983 */ /* 0x000ea20000300800 */
[----:B------:R-:W-:-:S03]  /*58b0*/  IMAD.MOV.U32 R99, RZ, RZ, R87 ;  /* 0x000000ffff637224 */ /* 0x000fc600078e0057 */
[----:B------:R-:W2:Y:S04]  /*58c0*/  LDL.LU R85, [R1+0x3f8] ;  /* 0x0003f80001557983 */ /* 0x000ea80000300800 */
[----:B------:R-:W2:Y:S04]  /*58d0*/  LDL.LU R86, [R1+0x3f4] ;  /* 0x0003f40001567983 */ /* 0x000ea80000300800 */
[----:B------:R-:W2:Y:S01]  /*58e0*/  LDL.LU R87, [R1+0x3f0] ;  /* 0x0003f00001577983 */ /* 0x000ea20000300800 */
[----:B------:R-:W-:Y:S02]  /*58f0*/  IMAD.MOV.U32 R212, RZ, RZ, R100 ;  /* 0x000000ffffd47224 */ /* 0x000fe400078e0064 */
[----:B------:R-:W-:-:S02]  /*5900*/  IMAD.MOV.U32 R213, RZ, RZ, R101 ;  /* 0x000000ffffd57224 */ /* 0x000fc400078e0065 */
[----:B------:R-:W-:Y:S02]  /*5910*/  IMAD.MOV.U32 R100, RZ, RZ, R54 ;  /* 0x000000ffff647224 */ /* 0x000fe400078e0036 */
[----:B------:R-:W4:Y:S01]  /*5920*/  LDL.LU R54, [R1+0x3ec] ;  /* 0x0003ec0001367983 */ /* 0x000f220000300800 */
[----:B------:R-:W-:-:S03]  /*5930*/  IMAD.MOV.U32 R101, RZ, RZ, R55 ;  /* 0x000000ffff657224 */ /* 0x000fc600078e0037 */
[----:B------:R-:W4:Y:S01]  /*5940*/  LDL.LU R55, [R1+0x3e8] ;  /* 0x0003e80001377983 */ /* 0x000f220000300800 */
[----:B------:R-:W-:Y:S02]  /*5950*/  IMAD.MOV.U32 R214, RZ, RZ, R102 ;  /* 0x000000ffffd67224 */ /* 0x000fe400078e0066 */
[----:B------:R-:W-:Y:S02]  /*5960*/  IMAD.MOV.U32 R102, RZ, RZ, R47 ;  /* 0x000000ffff667224 */ /* 0x000fe400078e002f */
[----:B------:R-:W3:Y:S01]  /*5970*/  LDL.LU R47, [R1+0x3e4] ;  /* 0x0003e400012f7983 */ /* 0x000ee20000300800 */
[----:B------:R-:W-:Y:S02]  /*5980*/  IMAD.MOV.U32 R215, RZ, RZ, R103 ;  /* 0x000000ffffd77224 */ /* 0x000fe400078e0067 */
[----:B------:R-:W-:Y:S02]  /*5990*/  IMAD.MOV.U32 R103, RZ, RZ, R79 ;  /* 0x000000ffff677224 */ /* 0x000fe400078e004f */
[----:B------:R-:W3:Y:S01]  /*59a0*/  LDL.LU R79, [R1+0x3e0] ;  /* 0x0003e000014f7983 */ /* 0x000ee20000300800 */
[----:B------:R-:W-:Y:S01]  /*59b0*/  UIADD3 UR10, UR56, 0x242, URZ ;  /* 0x00000242380a7890 */ /* 0x000fe2000fffe03f */
[----:B------:R-:W-:Y:S01]  /*59c0*/  UMOV UR8, UR16 ;  /* 0x0000001000087c82 */ /* 0x000fe20008000000 */
[----:B------:R-:W-:Y:S01]  /*59d0*/  UMOV UR9, UR17 ;  /* 0x0000001100097c82 */ /* 0x000fe20008000000 */
[----:B------:R-:W-:Y:S01]  /*59e0*/  UMOV UR11, 0x80000020 ;  /* 0x80000020000b7882 */ /* 0x000fe20000000000 */
[----:B------:R-:W-:Y:S01]  /*59f0*/  UIADD3 UR46, UR56, 0x282, URZ ;  /* 0x00000282382e7890 */ /* 0x000fe2000fffe03f */
[----:B------:R-:W-:Y:S01]  /*5a00*/  UMOV UR44, UR16 ;  /* 0x00000010002c7c82 */ /* 0x000fe20008000000 */
[----:B------:R-:W-:Y:S01]  /*5a10*/  UMOV UR45, UR17 ;  /* 0x00000011002d7c82 */ /* 0x000fe20008000000 */
[----:B------:R-:W-:Y:S01]  /*5a20*/  UMOV UR47, 0x80000020 ;  /* 0x80000020002f7882 */ /* 0x000fe20000000000 */
[----:B------:R-:W-:Y:S01]  /*5a30*/  UIADD3 UR4, UR57, 0x202, URZ ;  /* 0x0000020239047890 */ /* 0x000fe2000fffe03f */
[----:B--2---:R-:W-:-:S06]  /*5a40*/  WARPGROUP.ARRIVE ;  /* 0x00000000000079c5 */ /* 0x004fcc0000000000 */
[----:B------:R-:W-:Y:S03]  /*5a50*/  IGMMA.64x16x32.S8.S8 R80, gdesc[UR8], R80, gsb0 ;  /* 0x00600000085079f1 */ /* 0x000fe60008041050 */
[----:B------:R-:W-:Y:S02]  /*5a60*/  WARPGROUP.DEPBAR.LE gsb0, 0x0 ;  /* 0x00008000000079c5 */ /* 0x000fe40000010000 */
[----:B----4-:R-:W-:-:S06]  /*5a70*/  WARPGROUP.ARRIVE ;  /* 0x00000000000079c5 */ /* 0x010fcc0000000000 */
[----:B------:R-:W-:Y:S01]  /*5a80*/  IGMMA.64x16x32.S8.S8 R48, gdesc[UR44], R48, gsb0 ;  /* 0x006000002c3079f1 */ /* 0x000fe20008041030 */
[----:B------:R-:W-:Y:S01]  /*5a90*/  UMOV UR44, UR4 ;  /* 0x00000004002c7c82 */ /* 0x000fe20008000000 */
[----:B------:R-:W-:Y:S01]  /*5aa0*/  UMOV UR45, 0x80000020 ;  /* 0x80000020002d7882 */ /* 0x000fe20000000000 */
[----:B------:R-:W-:Y:S02]  /*5ab0*/  WARPGROUP.DEPBAR.LE gsb0, 0x0 ;  /* 0x00008000000079c5 */ /* 0x000fe40000010000 */
[----:B---3--:R-:W-:-:S06]  /*5ac0*/  WARPGROUP.ARRIVE ;  /* 0x00000000000079c5 */ /* 0x008fcc0000000000 */
[----:B------:R-:W-:Y:S01]  /*5ad0*/  IGMMA.64x16x32.S8.S8 R40, gdesc[UR44], R40, gsb0 ;  /* 0x006000002c2879f1 */ /* 0x000fe20008041028 */
[----:B------:R-:W-:Y:S01]  /*5ae0*/  UMOV UR8, UR44 ;  /* 0x0000002c00087c82 */ /* 0x000fe20008000000 */
[----:B------:R-:W-:Y:S01]  /*5af0*/  UMOV UR9, UR45 ;  /* 0x0000002d00097c82 */ /* 0x000fe20008000000 */
[----:B------:R-:W-:Y:S02]  /*5b00*/  WARPGROUP.DEPBAR.LE gsb0, 0x0 ;  /* 0x00008000000079c5 */ /* 0x000fe40000010000 */
[----:B------:R-:W-:-:S06]  /*5b10*/  WARPGROUP.ARRIVE ;  /* 0x00000000000079c5 */ /* 0x000fcc0000000000 */
        /* <DEDUP_REMOVED lines=50> */
[----:B------:R-:W-:Y:S01]  /*5e40*/  UIADD3 UR4, UR57, 0x402, URZ ;  /* 0x0000040239047890 */ /* 0x000fe2000fffe03f */
[----:B------:R-:W-:-:S06]  /*5e50*/  UMOV UR17, 0x80000020 ;  /* 0x8000002000117882 */ /* 0x000fcc0000000000 */
        /* <DEDUP_REMOVED lines=18> */
[----:B------:R-:W-:Y:S04]  /*5f80*/  STL.64 [R1], R64 ;  /* 0x0000004001007387 */ /* 0x000fe80000100a00 */
[----:B------:R-:W-:Y:S04]  /*5f90*/  STL.64 [R1+0x8], R66 ;  /* 0x0000084201007387 */ /* 0x000fe80000100a00 */
[----:B------:R-:W-:Y:S04]  /*5fa0*/  STL.64 [R1+0x10], R68 ;  /* 0x0000104401007387 */ /* 0x000fe80000100a00 */
[----:B------:R0:W-:Y:S04]  /*5fb0*/  STL.64 [R1+0x18], R70 ;  /* 0x0000184601007387 */ /* 0x0001e80000100a00 */
[----:B0-----:R-:W2:Y:S04]  /*5fc0*/  LDL.LU.64 R70, [R1+0x3d8] ;  /* 0x0003d80001467983 */ /* 0x001ea80000300a00 */
[----:B------:R-:W2:Y:S04]  /*5fd0*/  LDL.LU.64 R68, [R1+0x3d0] ;  /* 0x0003d00001447983 */ /* 0x000ea80000300a00 */
[----:B------:R-:W2:Y:S04]  /*5fe0*/  LDL.LU.64 R66, [R1+0x3c8] ;  /* 0x0003c80001427983 */ /* 0x000ea80000300a00 */
[----:B------:R-:W2:Y:S01]  /*5ff0*/  LDL.LU.64 R64, [R1+0x3c0] ;  /* 0x0003c00001407983 */ /* 0x000ea20000300a00 */
[----:B------:R-:W-:-:S02]  /*6000*/  WARPGROUP.DEPBAR.LE gsb0, 0x0 ;  /* 0x00008000000079c5 */ /* 0x000fc40000010000 */
[----:B------:R-:W-:-:S06]  /*6010*/  WARPGROUP.ARRIVE ;  /* 0x00000000000079c5 */ /* 0x000fcc0000000000 */
[----:B------:R-:W-:Y:S01]  /*6020*/  IGMMA.64x16x32.S8.S8 R208, gdesc[UR12], R208, gsb0 ;  /* 0x006000000cd079f1 */ /* 0x000fe200080410d0 */
[----:B------:R-:W-:Y:S04]  /*6030*/  STL.64 [R1+0x80], R96 ;  /* 0x0000806001007387 */ /* 0x000fe80000100a00 */
[----:B------:R-:W-:Y:S04]  /*6040*/  STL.64 [R1+0x88], R98 ;  /* 0x0000886201007387 */ /* 0x000fe80000100a00 */
[----:B------:R-:W-:Y:S04]  /*6050*/  STL.64 [R1+0x90], R100 ;  /* 0x0000906401007387 */ /* 0x000fe80000100a00 */
[----:B------:R0:W-:Y:S04]  /*6060*/  STL.64 [R1+0x98], R102 ;  /* 0x0000986601007387 */ /* 0x0001e80000100a00 */
[----:B0-----:R-:W3:Y:S04]  /*6070*/  LDL.LU.64 R102, [R1+0x3b8] ;  /* 0x0003b80001667983 */ /* 0x001ee80000300a00 */
[----:B------:R-:W3:Y:S04]  /*6080*/  LDL.LU.64 R100, [R1+0x3b0] ;  /* 0x0003b00001647983 */ /* 0x000ee80000300a00 */
[----:B------:R-:W3:Y:S04]  /*6090*/  LDL.LU.64 R98, [R1+0x3a8] ;  /* 0x0003a80001627983 */ /* 0x000ee80000300a00 */
[----:B------:R-:W3:Y:S04]  /*60a0*/  LDL.LU.64 R96, [R1+0x3a0] ;  /* 0x0003a00001607983 */ /* 0x000ee80000300a00 */
[----:B------:R-:W-:Y:S04]  /*60b0*/  STL.64 [R1+0x100], R128 ;  /* 0x0001008001007387 */ /* 0x000fe80000100a00 */
[----:B------:R-:W-:Y:S04]  /*60c0*/  STL.64 [R1+0x108], R130 ;  /* 0x0001088201007387 */ /* 0x000fe80000100a00 */
[----:B------:R-:W-:Y:S04]  /*60d0*/  STL.64 [R1+0x110], R132 ;  /* 0x0001108401007387 */ /* 0x000fe80000100a00 */
[----:B------:R0:W-:Y:S04]  /*60e0*/  STL.64 [R1+0x118], R134 ;  /* 0x0001188601007387 */ /* 0x0001e80000100a00 */
[----:B0-----:R-:W4:Y:S04]  /*60f0*/  LDL.LU.64 R134, [R1+0x398] ;  /* 0x0003980001867983 */ /* 0x001f280000300a00 */
[----:B------:R-:W4:Y:S04]  /*6100*/  LDL.LU.64 R132, [R1+0x390] ;  /* 0x0003900001847983 */ /* 0x000f280000300a00 */
[----:B------:R-:W4:Y:S04]  /*6110*/  LDL.LU.64 R130, [R1+0x388] ;  /* 0x0003880001827983 */ /* 0x000f280000300a00 */
[----:B------:R-:W4:Y:S04]  /*6120*/  LDL.LU.64 R128, [R1+0x380] ;  /* 0x0003800001807983 */ /* 0x000f280000300a00 */
[----:B------:R-:W-:Y:S04]  /*6130*/  STL.64 [R1+0x180], R160 ;  /* 0x000180a001007387 */ /* 0x000fe80000100a00 */
[----:B------:R-:W-:Y:S04]  /*6140*/  STL.64 [R1+0x188], R162 ;  /* 0x000188a201007387 */ /* 0x000fe80000100a00 */
[----:B------:R-:W-:Y:S04]  /*6150*/  STL.64 [R1+0x190], R164 ;  /* 0x000190a401007387 */ /* 0x000fe80000100a00 */
[----:B------:R0:W-:Y:S04]  /*6160*/  STL.64 [R1+0x198], R166 ;  /* 0x000198a601007387 */ /* 0x0001e80000100a00 */
[----:B0-----:R-:W2:Y:S04]  /*6170*/  LDL.LU.64 R166, [R1+0x378] ;  /* 0x0003780001a67983 */ /* 0x001ea80000300a00 */
[----:B------:R-:W2:Y:S04]  /*6180*/  LDL.LU.64 R164, [R1+0x370] ;  /* 0x0003700001a47983 */ /* 0x000ea80000300a00 */
[----:B------:R-:W2:Y:S04]  /*6190*/  LDL.LU.64 R162, [R1+0x368] ;  /* 0x0003680001a27983 */ /* 0x000ea80000300a00 */
[----:B------:R-:W2:Y:S04]  /*61a0*/  LDL.LU.64 R160, [R1+0x360] ;  /* 0x0003600001a07983 */ /* 0x000ea80000300a00 */
        /* <DEDUP_REMOVED lines=18> */
[----:B------:R-:W-:Y:S04]  /*62d0*/  STL.64 [R1+0xe8], R178 ;  /* 0x0000e8b201007387 */ /* 0x000fe80000100a00 */
[----:B------:R-:W-:Y:S04]  /*62e0*/  STL.64 [R1+0xf0], R180 ;  /* 0x0000f0b401007387 */ /* 0x000fe80000100a00 */
[----:B------:R-:W-:Y:S04]  /*62f0*/  STL.64 [R1+0xf8], R182 ;  /* 0x0000f8b601007387 */ /* 0x000fe80000100a00 */
[----:B------:R0:W-:Y:S04]  /*6300*/  STL.64 [R1+0x60], R208 ;  /* 0x000060d001007387 */ /* 0x0001e80000100a00 */
[----:B------:R1:W-:Y:S04]  /*6310*/  STL.64 [R1+0x68], R210 ;  /* 0x000068d201007387 */ /* 0x0003e80000100a00 */
[----:B------:R1:W-:Y:S04]  /*6320*/  STL.64 [R1+0x70], R212 ;  /* 0x000070d401007387 */ /* 0x0003e80000100a00 */
[----:B------:R4:W-:Y:S01]  /*6330*/  STL.64 [R1+0x78], R214 ;  /* 0x000078d601007387 */ /* 0x0009e20000100a00 */
[----:B0-----:R-:W-:-:S02]  /*6340*/  IMAD.MOV.U32 R208, RZ, RZ, R227 ;  /* 0x000000ffffd07224 */ /* 0x001fc400078e00e3 */
[----:B------:R-:W-:Y:S01]  /*6350*/  IMAD.MOV.U32 R209, RZ, RZ, R228 ;  /* 0x000000ffffd17224 */ /* 0x000fe200078e00e4 */
[----:B------:R-:W4:Y:S01]  /*6360*/  LDL.LU R227, [R1+0x338] ;  /* 0x0003380001e37983 */ /* 0x000f220000300800 */
[----:B-1----:R-:W-:Y:S02]  /*6370*/  IMAD.MOV.U32 R210, RZ, RZ, R229 ;  /* 0x000000ffffd27224 */ /* 0x002fe400078e00e5 */
[----:B------:R-:W-:Y:S01]  /*6380*/  IMAD.MOV.U32 R211, RZ, RZ, R230 ;  /* 0x000000ffffd37224 */ /* 0x000fe200078e00e6 */
[----:B------:R-:W4:Y:S01]  /*6390*/  LDL.LU R228, [R1+0x334] ;  /* 0x0003340001e47983 */ /* 0x000f220000300800 */
[----:B------:R-:W-:-:S03]  /*63a0*/  IMAD.MOV.U32 R212, RZ, RZ, R231 ;  /* 0x000000ffffd47224 */ /* 0x000fc600078e00e7 */
[----:B------:R-:W4:Y:S04]  /*63b0*/  LDL.LU R229, [R1+0x330] ;  /* 0x0003300001e57983 */ /* 0x000f280000300800 */
[----:B------:R-:W4:Y:S04]  /*63c0*/  LDL.LU R230, [R1+0x32c] ;  /* 0x00032c0001e67983 */ /* 0x000f280000300800 */
[----:B------:R-:W4:Y:S01]  /*63d0*/  LDL.LU R231, [R1+0x328] ;  /* 0x0003280001e77983 */ /* 0x000f220000300800 */
        /* <DEDUP_REMOVED lines=10> */
[----:B----4-:R-:W-:-:S06]  /*6480*/  WARPGROUP.ARRIVE ;  /* 0x00000000000079c5 */ /* 0x010fcc0000000000 */
[----:B------:R-:W-:Y:S03]  /*6490*/  IGMMA.64x16x32.S8.S8 R224, gdesc[UR20], R224, gsb0 ;  /* 0x0060000014e079f1 */ /* 0x000fe600080410e0 */
[----:B------:R-:W-:Y:S02]  /*64a0*/  WARPGROUP.DEPBAR.LE gsb0, 0x0 ;  /* 0x00008000000079c5 */ /* 0x000fe40000010000 */
[----:B---3--:R-:W-:-:S06]  /*64b0*/  WARPGROUP.ARRIVE ;  /* 0x00000000000079c5 */ /* 0x008fcc0000000000 */
[----:B------:R-:W-:Y:S03]  /*64c0*/  IGMMA.64x16x32.S8.S8 R192, gdesc[UR24], R192, gsb0 ;  /* 0x0060000018c079f1 */ /* 0x000fe600080410c0 */
[----:B------:R-:W-:Y:S02]  /*64d0*/  WARPGROUP.DEPBAR.LE gsb0, 0x0 ;  /* 0x00008000000079c5 */ /* 0x000fe40000010000 */
[----:B--2---:R-:W-:-:S06]  /*64e0*/  WARPGROUP.ARRIVE ;  /* 0x00000000000079c5 */ /* 0x004fcc0000000000 */
[----:B------:R-:W-:Y:S03]  /*64f0*/  IGMMA.64x16x32.S8.S8 R160, gdesc[UR28], R160, gsb0 ;  /* 0x006000001ca079f1 */ /* 0x000fe600080410a0 */
[----:B------:R-:W-:Y:S02]  /*6500*/  WARPGROUP.DEPBAR.LE gsb0, 0x0 ;  /* 0x00008000000079c5 */ /* 0x000fe40000010000 */
[----:B------:R-:W-:-:S06]  /*6510*/  WARPGROUP.ARRIVE ;  /* 0x00000000000079c5 */ /* 0x000fcc0000000000 */
[----:B------:R-:W-:Y:S03]  /*6520*/  IGMMA.64x16x32.S8.S8 R128, gdesc[UR32], R128, gsb0 ;  /* 0x00600000208079f1 */ /* 0x000fe60008041080 */
        /* <DEDUP_REMOVED lines=57> */
[----:B------:R-:W-:Y:S01]  /*68c0*/  UMOV UR12, UR44 ;  /* 0x0000002c000c7c82 */ /* 0x000fe20008000000 */
[----:B------:R-:W-:Y:S01]  /*68d0*/  UMOV UR13, UR45 ;  /* 0x0000002d000d7c82 */ /* 0x000fe20008000000 */
[----:B------:R-:W-:-:S03]  /*68e0*/  WARPGROUP.DEPBAR.LE gsb0, 0x0 ;  /* 0x00008000000079c5 */ /* 0x000fc60000010000 */
        /* <DEDUP_REMOVED lines=25> */
[----:B------:R-:W-:Y:S01]  /*6a80*/  UMOV UR6, UR52 ;  /* 0x0000003400067c82 */ /* 0x000fe20008000000 */
[----:B------:R-:W-:Y:S01]  /*6a90*/  UMOV UR7, UR53 ;  /* 0x0000003500077c82 */ /* 0x000fe20008000000 */
[----:B------:R-:W-:Y:S02]  /*6aa0*/  WARPGROUP.DEPBAR.LE gsb0, 0x0 ;  /* 0x00008000000079c5 */ /* 0x000fe40000010000 */
[----:B------:R-:W-:-:S06]  /*6ab0*/  WARPGROUP.ARRIVE ;  /* 0x00000000000079c5 */ /* 0x000fcc0000000000 */
[----:B------:R-:W-:Y:S01]  /*6ac0*/  IGMMA.64x16x32.S8.S8 R176, gdesc[UR4], R176, gsb0 ;  /* 0x0060000004b079f1 */ /* 0x000fe200080410b0 */
[----:B------:R-:W-:Y:S02]  /*6ad0*/  IMAD.MOV.U32 R213, RZ, RZ, R6 ;  /* 0x000000ffffd57224 */ /* 0x000fe400078e0006 */
[----:B------:R-:W-:Y:S02]  /*6ae0*/  IMAD.MOV.U32 R214, RZ, RZ, R0 ;  /* 0x000000ffffd67224 */ /* 0x000fe400078e0000 */
[----:B------:R-:W-:Y:S01]  /*6af0*/  IMAD.MOV.U32 R215, RZ, RZ, R8 ;  /* 0x000000ffffd77224 */ /* 0x000fe200078e0008 */
[----:B------:R-:W-:Y:S01]  /*6b00*/  UMOV UR16, UR44 ;  /* 0x0000002c00107c82 */ /* 0x000fe20008000000 */
[----:B------:R-:W-:Y:S01]  /*6b10*/  UMOV UR17, UR45 ;  /* 0x0000002d00117c82 */ /* 0x000fe20008000000 */
[----:B------:R0:W5:Y:S04]  /*6b20*/  LDL.LU R6, [R1+0x324] ;  /* 0x0003240001067983 */ /* 0x0001680000300800 */
        /* <DEDUP_REMOVED lines=8> */
[----:B------:R0:W5:Y:S01]  /*6bb0*/  LDL.LU R3, [R1+0x300] ;  /* 0x0003000001037983 */ /* 0x0001620000300800 */
[----:B------:R-:W-:-:S02]  /*6bc0*/  WARPGROUP.DEPBAR.LE gsb0, 0x0 ;  /* 0x00008000000079c5 */ /* 0x000fc40000010000 */
[----:B------:R-:W-:-:S06]  /*6bd0*/  WARPGROUP.ARRIVE ;  /* 0x00000000000079c5 */ /* 0x000fcc0000000000 */
[----:B------:R-:W-:Y:S01]  /*6be0*/  IGMMA.64x16x32.S8.S8 R208, gdesc[UR16], R208, gsb0 ;  /* 0x0060000010d079f1 */ /* 0x000fe200080410d0 */
[----:B------:R-:W-:Y:S04]  /*6bf0*/  STL.64 [R1+0x40], R112 ;  /* 0x0000407001007387 */ /* 0x000fe80000100a00 */
[----:B------:R-:W-:Y:S04]  /*6c00*/  STL.64 [R1+0x48], R114 ;  /* 0x0000487201007387 */ /* 0x000fe80000100a00 */
[----:B------:R-:W-:Y:S04]  /*6c10*/  STL.64 [R1+0x50], R116 ;  /* 0x0000507401007387 */ /* 0x000fe80000100a00 */
[----:B------:R1:W-:Y:S04]  /*6c20*/  STL.64 [R1+0x58], R118 ;  /* 0x0000587601007387 */ /* 0x0003e80000100a00 */
[----:B-1----:R0:W5:Y:S04]  /*6c30*/  LDL.LU.64 R118, [R1+0x2f8] ;  /* 0x0002f80001767983 */ /* 0x0021680000300a00 */
[----:B------:R0:W5:Y:S04]  /*6c40*/  LDL.LU.64 R116, [R1+0x2f0] ;  /* 0x0002f00001747983 */ /* 0x0001680000300a00 */
[----:B------:R0:W5:Y:S04]  /*6c50*/  LDL.LU.64 R114, [R1+0x2e8] ;  /* 0x0002e80001727983 */ /* 0x0001680000300a00 */
[----:B------:R0:W5:Y:S04]  /*6c60*/  LDL.LU.64 R112, [R1+0x2e0] ;  /* 0x0002e00001707983 */ /* 0x0001680000300a00 */
        /* <DEDUP_REMOVED lines=11> */
[----:B------:R1:W-:Y:S01]  /*6d20*/  STL.64 [R1+0x158], R182 ;  /* 0x000158b601007387 */ /* 0x0003e20000100a00 */
[----:B------:R-:W-:-:S03]  /*6d30*/  WARPGROUP.DEPBAR.LE gsb0, 0x0 ;  /* 0x00008000000079c5 */ /* 0x000fc60000010000 */
        /* <DEDUP_REMOVED lines=11> */
[----:B------:R0:W5:Y:S01]  /*6df0*/  LDL.LU.64 R208, [R1+0x280] ;  /* 0x0002800001d07983 */ /* 0x0001620000300a00 */
[----:B------:R-:W-:Y:S05]  /*6e00*/  @!P1 BRA `(.L_x_22) ;  /* 0x0000004c00289947 */ /* 0x000fea0003800000 */
[----:B------:R-:W2:Y:S01]  /*6e10*/  LDL R2, [R1+0x26c] ;  /* 0x00026c0001027983 */ /* 0x000ea20000100800 */
[----:B-----5:R-:W-:-:S13]  /*6e20*/  R2UR UR5, R8 ;  /* 0x00000000080572ca */ /* 0x020fda00000e0000 */
[----:B------:R-:W-:Y:S02]  /*6e30*/  UIADD3 UR56, UR5, 0x1, URZ ;  /* 0x0000000105387890 */ /* 0x000fe4000fffe03f */
[----:B------:R-:W-:Y:S02]  /*6e40*/  UMOV UR59, UR5 ;  /* 0x00000005003b7c82 */ /* 0x000fe40008000000 */
[----:B------:R-:W-:-:S04]  /*6e50*/  UISETP.NE.AND UP0, UPT, UR56, 0x5, UPT ;  /* 0x000000053800788c */ /* 0x000fc8000bf05270 */
[----:B------:R-:W-:Y:S02]  /*6e60*/  USEL UR4, URZ, 0x1, UP0 ;  /* 0x000000013f047887 */ /* 0x000fe40008000000 */
[----:B------:R-:W-:Y:S01]  /*6e70*/  USEL UR56, UR56, URZ, UP0 ;  /* 0x0000003f38387287 */ /* 0x000fe20008000000 */
[----:B--2---:R-:W-:-:S13]  /*6e80*/  R2UR UR6, R2 ;  /* 0x00000000020672ca */ /* 0x004fda00000e0000 */
[----:B------:R-:W-:-:S06]  /*6e90*/  ULOP3.LUT UR4, UR6, UR4, URZ, 0x3c, !UPT ;  /* 0x0000000406047292 */ /* 0x000fcc000f8e3c3f */
[----:B------:R-:W-:-:S07]  /*6ea0*/  IMAD.U32 R2, RZ, RZ, UR4 ;  /* 0x00000004ff027e24 */ /* 0x000fce000f8e00ff */
.L_x_29:
[----:B------:R-:W-:Y:S05]  /*6eb0*/  @!P0 BRA `(.L_x_23) ;  /* 0x0000000000048947 */ /* 0x000fea0003800000 */
[----:B------:R-:W-:Y:S01]  /*6ec0*/  BPT.TRAP 0x1 ;  /* 0x000000040000795c */ /* 0x000fe20000300000 */
.L_x_23:
[----:B------:R-:W1:Y:S01]  /*6ed0*/  S2UR UR5, SR_CgaCtaId ;  /* 0x00000000000579c3 */ /* 0x000e620000008800 */
[----:B------:R-:W-:Y:S01]  /*6ee0*/  UMOV UR4, 0x400 ;  /* 0x0000040000047882 */ /* 0x000fe20000000000 */
[----:B------:R-:W-:Y:S01]  /*6ef0*/  IMAD.U32 R4, RZ, RZ, UR56 ;  /* 0x00000038ff047e24 */ /* 0x000fe2000f8e00ff */
[----:B------:R-:W-:Y:S01]  /*6f00*/  SHF.L.U32 R5, R2, 0x1f, RZ ;  /* 0x0000001f02057819 */ /* 0x000fe200000006ff */
[----:B-1----:R-:W-:-:S06]  /*6f10*/  ULEA UR4, UR5, UR4, 0x18 ;  /* 0x0000000405047291 */ /* 0x002fcc000f8ec03f */
[----:B------:R-:W-:-:S04]  /*6f20*/  IMAD.U32 R0, RZ, RZ, UR4 ;  /* 0x00000004ff007e24 */ /* 0x000fc8000f8e00ff */
[----:B------:R-:W-:-:S04]  /*6f30*/  IMAD R4, R4, 0x8, R0 ;  /* 0x0000000804047824 */ /* 0x000fc800078e0200 */
[----:B------:R1:W2:Y:S01]  /*6f40*/  SYNCS.PHASECHK.TRANS64.TRYWAIT P1, [R4+URZ], R5 ;  /* 0x00000005040075a7 */ /* 0x0002a2000802017f */
[----:B------:R-:W-:Y:S05]  /*6f50*/  @!P0 BRA `(.L_x_24) ;  /* 0x0000000000048947 */ /* 0x000fea0003800000 */
[----:B------:R-:W-:Y:S01]  /*6f60*/  BPT.TRAP 0x1 ;  /* 0x000000040000795c */ /* 0x000fe20000300000 */
.L_x_24:
[----:B--2---:R-:W-:Y:S05]  /*6f70*/  @P1 BRA `(.L_x_25) ;  /* 0x0000000000081947 */ /* 0x004fea0003800000 */
[----:B------:R-:W2:Y:S02]  /*6f80*/  SYNCS.PHASECHK.TRANS64.TRYWAIT P1, [R4+URZ], R5 ;  /* 0x00000005040075a7 */ /* 0x000ea4000802017f */
[----:B--2---:R-:W-:Y:S05]  /*6f90*/  @!P1 BRA `(.L_x_26) ;  /* 0x0000019c00c89947 */ /* 0x004fea0003800000 */
.L_x_25:
[----:B------:R-:W-:Y:S04]  /*6fa0*/  STL.64 [R1+0x578], R126 ;  /* 0x0005787e01007387 */ /* 0x000fe80000100a00 */
[----:B------:R-:W-:Y:S04]  /*6fb0*/  STL.64 [R1+0x570], R124 ;  /* 0x0005707c01007387 */ /* 0x000fe80000100a00 */
[----:B------:R-:W-:Y:S04]  /*6fc0*/  STL.64 [R1+0x568], R122 ;  /* 0x0005687a01007387 */ /* 0x000fe80000100a00 */
[----:B------:R3:W-:Y:S04]  /*6fd0*/  STL.64 [R1+0x560], R120 ;  /* 0x0005607801007387 */ /* 0x0007e80000100a00 */
[----:B---3--:R-:W3:Y:S04]  /*6fe0*/  LDL.LU.64 R120, [R1+0x220] ;  /* 0x0002200001787983 */ /* 0x008ee80000300a00 */
[----:B------:R-:W3:Y:S04]  /*6ff0*/  LDL.LU.64 R122, [R1+0x228] ;  /* 0x00022800017a7983 */ /* 0x000ee80000300a00 */
[----:B------:R-:W3:Y:S04]  /*7000*/  LDL.LU.64 R124, [R1+0x230] ;  /* 0x00023000017c7983 */ /* 0x000ee80000300a00 */
[----:B------:R-:W3:Y:S04]  /*7010*/  LDL.LU.64 R126, [R1+0x238] ;  /* 0x00023800017e7983 */ /* 0x000ee80000300a00 */
[----:B------:R-:W-:Y:S04]  /*7020*/  STL.64 [R1+0x558], R158 ;  /* 0x0005589e01007387 */ /* 0x000fe80000100a00 */
[----:B------:R-:W-:Y:S04]  /*7030*/  STL.64 [R1+0x550], R156 ;  /* 0x0005509c01007387 */ /* 0x000fe80000100a00 */
[----:B------:R-:W-:Y:S04]  /*7040*/  STL.64 [R1+0x548], R154 ;  /* 0x0005489a01007387 */ /* 0x000fe80000100a00 */
[----:B------:R4:W-:Y:S04]  /*7050*/  STL.64 [R1+0x540], R152 ;  /* 0x0005409801007387 */ /* 0x0009e80000100a00 */
[----:B----4-:R-:W4:Y:S04]  /*7060*/  LDL.LU.64 R152, [R1+0x1a0] ;  /* 0x0001a00001987983 */ /* 0x010f280000300a00 */
[----:B------:R-:W4:Y:S04]  /*7070*/  LDL.LU.64 R154, [R1+0x1a8] ;  /* 0x0001a800019a7983 */ /* 0x000f280000300a00 */
[----:B------:R-:W4:Y:S04]  /*7080*/  LDL.LU.64 R156, [R1+0x1b0] ;  /* 0x0001b000019c7983 */ /* 0x000f280000300a00 */
[----:B------:R-:W4:Y:S04]  /*7090*/  LDL.LU.64 R158, [R1+0x1b8] ;  /* 0x0001b800019e7983 */ /* 0x000f280000300a00 */
[----:B------:R-:W-:Y:S04]  /*70a0*/  STL.64 [R1+0x538], R190 ;  /* 0x000538be01007387 */ /* 0x000fe80000100a00 */
[----:B------:R-:W-:Y:S04]  /*70b0*/  STL.64 [R1+0x530], R188 ;  /* 0x000530bc01007387 */ /* 0x000fe80000100a00 */
[----:B------:R-:W-:Y:S04]  /*70c0*/  STL.64 [R1+0x528], R186 ;  /* 0x000528ba01007387 */ /* 0x000fe80000100a00 */
[----:B------:R0:W-:Y:S04]  /*70d0*/  STL.64 [R1+0x520], R184 ;  /* 0x000520b801007387 */ /* 0x0001e80000100a00 */
[----:B0-----:R-:W4:Y:S04]  /*70e0*/  LDL.LU.64 R184, [R1+0x120] ;  /* 0x0001200001b87983 */ /* 0x001f280000300a00 */
[----:B------:R-:W4:Y:S04]  /*70f0*/  LDL.LU.64 R186, [R1+0x128] ;  /* 0x0001280001ba7983 */ /* 0x000f280000300a00 */
[----:B------:R-:W4:Y:S04]  /*7100*/  LDL.LU.64 R188, [R1+0x130] ;  /* 0x0001300001bc7983 */ /* 0x000f280000300a00 */
[----:B------:R-:W4:Y:S01]  /*7110*/  LDL.LU.64 R190, [R1+0x138] ;  /* 0x0001380001be7983 */ /* 0x000f220000300a00 */
[----:B------:R-:W-:Y:S01]  /*7120*/  R2UR UR4, R6 ;  /* 0x00000000060472ca */ /* 0x000fe200000e0000 */
[----:B------:R-:W-:Y:S01]  /*7130*/  UMOV UR9, 0x80000020 ;  /* 0x8000002000097882 */ /* 0x000fe20000000000 */
[----:B------:R-:W-:Y:S01]  /*7140*/  UMOV UR11, 0x80000020 ;  /* 0x80000020000b7882 */ /* 0x000fe20000000000 */
[----:B------:R-:W-:Y:S04]  /*7150*/  STL.64 [R1+0x518], R222 ;  /* 0x000518de01007387 */ /* 0x000fe80000100a00 */
[----:B------:R-:W-:Y:S04]  /*7160*/  STL.64 [R1+0x510], R220 ;  /* 0x000510dc01007387 */ /* 0x000fe80000100a00 */
[----:B------:R-:W-:Y:S02]  /*7170*/  STL.64 [R1+0x508], R218 ;  /* 0x000508da01007387 */ /* 0x000fe40000100a00 */
[----:B------:R-:W-:-:S02]  /*7180*/  ULEA UR57, UR56, UR4, 0xb ;  /* 0x0000000438397291 */ /* 0x000fc4000f8e583f */
[----:B------:R-:W-:Y:S01]  /*7190*/  UIMAD UR4, UR56, 0x2c0, UR58 ;  /* 0x000002c0380478a4 */ /* 0x000fe2000f8e023a */
[----:B------:R0:W-:Y:S04]  /*71a0*/  STL.64 [R1+0x500], R216 ;  /* 0x000500d801007387 */ /* 0x0001e80000100a00 */
[----:B------:R-:W-:Y:S02]  /*71b0*/  UMOV UR8, UR57 ;  /* 0x0000003900087c82 */ /* 0x000fe40008000000 */
[----:B------:R-:W-:Y:S01]  /*71c0*/  UMOV UR10, UR4 ;  /* 0x00000004000a7c82 */ /* 0x000fe20008000000 */
[----:B0-----:R-:W4:Y:S04]  /*71d0*/  LDL.LU.64 R216, [R1+0xa0] ;  /* 0x0000a00001d87983 */ /* 0x001f280000300a00 */
[----:B------:R-:W4:Y:S04]  /*71e0*/  LDL.LU.64 R218, [R1+0xa8] ;  /* 0x0000a80001da7983 */ /* 0x000f280000300a00 */
[----:B------:R-:W4:Y:S04]  /*71f0*/  LDL.LU.64 R220, [R1+0xb0] ;  /* 0x0000b00001dc7983 */ /* 0x000f280000300a00 */
[----:B------:R-:W4:Y:S01]  /*7200*/  LDL.LU.64 R222, [R1+0xb8] ;  /* 0x0000b80001de7983 */ /* 0x000f220000300a00 */
[----:B------:R-:W-:Y:S01]  /*7210*/  UIADD3 UR14, UR4, 0x40, URZ ;  /* 0x00000040040e7890 */ /* 0x000fe2000fffe03f */
[----:B---3--:R-:W-:-:S02]  /*7220*/  WARPGROUP.ARRIVE ;  /* 0x00000000000079c5 */ /* 0x008fc40000000000 */
[----:B------:R-:W-:Y:S01]  /*7230*/  STL [R1+0x320], R23 ;  /* 0x0003201701007387 */ /* 0x000fe20000100800 */
[----:B------:R-:W-:Y:S01]  /*7240*/  UMOV UR13, UR9 ;  /* 0x00000009000d7c82 */ /* 0x000fe20008000000 */
[----:B------:R-:W-:Y:S01]  /*7250*/  UMOV UR15, 0x80000020 ;  /* 0x80000020000f7882 */ /* 0x000fe20000000000 */
[----:B------:R-:W-:Y:S01]  /*7260*/  UIADD3 UR18, UR4, 0x80, URZ ;  /* 0x0000008004127890 */ /* 0x000fe2000fffe03f */
[----:B------:R-:W-:Y:S01]  /*7270*/  STL [R1+0x31c], R22 ;  /* 0x00031c1601007387 */ /* 0x000fe20000100800 */
[----:B------:R-:W-:Y:S03]  /*7280*/  IGMMA.64x16x32.S8.S8 R120, gdesc[UR8], R120, gsb0 ;  /* 0x00600000087879f1 */ /* 0x000fe60008041078 */
[----:B------:R-:W-:Y:S04]  /*7290*/  STL [R1+0x318], R19 ;  /* 0x0003181301007387 */ /* 0x000fe80000100800 */
[----:B------:R-:W-:Y:S04]  /*72a0*/  STL [R1+0x314], R18 ;  /* 0x0003141201007387 */ /* 0x000fe80000100800 */
[----:B------:R-:W-:Y:S04]  /*72b0*/  STL [R1+0x310], R17 ;  /* 0x0003101101007387 */ /* 0x000fe80000100800 */
[----:B------:R-:W-:Y:S04]  /*72c0*/  STL [R1+0x30c], R16 ;  /* 0x00030c1001007387 */ /* 0x000fe80000100800 */
[----:B------:R-:W-:Y:S04]  /*72d0*/  STL [R1+0x308], R3 ;  /* 0x0003080301007387 */ /* 0x000fe80000100800 */
[----:B------:R-:W-:Y:S04]  /*72e0*/  STL [R1+0x304], R2 ;  /* 0x0003040201007387 */ /* 0x000fe80000100800 */
[----:B------:R-:W-:Y:S04]  /*72f0*/  STL [R1+0x300], R0 ;  /* 0x0003000001007387 */ /* 0x000fe80000100800 */
[----:B------:R-:W-:Y:S01]  /*7300*/  STL [R1+0x324], R6 ;  /* 0x0003240601007387 */ /* 0x000fe20000100800 */
[----:B------:R-:W-:-:S03]  /*7310*/  WARPGROUP.DEPBAR.LE gsb0, 0x0 ;  /* 0x00008000000079c5 */ /* 0x000fc60000010000 */
        /* <DEDUP_REMOVED lines=8> */
[----:B-12---:R-:W2:Y:S04]  /*73a0*/  LDL.LU.64 R4, [R1+0x20] ;  /* 0x0000200001047983 */ /* 0x006ea80000300a00 */
[----:B------:R-:W2:Y:S04]  /*73b0*/  LDL.LU.64 R6, [R1+0x28] ;  /* 0x0000280001067983 */ /* 0x000ea80000300a00 */
[----:B------:R-:W2:Y:S04]  /*73c0*/  LDL.LU.64 R8, [R1+0x30] ;  /* 0x0000300001087983 */ /* 0x000ea80000300a00 */
[----:B------:R-:W2:Y:S01]  /*73d0*/  LDL.LU.64 R10, [R1+0x38] ;  /* 0x00003800010a7983 */ /* 0x000ea20000300a00 */
[----:B----4-:R-:W-:Y:S01]  /*73e0*/  WARPGROUP.ARRIVE ;  /* 0x00000000000079c5 */ /* 0x010fe20000000000 */
[----:B------:R-:W-:Y:S01]  /*73f0*/  UMOV UR12, UR8 ;  /* 0x00000008000c7c82 */ /* 0x000fe20008000000 */
[----:B------:R-:W-:Y:S01]  /*7400*/  UMOV UR17, UR9 ;  /* 0x0000000900117c82 */ /* 0x000fe20008000000 */
[----:B------:R-:W-:Y:S01]  /*7410*/  UMOV UR19, 0x80000020 ;  /* 0x8000002000137882 */ /* 0x000fe20000000000 */
[----:B------:R-:W-:-:S02]  /*7420*/  UIADD3 UR22, UR4, 0xc0, URZ ;  /* 0x000000c004167890 */ /* 0x000fc4000fffe03f */
[----:B------:R-:W-:Y:S01]  /*7430*/  IGMMA.64x16x32.S8.S8 R152, gdesc[UR12], R152, gsb0 ;  /* 0x006000000c9879f1 */ /* 0x000fe20008041098 */
[----:B------:R-:W-:Y:S02]  /*7440*/  UMOV UR16, UR8 ;  /* 0x0000000800107c82 */ /* 0x000fe40008000000 */
[----:B------:R-:W-:Y:S02]  /*7450*/  WARPGROUP.DEPBAR.LE gsb0, 0x0 ;  /* 0x00008000000079c5 */ /* 0x000fe40000010000 */
[----:B------:R-:W-:Y:S01]  /*7460*/  WARPGROUP.ARRIVE ;  /* 0x00000000000079c5 */ /* 0x000fe20000000000 */
[----:B------:R-:W-:Y:S01]  /*7470*/  UMOV UR20, UR8 ;  /* 0x0000000800147c82 */ /* 0x000fe20008000000 */
[----:B------:R-:W-:Y:S01]  /*7480*/  UMOV UR21, UR9 ;  /* 0x0000000900157c82 */ /* 0x000fe20008000000 */
[----:B------:R-:W-:Y:S01]  /*7490*/  UMOV UR23, 0x80000020 ;  /* 0x8000002000177882 */ /* 0x000fe20000000000 */
[----:B------:R-:W-:Y:S01]  /*74a0*/  UIADD3 UR26, UR4, 0x100, URZ ;  /* 0x00000100041a7890 */ /* 0x000fe2000fffe03f */
[----:B------:R-:W-:Y:S01]  /*74b0*/  STL.64 [R1+0x1a0], R152 ;  /* 0x0001a09801007387 */ /* 0x000fe20000100a00 */
[----:B------:R-:W-:Y:S01]  /*74c0*/  IGMMA.64x16x32.S8.S8 R184, gdesc[UR16], R184, gsb0 ;  /* 0x0060000010b879f1 */ /* 0x000fe200080410b8 */
[----:B------:R-:W-:Y:S01]  /*74d0*/  UMOV UR24, UR8 ;  /* 0x0000000800187c82 */ /* 0x000fe20008000000 */
[----:B------:R-:W-:Y:S01]  /*74e0*/  UMOV UR25, UR9 ;  /* 0x0000000900197c82 */ /* 0x000fe20008000000 */
[----:B------:R-:W-:Y:S01]  /*74f0*/  UMOV UR27, 0x80000020 ;  /* 0x80000020001b7882 */ /* 0x000fe20000000000 */
[----:B------:R-:W-:Y:S01]  /*7500*/  UIADD3 UR30, UR4, 0x140, URZ ;  /* 0x00000140041e7890 */ /* 0x000fe2000fffe03f */
[----:B------:R-:W-:Y:S01]  /*7510*/  STL.64 [R1+0x1a8], R154 ;  /* 0x0001a89a01007387 */ /* 0x000fe20000100a00 */
        /* <DEDUP_REMOVED lines=9> */
[----:B------:R0:W-:Y:S01]  /*75b0*/  STL.64 [R1+0x1b8], R158 ;  /* 0x0001b89e01007387 */ /* 0x0001e20000100a00 */
        /* <DEDUP_REMOVED lines=12> */
[----:B0-----:R-:W4:Y:S01]  /*7680*/  LDL.LU.64 R158, [R1+0x558] ;  /* 0x00055800019e7983 */ /* 0x001f220000300a00 */
[----:B------:R-:W-:Y:S01]  /*7690*/  UMOV UR52, UR8 ;  /* 0x0000000800347c82 */ /* 0x000fe20008000000 */
[----:B------:R-:W-:Y:S01]  /*76a0*/  UMOV UR53, UR9 ;  /* 0x0000000900357c82 */ /* 0x000fe20008000000 */
[----:B------:R-:W-:Y:S01]  /*76b0*/  UMOV UR55, 0x80000020 ;  /* 0x8000002000377882 */ /* 0x000fe20000000000 */
[----:B------:R-:W-:Y:S01]  /*76c0*/  UIADD3 UR5, UR57, 0x200, URZ ;  /* 0x0000020039057890 */ /* 0x000fe2000fffe03f */
[----:B------:R-:W4:Y:S04]  /*76d0*/  LDL.LU.64 R156, [R1+0x550] ;  /* 0x00055000019c7983 */ /* 0x000f280000300a00 */
[----:B------:R-:W4:Y:S04]  /*76e0*/  LDL.LU.64 R154, [R1+0x548] ;  /* 0x00054800019a7983 */ /* 0x000f280000300a00 */
[----:B------:R-:W4:Y:S01]  /*76f0*/  LDL.LU.64 R152, [R1+0x540] ;  /* 0x0005400001987983 */ /* 0x000f220000300a00 */
[----:B------:R-:W-:-:S02]  /*7700*/  WARPGROUP.DEPBAR.LE gsb0, 0x0 ;  /* 0x00008000000079c5 */ /* 0x000fc40000010000 */
[----:B------:R-:W-:Y:S01]  /*7710*/  WARPGROUP.ARRIVE ;  /* 0x00000000000079c5 */ /* 0x000fe20000000000 */
[----:B------:R-:W-:Y:S04]  /*7720*/  STL.64 [R1+0x120], R184 ;  /* 0x000120b801007387 */ /* 0x000fe80000100a00 */
[----:B------:R-:W-:Y:S01]  /*7730*/  STL.64 [R1+0x128], R186 ;  /* 0x000128ba01007387 */ /* 0x000fe20000100a00 */
[----:B------:R-:W-:Y:S03]  /*7740*/  IGMMA.64x16x32.S8.S8 R216, gdesc[UR20], R216, gsb0 ;  /* 0x0060000014d879f1 */ /* 0x000fe600080410d8 */
[----:B------:R-:W-:Y:S04]  /*7750*/  STL.64 [R1+0x130], R188 ;  /* 0x000130bc01007387 */ /* 0x000fe80000100a00 */
[----:B------:R0:W-:Y:S04]  /*7760*/  STL.64 [R1+0x138], R190 ;  /* 0x000138be01007387 */ /* 0x0001e80000100a00 */
[----:B0-----:R-:W4:Y:S04]  /*7770*/  LDL.LU.64 R190, [R1+0x538] ;  /* 0x0005380001be7983 */ /* 0x001f280000300a00 */
[----:B------:R-:W4:Y:S04]  /*7780*/  LDL.LU.64 R188, [R1+0x530] ;  /* 0x0005300001bc7983 */ /* 0x000f280000300a00 */
[----:B------:R-:W4:Y:S04]  /*7790*/  LDL.LU.64 R186, [R1+0x528] ;  /* 0x0005280001ba7983 */ /* 0x000f280000300a00 */
[----:B------:R-:W4:Y:S01]  /*77a0*/  LDL.LU.64 R184, [R1+0x520] ;  /* 0x0005200001b87983 */ /* 0x000f220000300a00 */
[----:B------:R-:W-:-:S03]  /*77b0*/  WARPGROUP.DEPBAR.LE gsb0, 0x0 ;  /* 0x00008000000079c5 */ /* 0x000fc60000010000 */
        /* <DEDUP_REMOVED lines=8> */
[----:B--2---:R-:W-:-:S06]  /*7840*/  WARPGROUP.ARRIVE ;  /* 0x00000000000079c5 */ /* 0x004fcc0000000000 */
[----:B------:R-:W-:Y:S03]  /*7850*/  IGMMA.64x16x32.S8.S8 R4, gdesc[UR24], R4, gsb0 ;  /* 0x00600000180479f1 */ /* 0x000fe60008041004 */
[----:B------:R-:W-:Y:S02]  /*7860*/  WARPGROUP.DEPBAR.LE gsb0, 0x0 ;  /* 0x00008000000079c5 */ /* 0x000fe40000010000 */
[----:B------:R-:W-:Y:S01]  /*7870*/  WARPGROUP.ARRIVE ;  /* 0x00000000000079c5 */ /* 0x000fe20000000000 */
[----:B------:R-:W-:Y:S01]  /*7880*/  STL.64 [R1+0x20], R4 ;  /* 0x0000200401007387 */ /* 0x000fe20000100a00 */
[----:B------:R-:W-:Y:S02]  /*7890*/  IMAD.MOV.U32 R23, RZ, RZ, R9 ;  /* 0x000000ffff177224 */ /* 0x000fe400078e0009 */
[----:B------:R-:W-:Y:S01]  /*78a0*/  IMAD.MOV.U32 R22, RZ, RZ, R10 ;  /* 0x000000ffff167224 */ /* 0x000fe200078e000a */
[----:B------:R0:W-:Y:S01]  /*78b0*/  STL.64 [R1+0x28], R6 ;  /* 0x0000280601007387 */ /* 0x0001e20000100a00 */
[----:B------:R-:W-:Y:S03]  /*78c0*/  IGMMA.64x16x32.S8.S8 R208, gdesc[UR28], R208, gsb0 ;  /* 0x006000001cd079f1 */ /* 0x000fe600080410d0 */
[----:B------:R1:W-:Y:S01]  /*78d0*/  STL [R1+0x30], R8 ;  /* 0x0000300801007387 */ /* 0x0003e20000100800 */
[----:B0-----:R-:W-:-:S03]  /*78e0*/  IMAD.MOV.U32 R6, RZ, RZ, R11 ;  /* 0x000000ffff067224 */ /* 0x001fc600078e000b */
[----:B-1----:R-:W2:Y:S04]  /*78f0*/  LDL.LU.64 R8, [R1+0x100] ;  /* 0x0001000001087983 */ /* 0x002ea80000300a00 */
[----:B------:R-:W2:Y:S04]  /*7900*/  LDL.LU.64 R10, [R1+0x108] ;  /* 0x00010800010a7983 */ /* 0x000ea80000300a00 */
[----:B------:R-:W2:Y:S04]  /*7910*/  LDL.LU.64 R12, [R1+0x110] ;  /* 0x00011000010c7983 */ /* 0x000ea80000300a00 */
[----:B------:R-:W2:Y:S01]  /*7920*/  LDL.LU.64 R14, [R1+0x118] ;  /* 0x00011800010e7983 */ /* 0x000ea20000300a00 */
[----:B------:R-:W-:-:S02]  /*7930*/  WARPGROUP.DEPBAR.LE gsb0, 0x0 ;  /* 0x00008000000079c5 */ /* 0x000fc40000010000 */
[----:B------:R-:W-:Y:S01]  /*7940*/  WARPGROUP.ARRIVE ;  /* 0x00000000000079c5 */ /* 0x000fe20000000000 */
[----:B------:R-:W-:Y:S04]  /*7950*/  STL.64 [R1+0x4f8], R214 ;  /* 0x0004f8d601007387 */ /* 0x000fe80000100a00 */
[----:B------:R-:W-:Y:S01]  /*7960*/  STL.64 [R1+0x4f0], R212 ;  /* 0x0004f0d401007387 */ /* 0x000fe20000100a00 */
[----:B------:R-:W-:Y:S03]  /*7970*/  IGMMA.64x16x32.S8.S8 R176, gdesc[UR32], R176, gsb0 ;  /* 0x0060000020b079f1 */ /* 0x000fe600080410b0 */
[----:B------:R-:W-:Y:S04]  /*7980*/  STL.64 [R1+0x4e8], R210 ;  /* 0x0004e8d201007387 */ /* 0x000fe80000100a00 */
[----:B------:R0:W-:Y:S04]  /*7990*/  STL.64 [R1+0x4e0], R208 ;  /* 0x0004e0d001007387 */ /* 0x0001e80000100a00 */
[----:B0-----:R-:W3:Y:S04]  /*79a0*/  LDL.LU.64 R208, [R1+0x80] ;  /* 0x0000800001d07983 */ /* 0x001ee80000300a00 */
[----:B------:R-:W3:Y:S04]  /*79b0*/  LDL.LU.64 R210, [R1+0x88] ;  /* 0x0000880001d27983 */ /* 0x000ee80000300a00 */
[----:B------:R-:W3:Y:S04]  /*79c0*/  LDL.LU.64 R212, [R1+0x90] ;  /* 0x0000900001d47983 */ /* 0x000ee80000300a00 */
[----:B------:R-:W3:Y:S01]  /*79d0*/  LDL.LU.64 R214, [R1+0x98] ;  /* 0x0000980001d67983 */ /* 0x000ee20000300a00 */
[----:B------:R-:W-:-:S02]  /*79e0*/  WARPGROUP.DEPBAR.LE gsb0, 0x0 ;  /* 0x00008000000079c5 */ /* 0x000fc40000010000 */
[----:B------:R-:W-:Y:S01]  /*79f0*/  WARPGROUP.ARRIVE ;  /* 0x00000000000079c5 */ /* 0x000fe20000000000 */
[----:B------:R-:W-:Y:S04]  /*7a00*/  STL [R1+0x4dc], R180 ;  /* 0x0004dcb401007387 */ /* 0x000fe80000100800 */
[----:B------:R-:W-:Y:S01]  /*7a10*/  STL [R1+0x4d8], R181 ;  /* 0x0004d8b501007387 */ /* 0x000fe20000100800 */
[----:B------:R-:W-:Y:S03]  /*7a20*/  IGMMA.64x16x32.S8.S8 R144, gdesc[UR40], R144, gsb0 ;  /* 0x00600000289079f1 */ /* 0x000fe60008041090 */
[----:B------:R-:W-:Y:S04]  /*7a30*/  STL [R1+0x4d4], R182 ;  /* 0x0004d4b601007387 */ /* 0x000fe80000100800 */
[----:B------:R-:W-:Y:S01]  /*7a40*/  STL [R1+0x4d0], R183 ;  /* 0x0004d0b701007387 */ /* 0x000fe20000100800 */
[----:B------:R-:W-:-:S02]  /*7a50*/  WARPGROUP.DEPBAR.LE gsb0, 0x0 ;  /* 0x00008000000079c5 */ /* 0x000fc40000010000 */
[----:B------:R-:W-:Y:S01]  /*7a60*/  WARPGROUP.ARRIVE ;  /* 0x00000000000079c5 */ /* 0x000fe20000000000 */
[----:B------:R-:W-:Y:S04]  /*7a70*/  STL [R1+0x4cc], R144 ;  /* 0x0004cc9001007387 */ /* 0x000fe80000100800 */
[----:B------:R0:W-:Y:S01]  /*7a80*/  STL [R1+0x4c8], R145 ;  /* 0x0004c89101007387 */ /* 0x0001e20000100800 */
[----:B------:R-:W-:Y:S03]  /*7a90*/  IGMMA.64x16x32.S8.S8 R112, gdesc[UR44], R112, gsb0 ;  /* 0x006000002c7079f1 */ /* 0x000fe60008041070 */
[----:B------:R-:W-:Y:S04]  /*7aa0*/  STL [R1+0x4c4], R146 ;  /* 0x0004c49201007387 */ /* 0x000fe80000100800 */
[----:B------:R1:W-:Y:S04]  /*7ab0*/  STL [R1+0x4c0], R147 ;  /* 0x0004c09301007387 */ /* 0x0003e80000100800 */
[----:B------:R-:W-:Y:S04]  /*7ac0*/  STL [R1+0x4bc], R148 ;  /* 0x0004bc9401007387 */ /* 0x000fe80000100800 */
[----:B------:R1:W-:Y:S04]  /*7ad0*/  STL [R1+0x4b8], R149 ;  /* 0x0004b89501007387 */ /* 0x0003e80000100800 */
[----:B------:R-:W-:Y:S04]  /*7ae0*/  STL [R1+0x4b4], R150 ;  /* 0x0004b49601007387 */ /* 0x000fe80000100800 */
[----:B------:R4:W-:Y:S04]  /*7af0*/  STL [R1+0x4b0], R151 ;  /* 0x0004b09701007387 */ /* 0x0009e80000100800 */
[----:B0-----:R-:W2:Y:S04]  /*7b00*/  LDL.LU.64 R144, [R1] ;  /* 0x0000000001907983 */ /* 0x001ea80000300a00 */
[----:B-1----:R-:W2:Y:S04]  /*7b10*/  LDL.LU.64 R146, [R1+0x8] ;  /* 0x0000080001927983 */ /* 0x002ea80000300a00 */
[----:B------:R-:W2:Y:S04]  /*7b20*/  LDL.LU.64 R148, [R1+0x10] ;  /* 0x0000100001947983 */ /* 0x000ea80000300a00 */
[----:B----4-:R-:W2:Y:S01]  /*7b30*/  LDL.LU.64 R150, [R1+0x18] ;  /* 0x0000180001967983 */ /* 0x010ea20000300a00 */
        /* <DEDUP_REMOVED lines=10> */
[----:B------:R3:W-:Y:S01]  /*7be0*/  STL [R1+0x490], R119 ;  /* 0x0004907701007387 */ /* 0x0007e20000100800 */
[----:B------:R-:W-:-:S02]  /*7bf0*/  WARPGROUP.DEPBAR.LE gsb0, 0x0 ;  /* 0x00008000000079c5 */ /* 0x000fc40000010000 */
[----:B------:R-:W-:Y:S01]  /*7c00*/  WARPGROUP.ARRIVE ;  /* 0x00000000000079c5 */ /* 0x000fe20000000000 */
[----:B------:R-:W-:Y:S04]  /*7c10*/  STL [R1+0x40c], R80 ;  /* 0x00040c5001007387 */ /* 0x000fe80000100800 */
[----:B------:R-:W-:Y:S01]  /*7c20*/  STL [R1+0x408], R81 ;  /* 0x0004085101007387 */ /* 0x000fe20000100800 */
[----:B------:R-:W-:Y:S01]  /*7c30*/  IGMMA.64x16x32.S8.S8 R48, gdesc[UR52], R48, gsb0 ;  /* 0x00600000343079f1 */ /* 0x000fe20008041030 */
        /* <DEDUP_REMOVED lines=24> */
[----:B------:R-:W-:Y:S03]  /*7dc0*/  IGMMA.64x16x32.S8.S8 R40, gdesc[UR52], R40, gsb0 ;  /* 0x00600000342879f1 */ /* 0x000fe60008041028 */
        /* <DEDUP_REMOVED lines=43> */
[----:B------:R-:W-:Y:S03]  /*8080*/  IGMMA.64x16x32.S8.S8 R168, gdesc[UR32], R168, gsb0 ;  /* 0x0060000020a879f1 */ /* 0x000fe600080410a8 */
[----:B------:R-:W-:Y:S04]  /*8090*/  STL [R1+0x484], R142 ;  /* 0x0004848e01007387 */ /* 0x000fe80000100800 */
[----:B------:R-:W-:Y:S04]  /*80a0*/  STL [R1+0x480], R143 ;  /* 0x0004808f01007387 */ /* 0x000fe80000100800 */
[----:B0-----:R-:W3:Y:S04]  /*80b0*/  LDL.LU.64 R112, [R1+0x180] ;  /* 0x0001800001707983 */ /* 0x001ee80000300a00 */
[----:B-1----:R-:W3:Y:S04]  /*80c0*/  LDL.LU.64 R114, [R1+0x188] ;  /* 0x0001880001727983 */ /* 0x002ee80000300a00 */
[----:B----4-:R-:W4:Y:S01]  /*80d0*/  LDL.LU.64 R116, [R1+0x190] ;  /* 0x0001900001747983 */ /* 0x010f220000300a00 */
[----:B------:R-:W-:-:S02]  /*80e0*/  WARPGROUP.DEPBAR.LE gsb0, 0x0 ;  /* 0x00008000000079c5 */ /* 0x000fc40000010000 */
[----:B------:R-:W-:-:S06]  /*80f0*/  WARPGROUP.ARRIVE ;  /* 0x00000000000079c5 */ /* 0x000fcc0000000000 */
[----:B------:R-:W-:Y:S03]  /*8100*/  IGMMA.64x16x32.S8.S8 R200, gdesc[UR28], R200, gsb0 ;  /* 0x006000001cc879f1 */ /* 0x000fe600080410c8 */
[----:B------:R-:W-:Y:S02]  /*8110*/  WARPGROUP.DEPBAR.LE gsb0, 0x0 ;  /* 0x00008000000079c5 */ /* 0x000fe40000010000 */
[----:B--2---:R-:W-:-:S06]  /*8120*/  WARPGROUP.ARRIVE ;  /* 0x00000000000079c5 */ /* 0x004fcc0000000000 */
[----:B------:R-:W-:Y:S01]  /*8130*/  IGMMA.64x16x32.S8.S8 R144, gdesc[UR24], R144, gsb0 ;  /* 0x00600000189079f1 */ /* 0x000fe20008041090 */
[----:B------:R-:W-:Y:S01]  /*8140*/  UMOV UR20, UR52 ;  /* 0x0000003400147c82 */ /* 0x000fe20008000000 */
[----:B------:R-:W-:Y:S01]  /*8150*/  UMOV UR21, UR53 ;  /* 0x0000003500157c82 */ /* 0x000fe20008000000 */
[----:B------:R-:W-:Y:S02]  /*8160*/  WARPGROUP.DEPBAR.LE gsb0, 0x0 ;  /* 0x00008000000079c5 */ /* 0x000fe40000010000 */
[----:B------:R0:W-:Y:S01]  /*8170*/  STL.64 [R1], R144 ;  /* 0x0000009001007387 */ /* 0x0001e20000100a00 */
[----:B---3--:R-:W-:-:S03]  /*8180*/  WARPGROUP.ARRIVE ;  /* 0x00000000000079c5 */ /* 0x008fc60000000000 */
[----:B------:R1:W-:Y:S03]  /*8190*/  STL.64 [R1+0x8], R146 ;  /* 0x0000089201007387 */ /* 0x0003e60000100a00 */
[----:B------:R-:W-:Y:S01]  /*81a0*/  IGMMA.64x16x32.S8.S8 R208, gdesc[UR20], R208, gsb0 ;  /* 0x0060000014d079f1 */ /* 0x000fe200080410d0 */
[----:B------:R2:W-:Y:S04]  /*81b0*/  STL.64 [R1+0x10], R148 ;  /* 0x0000109401007387 */ /* 0x0005e80000100a00 */
[----:B------:R3:W-:Y:S04]  /*81c0*/  STL.64 [R1+0x18], R150 ;  /* 0x0000189601007387 */ /* 0x0007e80000100a00 */
[----:B------:R-:W4:Y:S04]  /*81d0*/  LDL.LU.64 R118, [R1+0x198] ;  /* 0x0001980001767983 */ /* 0x000f280000300a00 */
[----:B------:R-:W4:Y:S01]  /*81e0*/  LDL.LU.64 R104, [R1+0x200] ;  /* 0x0002000001687983 */ /* 0x000f220000300a00 */
[----:B------:R-:W-:-:S03]  /*81f0*/  UMOV UR16, UR52 ;  /* 0x0000003400107c82 */ /* 0x000fc60008000000 */
[----:B------:R-:W4:Y:S01]  /*8200*/  LDL.LU.64 R106, [R1+0x208] ;  /* 0x00020800016a7983 */ /* 0x000f220000300a00 */
[----:B------:R-:W-:-:S03]  /*8210*/  UMOV UR17, UR53 ;  /* 0x0000003500117c82 */ /* 0x000fc60008000000 */
[----:B------:R-:W4:Y:S04]  /*8220*/  LDL.LU.64 R108, [R1+0x210] ;  /* 0x00021000016c7983 */ /* 0x000f280000300a00 */
[----:B------:R-:W4:Y:S01]  /*8230*/  LDL.LU.64 R110, [R1+0x218] ;  /* 0x00021800016e7983 */ /* 0x000f220000300a00 */
[----:B------:R-:W-:Y:S02]  /*8240*/  WARPGROUP.DEPBAR.LE gsb0, 0x0 ;  /* 0x00008000000079c5 */ /* 0x000fe40000010000 */
[----:B------:R-:W-:-:S06]  /*8250*/  WARPGROUP.ARRIVE ;  /* 0x00000000000079c5 */ /* 0x000fcc0000000000 */
[----:B------:R-:W-:Y:S03]  /*8260*/  IGMMA.64x16x32.S8.S8 R8, gdesc[UR16], R8, gsb0 ;  /* 0x00600000100879f1 */ /* 0x000fe60008041008 */
[----:B------:R-:W-:Y:S02]  /*8270*/  WARPGROUP.DEPBAR.LE gsb0, 0x0 ;  /* 0x00008000000079c5 */ /* 0x000fe40000010000 */
[----:B------:R-:W-:Y:S02]  /*8280*/  IMAD.MOV.U32 R50, RZ, RZ, R8 ;  /* 0x000000ffff327224 */ /* 0x000fe400078e0008 */
[----:B------:R-:W-:Y:S02]  /*8290*/  IMAD.MOV.U32 R51, RZ, RZ, R9 ;  /* 0x000000ffff337224 */ /* 0x000fe400078e0009 */
[----:B------:R-:W-:Y:S01]  /*82a0*/  IMAD.MOV.U32 R52, RZ, RZ, R10 ;  /* 0x000000ffff347224 */ /* 0x000fe200078e000a */
[----:B------:R-:W4:Y:S01]  /*82b0*/  LDL.LU.64 R8, [R1+0x1e0] ;  /* 0x0001e00001087983 */ /* 0x000f220000300a00 */
[----:B------:R-:W-:-:S02]  /*82c0*/  IMAD.MOV.U32 R53, RZ, RZ, R11 ;  /* 0x000000ffff357224 */ /* 0x000fc400078e000b */
[----:B------:R-:W-:Y:S01]  /*82d0*/  IMAD.MOV.U32 R80, RZ, RZ, R12 ;  /* 0x000000ffff507224 */ /* 0x000fe200078e000c */
[----:B------:R-:W4:Y:S01]  /*82e0*/  LDL.LU.64 R10, [R1+0x1e8] ;  /* 0x0001e800010a7983 */ /* 0x000f220000300a00 */
[----:B------:R-:W-:Y:S02]  /*82f0*/  IMAD.MOV.U32 R81, RZ, RZ, R13 ;  /* 0x000000ffff517224 */ /* 0x000fe400078e000d */
[----:B------:R-:W-:Y:S01]  /*8300*/  IMAD.MOV.U32 R82, RZ, RZ, R14 ;  /* 0x000000ffff527224 */ /* 0x000fe200078e000e */
[----:B------:R-:W4:Y:S01]  /*8310*/  LDL.LU.64 R12, [R1+0x1f0] ;  /* 0x0001f000010c7983 */ /* 0x000f220000300a00 */
[----:B------:R-:W-:-:S03]  /*8320*/  IMAD.MOV.U32 R83, RZ, RZ, R15 ;  /* 0x000000ffff537224 */ /* 0x000fc600078e000f */
[----:B------:R-:W4:Y:S01]  /*8330*/  LDL.LU.64 R14, [R1+0x1f8] ;  /* 0x0001f800010e7983 */ /* 0x000f220000300a00 */
[----:B------:R-:W-:Y:S01]  /*8340*/  UMOV UR12, UR52 ;  /* 0x00000034000c7c82 */ /* 0x000fe20008000000 */
[----:B------:R-:W-:Y:S02]  /*8350*/  UMOV UR13, UR53 ;  /* 0x00000035000d7c82 */ /* 0x000fe40008000000 */
[----:B0-----:R-:W4:Y:S01]  /*8360*/  LDL.LU.64 R144, [R1+0x160] ;  /* 0x0001600001907983 */ /* 0x001f220000300a00 */
[----:B------:R-:W-:-:S03]  /*8370*/  UMOV UR8, UR52 ;  /* 0x0000003400087c82 */ /* 0x000fc60008000000 */
[----:B-1----:R-:W4:Y:S01]  /*8380*/  LDL.LU.64 R146, [R1+0x168] ;  /* 0x0001680001927983 */ /* 0x002f220000300a00 */
[----:B------:R-:W-:-:S03]  /*8390*/  UMOV UR9, UR53 ;  /* 0x0000003500097c82 */ /* 0x000fc60008000000 */
[----:B--2---:R-:W2:Y:S04]  /*83a0*/  LDL.LU.64 R148, [R1+0x170] ;  /* 0x0001700001947983 */ /* 0x004ea80000300a00 */
[----:B---3--:R-:W2:Y:S01]  /*83b0*/  LDL.LU.64 R150, [R1+0x178] ;  /* 0x0001780001967983 */ /* 0x008ea20000300a00 */
[----:B------:R-:W-:Y:S01]  /*83c0*/  UIADD3 UR5, UR57, 0x400, URZ ;  /* 0x0000040039057890 */ /* 0x000fe2000fffe03f */
[----:B------:R-:W-:Y:S02]  /*83d0*/  IMAD.MOV.U32 R84, RZ, RZ, R208 ;  /* 0x000000ffff547224 */ /* 0x000fe400078e00d0 */
[----:B------:R-:W-:Y:S02]  /*83e0*/  IMAD.MOV.U32 R85, RZ, RZ, R209 ;  /* 0x000000ffff557224 */ /* 0x000fe400078e00d1 */
[----:B------:R-:W-:Y:S01]  /*83f0*/  IMAD.MOV.U32 R86, RZ, RZ, R210 ;  /* 0x000000ffff567224 */ /* 0x000fe200078e00d2 */
[----:B------:R-:W3:Y:S01]  /*8400*/  LDL.LU.64 R208, [R1+0xe0] ;  /* 0x0000e00001d07983 */ /* 0x000ee20000300a00 */
[----:B------:R-:W-:-:S02]  /*8410*/  IMAD.MOV.U32 R87, RZ, RZ, R211 ;  /* 0x000000ffff577224 */ /* 0x000fc400078e00d3 */
[----:B------:R-:W-:Y:S01]  /*8420*/  IMAD.MOV.U32 R54, RZ, RZ, R212 ;  /* 0x000000ffff367224 */ /* 0x000fe200078e00d4 */
[----:B------:R-:W3:Y:S01]  /*8430*/  LDL.LU.64 R210, [R1+0xe8] ;  /* 0x0000e80001d27983 */ /* 0x000ee20000300a00 */
[----:B------:R-:W-:Y:S02]  /*8440*/  IMAD.MOV.U32 R55, RZ, RZ, R213 ;  /* 0x000000ffff377224 */ /* 0x000fe400078e00d5 */
[----:B------:R-:W-:Y:S01]  /*8450*/  IMAD.MOV.U32 R47, RZ, RZ, R214 ;  /* 0x000000ffff2f7224 */ /* 0x000fe200078e00d6 */
[----:B------:R-:W3:Y:S01]  /*8460*/  LDL.LU.64 R212, [R1+0xf0] ;  /* 0x0000f00001d47983 */ /* 0x000ee20000300a00 */
[----:B------:R-:W-:-:S03]  /*8470*/  IMAD.MOV.U32 R79, RZ, RZ, R215 ;  /* 0x000000ffff4f7224 */ /* 0x000fc600078e00d7 */
[----:B------:R-:W3:Y:S01]  /*8480*/  LDL.LU.64 R214, [R1+0xf8] ;  /* 0x0000f80001d67983 */ /* 0x000ee20000300a00 */
[----:B----4-:R-:W-:-:S06]  /*8490*/  WARPGROUP.ARRIVE ;  /* 0x00000000000079c5 */ /* 0x010fcc0000000000 */
[----:B------:R-:W-:Y:S03]  /*84a0*/  IGMMA.64x16x32.S8.S8 R112, gdesc[UR12], R112, gsb0 ;  /* 0x006000000c7079f1 */ /* 0x000fe60008041070 */
[----:B------:R-:W-:Y:S02]  /*84b0*/  WARPGROUP.DEPBAR.LE gsb0, 0x0 ;  /* 0x00008000000079c5 */ /* 0x000fe40000010000 */
[----:B------:R-:W-:-:S06]  /*84c0*/  WARPGROUP.ARRIVE ;  /* 0x00000000000079c5 */ /* 0x000fcc0000000000 */
[----:B------:R-:W-:Y:S01]  /*84d0*/  IGMMA.64x16x32.S8.S8 R104, gdesc[UR8], R104, gsb0 ;  /* 0x00600000086879f1 */ /* 0x000fe20008041068 */
[----:B------:R-:W-:Y:S01]  /*84e0*/  UMOV UR8, UR5 ;  /* 0x0000000500087c82 */ /* 0x000fe20008000000 */
[----:B------:R-:W-:Y:S01]  /*84f0*/  UMOV UR9, 0x80000020 ;  /* 0x8000002000097882 */ /* 0x000fe20000000000 */
        /* <DEDUP_REMOVED lines=24> */
[----:B--2---:R-:W-:Y:S01]  /*8680*/  WARPGROUP.ARRIVE ;  /* 0x00000000000079c5 */ /* 0x004fe20000000000 */
[----:B------:R-:W-:Y:S01]  /*8690*/  UMOV UR12, UR8 ;  /* 0x00000008000c7c82 */ /* 0x000fe20008000000 */
[----:B------:R-:W-:-:S04]  /*86a0*/  UMOV UR13, UR9 ;  /* 0x00000009000d7c82 */ /* 0x000fc80008000000 */
[----:B------:R-:W-:Y:S01]  /*86b0*/  IGMMA.64x16x32.S8.S8 R144, gdesc[UR12], R144, gsb0 ;  /* 0x006000000c9079f1 */ /* 0x000fe20008041090 */
[----:B------:R-:W-:Y:S01]  /*86c0*/  UMOV UR16, UR8 ;  /* 0x0000000800107c82 */ /* 0x000fe20008000000 */
[----:B------:R-:W-:Y:S01]  /*86d0*/  UMOV UR17, UR9 ;  /* 0x0000000900117c82 */ /* 0x000fe20008000000 */
[----:B------:R-:W-:Y:S02]  /*86e0*/  WARPGROUP.DEPBAR.LE gsb0, 0x0 ;  /* 0x00008000000079c5 */ /* 0x000fe40000010000 */
[----:B---3--:R-:W-:-:S06]  /*86f0*/  WARPGROUP.ARRIVE ;  /* 0x00000000000079c5 */ /* 0x008fcc0000000000 */
[----:B------:R-:W-:Y:S01]  /*8700*/  IGMMA.64x16x32.S8.S8 R208, gdesc[UR16], R208, gsb0 ;  /* 0x0060000010d079f1 */ /* 0x000fe200080410d0 */
[----:B------:R-:W-:Y:S01]  /*8710*/  UMOV UR20, UR8 ;  /* 0x0000000800147c82 */ /* 0x000fe20008000000 */
[----:B------:R-:W-:Y:S01]  /*8720*/  UMOV UR21, UR9 ;  /* 0x0000000900157c82 */ /* 0x000fe20008000000 */
[----:B------:R-:W-:Y:S02]  /*8730*/  WARPGROUP.DEPBAR.LE gsb0, 0x0 ;  /* 0x00008000000079c5 */ /* 0x000fe40000010000 */
[----:B------:R-:W-:Y:S01]  /*8740*/  UMOV UR24, UR8 ;  /* 0x0000000800187c82 */ /* 0x000fe20008000000 */
[----:B------:R-:W-:Y:S01]  /*8750*/  UMOV UR25, UR9 ;  /* 0x0000000900197c82 */ /* 0x000fe20008000000 */
[----:B------:R-:W-:Y:S01]  /*8760*/  UMOV UR28, UR8 ;  /* 0x00000008001c7c82 */ /* 0x000fe20008000000 */
[----:B------:R-:W-:Y:S01]  /*8770*/  UMOV UR29, UR9 ;  /* 0x00000009001d7c82 */ /* 0x000fe20008000000 */
[----:B----4-:R-:W-:-:S06]  /*8780*/  WARPGROUP.ARRIVE ;  /* 0x00000000000079c5 */ /* 0x010fcc0000000000 */
        /* <DEDUP_REMOVED lines=40> */
[----:B------:R-:W-:Y:S02]  /*8a10*/  IMAD.MOV.U32 R140, RZ, RZ, R148 ;  /* 0x000000ffff8c7224 */ /* 0x000fe400078e0094 */
[----:B------:R-:W-:Y:S02]  /*8a20*/  IMAD.MOV.U32 R141, RZ, RZ, R149 ;  /* 0x000000ffff8d7224 */ /* 0x000fe400078e0095 */
[----:B------:R-:W-:Y:S02]  /*8a30*/  IMAD.MOV.U32 R142, RZ, RZ, R150 ;  /* 0x000000ffff8e7224 */ /* 0x000fe400078e0096 */
[----:B------:R-:W-:Y:S01]  /*8a40*/  IMAD.MOV.U32 R143, RZ, RZ, R151 ;  /* 0x000000ffff8f7224 */ /* 0x000fe200078e0097 */
[----:B------:R-:W-:-:S02]  /*8a50*/  WARPGROUP.DEPBAR.LE gsb0, 0x0 ;  /* 0x00008000000079c5 */ /* 0x000fc40000010000 */
[----:B------:R-:W-:-:S06]  /*8a60*/  WARPGROUP.ARRIVE ;  /* 0x00000000000079c5 */ /* 0x000fcc0000000000 */
[----:B------:R-:W-:Y:S01]  /*8a70*/  IGMMA.64x16x32.S8.S8 R56, gdesc[UR48], R56, gsb0 ;  /* 0x00600000303879f1 */ /* 0x000fe20008041038 */
[----:B------:R-:W-:Y:S02]  /*8a80*/  IMAD.MOV.U32 R148, RZ, RZ, R208 ;  /* 0x000000ffff947224 */ /* 0x000fe400078e00d0 */
[----:B------:R-:W-:Y:S02]  /*8a90*/  IMAD.MOV.U32 R149, RZ, RZ, R209 ;  /* 0x000000ffff957224 */ /* 0x000fe400078e00d1 */
[----:B------:R-:W-:Y:S01]  /*8aa0*/  IMAD.MOV.U32 R41, RZ, RZ, R112 ;  /* 0x000000ffff297224 */ /* 0x000fe200078e0070 */
[----:B------:R-:W2:Y:S01]  /*8ab0*/  LDL.LU.64 R208, [R1+0x140] ;  /* 0x0001400001d07983 */ /* 0x000ea20000300a00 */
[----:B------:R-:W-:Y:S02]  /*8ac0*/  IMAD.MOV.U32 R42, RZ, RZ, R113 ;  /* 0x000000ffff2a7224 */ /* 0x000fe400078e0071 */
[----:B------:R-:W-:Y:S02]  /*8ad0*/  IMAD.MOV.U32 R150, RZ, RZ, R210 ;  /* 0x000000ffff967224 */ /* 0x000fe400078e00d2 */
[----:B------:R-:W-:-:S02]  /*8ae0*/  IMAD.MOV.U32 R151, RZ, RZ, R211 ;  /* 0x000000ffff977224 */ /* 0x000fc400078e00d3 */
[----:B------:R-:W-:Y:S01]  /*8af0*/  IMAD.MOV.U32 R43, RZ, RZ, R114 ;  /* 0x000000ffff2b7224 */ /* 0x000fe200078e0072 */
[----:B------:R-:W2:Y:S01]  /*8b00*/  LDL.LU.64 R210, [R1+0x148] ;  /* 0x0001480001d27983 */ /* 0x000ea20000300a00 */
[----:B------:R-:W-:Y:S02]  /*8b10*/  IMAD.MOV.U32 R44, RZ, RZ, R115 ;  /* 0x000000ffff2c7224 */ /* 0x000fe400078e0073 */
[----:B------:R-:W-:Y:S02]  /*8b20*/  IMAD.MOV.U32 R112, RZ, RZ, R212 ;  /* 0x000000ffff707224 */ /* 0x000fe400078e00d4 */
[----:B------:R-:W-:Y:S02]  /*8b30*/  IMAD.MOV.U32 R113, RZ, RZ, R213 ;  /* 0x000000ffff717224 */ /* 0x000fe400078e00d5 */
[----:B------:R-:W-:Y:S01]  /*8b40*/  IMAD.MOV.U32 R114, RZ, RZ, R214 ;  /* 0x000000ffff727224 */ /* 0x000fe200078e00d6 */
[----:B------:R-:W2:Y:S01]  /*8b50*/  LDL.LU.64 R212, [R1+0x150] ;  /* 0x0001500001d47983 */ /* 0x000ea20000300a00 */
[----:B------:R-:W-:-:S03]  /*8b60*/  IMAD.MOV.U32 R115, RZ, RZ, R215 ;  /* 0x000000ffff737224 */ /* 0x000fc600078e00d7 */
[----:B------:R-:W2:Y:S04]  /*8b70*/  LDL.LU.64 R214, [R1+0x158] ;  /* 0x0001580001d67983 */ /* 0x000ea80000300a00 */
[----:B------:R-:W-:Y:S04]  /*8b80*/  STL [R1+0x338], R227 ;  /* 0x000338e301007387 */ /* 0x000fe80000100800 */
[----:B------:R-:W-:Y:S04]  /*8b90*/  STL [R1+0x334], R228 ;  /* 0x000334e401007387 */ /* 0x000fe80000100800 */
[----:B------:R0:W-:Y:S04]  /*8ba0*/  STL [R1+0x330], R229 ;  /* 0x000330e501007387 */ /* 0x0001e80000100800 */
[----:B------:R-:W-:Y:S04]  /*8bb0*/  STL [R1+0x32c], R230 ;  /* 0x00032ce601007387 */ /* 0x000fe80000100800 */
[----:B------:R1:W-:Y:S04]  /*8bc0*/  STL [R1+0x328], R231 ;  /* 0x000328e701007387 */ /* 0x0003e80000100800 */
[----:B0-----:R-:W3:Y:S04]  /*8bd0*/  LDL.LU.64 R228, [R1+0x40] ;  /* 0x0000400001e47983 */ /* 0x001ee80000300a00 */
[----:B-1----:R-:W3:Y:S04]  /*8be0*/  LDL.LU.64 R230, [R1+0x48] ;  /* 0x0000480001e67983 */ /* 0x002ee80000300a00 */
[----:B------:R-:W3:Y:S04]  /*8bf0*/  LDL.LU.64 R232, [R1+0x50] ;  /* 0x0000500001e87983 */ /* 0x000ee80000300a00 */
[----:B------:R-:W3:Y:S01]  /*8c00*/  LDL.LU.64 R234, [R1+0x58] ;  /* 0x0000580001ea7983 */ /* 0x000ee20000300a00 */
[----:B------:R-:W-:-:S02]  /*8c10*/  WARPGROUP.DEPBAR.LE gsb0, 0x0 ;  /* 0x00008000000079c5 */ /* 0x000fc40000010000 */
[----:B------:R-:W-:Y:S01]  /*8c20*/  WARPGROUP.ARRIVE ;  /* 0x00000000000079c5 */ /* 0x000fe20000000000 */
[----:B------:R-:W-:Y:S01]  /*8c30*/  UMOV UR44, UR52 ;  /* 0x00000034002c7c82 */ /* 0x000fe20008000000 */
[----:B------:R-:W-:-:S04]  /*8c40*/  UMOV UR45, UR53 ;  /* 0x00000035002d7c82 */ /* 0x000fc80008000000 */
[----:B------:R-:W-:Y:S01]  /*8c50*/  IGMMA.64x16x32.S8.S8 R88, gdesc[UR44], R88, gsb0 ;  /* 0x006000002c5879f1 */ /* 0x000fe20008041058 */
        /* <DEDUP_REMOVED lines=8> */
[----:B------:R-:W-:Y:S01]  /*8ce0*/  UMOV UR40, UR52 ;  /* 0x0000003400287c82 */ /* 0x000fe20008000000 */
[----:B------:R-:W-:Y:S01]  /*8cf0*/  UMOV UR41, UR53 ;  /* 0x0000003500297c82 */ /* 0x000fe20008000000 */
[----:B------:R-:W-:-:S02]  /*8d00*/  WARPGROUP.DEPBAR.LE gsb0, 0x0 ;  /* 0x00008000000079c5 */ /* 0x000fc40000010000 */
        /* <DEDUP_REMOVED lines=25> */
[----:B----4-:R-:W-:-:S06]  /*8ea0*/  WARPGROUP.ARRIVE ;  /* 0x00000000000079c5 */ /* 0x010fcc0000000000 */
[----:B------:R-:W-:Y:S01]  /*8eb0*/  IGMMA.64x16x32.S8.S8 R192, gdesc[UR16], R192, gsb0 ;  /* 0x0060000010c079f1 */ /* 0x000fe200080410c0 */
[----:B------:R-:W-:Y:S01]  /*8ec0*/  UMOV UR12, UR52 ;  /* 0x00000034000c7c82 */ /* 0x000fe20008000000 */
[----:B------:R-:W-:Y:S01]  /*8ed0*/  UMOV UR13, UR53 ;  /* 0x00000035000d7c82 */ /* 0x000fe20008000000 */
[----:B------:R-:W-:Y:S04]  /*8ee0*/  STL.64 [R1+0x378], R166 ;  /* 0x000378a601007387 */ /* 0x000fe80000100a00 */
[----:B------:R-:W-:Y:S04]  /*8ef0*/  STL.64 [R1+0x370], R164 ;  /* 0x000370a401007387 */ /* 0x000fe80000100a00 */
[----:B------:R-:W-:Y:S01]  /*8f00*/  STL.64 [R1+0x368], R162 ;  /* 0x000368a201007387 */ /* 0x000fe20000100a00 */
[----:B------:R-:W-:-:S02]  /*8f10*/  WARPGROUP.DEPBAR.LE gsb0, 0x0 ;  /* 0x00008000000079c5 */ /* 0x000fc40000010000 */
[----:B--2---:R-:W-:-:S06]  /*8f20*/  WARPGROUP.ARRIVE ;  /* 0x00000000000079c5 */ /* 0x004fcc0000000000 */
[----:B------:R-:W-:Y:S01]  /*8f30*/  IGMMA.64x16x32.S8.S8 R208, gdesc[UR12], R208, gsb0 ;  /* 0x006000000cd079f1 */ /* 0x000fe200080410d0 */
[----:B------:R0:W-:Y:S04]  /*8f40*/  STL.64 [R1+0x360], R160 ;  /* 0x000360a001007387 */ /* 0x0001e80000100a00 */
[----:B------:R-:W-:Y:S04]  /*8f50*/  STL.64 [R1+0x398], R134 ;  /* 0x0003988601007387 */ /* 0x000fe80000100a00 */
[----:B------:R-:W-:Y:S04]  /*8f60*/  STL.64 [R1+0x390], R132 ;  /* 0x0003908401007387 */ /* 0x000fe80000100a00 */
[----:B------:R-:W-:Y:S04]  /*8f70*/  STL.64 [R1+0x388], R130 ;  /* 0x0003888201007387 */ /* 0x000fe80000100a00 */
[----:B------:R-:W-:Y:S04]  /*8f80*/  STL.64 [R1+0x380], R128 ;  /* 0x0003808001007387 */ /* 0x000fe80000100a00 */
[----:B------:R-:W-:Y:S04]  /*8f90*/  STL.64 [R1+0x3b8], R102 ;  /* 0x0003b86601007387 */ /* 0x000fe80000100a00 */
[----:B------:R-:W-:Y:S04]  /*8fa0*/  STL.64 [R1+0x3b0], R100 ;  /* 0x0003b06401007387 */ /* 0x000fe80000100a00 */
[----:B------:R-:W-:Y:S04]  /*8fb0*/  STL.64 [R1+0x3a8], R98 ;  /* 0x0003a86201007387 */ /* 0x000fe80000100a00 */
[----:B------:R1:W-:Y:S04]  /*8fc0*/  STL.64 [R1+0x3a0], R96 ;  /* 0x0003a06001007387 */ /* 0x0003e80000100a00 */
[----:B------:R-:W-:Y:S04]  /*8fd0*/  STL.64 [R1+0x3d8], R70 ;  /* 0x0003d84601007387 */ /* 0x000fe80000100a00 */
[----:B------:R-:W-:Y:S04]  /*8fe0*/  STL.64 [R1+0x3d0], R68 ;  /* 0x0003d04401007387 */ /* 0x000fe80000100a00 */
[----:B------:R-:W-:Y:S04]  /*8ff0*/  STL.64 [R1+0x3c8], R66 ;  /* 0x0003c84201007387 */ /* 0x000fe80000100a00 */
[----:B------:R2:W-:Y:S04]  /*9000*/  STL.64 [R1+0x3c0], R64 ;  /* 0x0003c04001007387 */ /* 0x0005e80000100a00 */
[----:B0-----:R-:W3:Y:S04]  /*9010*/  LDL.LU R160, [R1+0xa0] ;  /* 0x0000a00001a07983 */ /* 0x001ee80000300800 */
[----:B------:R-:W3:Y:S04]  /*9020*/  LDL.LU R161, [R1+0xa4] ;  /* 0x0000a40001a17983 */ /* 0x000ee80000300800 */
[----:B------:R-:W3:Y:S04]  /*9030*/  LDL.LU R162, [R1+0xa8] ;  /* 0x0000a80001a27983 */ /* 0x000ee80000300800 */
[----:B------:R-:W3:Y:S01]  /*9040*/  LDL.LU R163, [R1+0xac] ;  /* 0x0000ac0001a37983 */ /* 0x000ee20000300800 */
[----:B------:R-:W-:-:S03]  /*9050*/  WARPGROUP.DEPBAR.LE gsb0, 0x0 ;  /* 0x00008000000079c5 */ /* 0x000fc60000010000 */
[----:B------:R-:W3:Y:S01]  /*9060*/  LDL.LU R164, [R1+0xb0] ;  /* 0x0000b00001a47983 */ /* 0x000ee20000300800 */
[----:B------:R-:W-:-:S03]  /*9070*/  IMAD.MOV.U32 R19, RZ, RZ, R208 ;  /* 0x000000ffff137224 */ /* 0x000fc600078e00d0 */
[----:B------:R-:W3:Y:S01]  /*9080*/  LDL.LU R165, [R1+0xb4] ;  /* 0x0000b40001a57983 */ /* 0x000ee20000300800 */
[----:B------:R-:W-:-:S03]  /*9090*/  IMAD.MOV.U32 R18, RZ, RZ, R209 ;  /* 0x000000ffff127224 */ /* 0x000fc600078e00d1 */
[----:B------:R-:W3:Y:S01]  /*90a0*/  LDL.LU R166, [R1+0xb8] ;  /* 0x0000b80001a67983 */ /* 0x000ee20000300800 */
[----:B------:R-:W-:Y:S02]  /*90b0*/  IMAD.MOV.U32 R17, RZ, RZ, R210 ;  /* 0x000000ffff117224 */ /* 0x000fe400078e00d2 */
[----:B------:R-:W-:Y:S01]  /*90c0*/  IMAD.MOV.U32 R16, RZ, RZ, R211 ;  /* 0x000000ffff107224 */ /* 0x000fe200078e00d3 */
[----:B------:R-:W3:Y:S01]  /*90d0*/  LDL.LU R167, [R1+0xbc] ;  /* 0x0000bc0001a77983 */ /* 0x000ee20000300800 */
[----:B------:R-:W-:Y:S02]  /*90e0*/  IMAD.MOV.U32 R4, RZ, RZ, R235 ;  /* 0x000000ffff047224 */ /* 0x000fe400078e00eb */
[----:B------:R-:W-:Y:S01]  /*90f0*/  IMAD.MOV.U32 R3, RZ, RZ, R212 ;  /* 0x000000ffff037224 */ /* 0x000fe200078e00d4 */
[----:B------:R-:W4:Y:S01]  /*9100*/  LDL.LU.64 R208, [R1+0x1c0] ;  /* 0x0001c00001d07983 */ /* 0x000f220000300a00 */
[----:B------:R-:W-:Y:S02]  /*9110*/  IMAD.MOV.U32 R2, RZ, RZ, R213 ;  /* 0x000000ffff027224 */ /* 0x000fe400078e00d5 */
[----:B------:R-:W-:Y:S01]  /*9120*/  IMAD.MOV.U32 R0, RZ, RZ, R214 ;  /* 0x000000ffff007224 */ /* 0x000fe200078e00d6 */
[----:B------:R-:W4:Y:S01]  /*9130*/  LDL.LU.64 R210, [R1+0x1c8] ;  /* 0x0001c80001d27983 */ /* 0x000f220000300a00 */
[----:B------:R-:W-:-:S03]  /*9140*/  IMAD.MOV.U32 R235, RZ, RZ, R215 ;  /* 0x000000ffffeb7224 */ /* 0x000fc600078e00d7 */
[----:B------:R-:W4:Y:S04]  /*9150*/  LDL.LU.64 R212, [R1+0x1d0] ;  /* 0x0001d00001d47983 */ /* 0x000f280000300a00 */
[----:B------:R-:W4:Y:S04]  /*9160*/  LDL.LU.64 R214, [R1+0x1d8] ;  /* 0x0001d80001d67983 */ /* 0x000f280000300a00 */
[----:B-1----:R-:W3:Y:S04]  /*9170*/  LDL.LU R96, [R1+0x1a0] ;  /* 0x0001a00001607983 */ /* 0x002ee80000300800 */
[----:B------:R-:W3:Y:S04]  /*9180*/  LDL.LU R97, [R1+0x1a4] ;  /* 0x0001a40001617983 */ /* 0x000ee80000300800 */
[----:B------:R-:W3:Y:S04]  /*9190*/  LDL.LU R98, [R1+0x1a8] ;  /* 0x0001a80001627983 */ /* 0x000ee80000300800 */
[----:B------:R-:W3:Y:S04]  /*91a0*/  LDL.LU R99, [R1+0x1ac] ;  /* 0x0001ac0001637983 */ /* 0x000ee80000300800 */
[----:B------:R-:W3:Y:S04]  /*91b0*/  LDL.LU R100, [R1+0x1b0] ;  /* 0x0001b00001647983 */ /* 0x000ee80000300800 */
[----:B------:R-:W3:Y:S04]  /*91c0*/  LDL.LU R101, [R1+0x1b4] ;  /* 0x0001b40001657983 */ /* 0x000ee80000300800 */
[----:B------:R-:W3:Y:S04]  /*91d0*/  LDL.LU R102, [R1+0x1b8] ;  /* 0x0001b80001667983 */ /* 0x000ee80000300800 */
[----:B------:R-:W3:Y:S04]  /*91e0*/  LDL.LU R103, [R1+0x1bc] ;  /* 0x0001bc0001677983 */ /* 0x000ee80000300800 */
[----:B--2---:R-:W2:Y:S04]  /*91f0*/  LDL.LU R64, [R1+0x220] ;  /* 0x0002200001407983 */ /* 0x004ea80000300800 */
[----:B------:R-:W2:Y:S04]  /*9200*/  LDL.LU R65, [R1+0x224] ;  /* 0x0002240001417983 */ /* 0x000ea80000300800 */
[----:B------:R-:W2:Y:S04]  /*9210*/  LDL.LU R66, [R1+0x228] ;  /* 0x0002280001427983 */ /* 0x000ea80000300800 */
[----:B------:R-:W2:Y:S04]  /*9220*/  LDL.LU R67, [R1+0x22c] ;  /* 0x00022c0001437983 */ /* 0x000ea80000300800 */
[----:B------:R-:W2:Y:S04]  /*9230*/  LDL.LU R68, [R1+0x230] ;  /* 0x0002300001447983 */ /* 0x000ea80000300800 */
[----:B------:R-:W2:Y:S04]  /*9240*/  LDL.LU R69, [R1+0x234] ;  /* 0x0002340001457983 */ /* 0x000ea80000300800 */
[----:B------:R-:W2:Y:S04]  /*9250*/  LDL.LU R70, [R1+0x238] ;  /* 0x0002380001467983 */ /* 0x000ea80000300800 */
[----:B------:R-:W2:Y:S04]  /*9260*/  LDL.LU R71, [R1+0x23c] ;  /* 0x00023c0001477983 */ /* 0x000ea80000300800 */
[----:B------:R-:W3:Y:S04]  /*9270*/  LDL.LU R128, [R1+0x120] ;  /* 0x0001200001807983 */ /* 0x000ee80000300800 */
[----:B------:R-:W3:Y:S04]  /*9280*/  LDL.LU R129, [R1+0x124] ;  /* 0x0001240001817983 */ /* 0x000ee80000300800 */
[----:B------:R-:W3:Y:S04]  /*9290*/  LDL.LU R130, [R1+0x128] ;  /* 0x0001280001827983 */ /* 0x000ee80000300800 */
[----:B------:R-:W3:Y:S04]  /*92a0*/  LDL.LU R131, [R1+0x12c] ;  /* 0x00012c0001837983 */ /* 0x000ee80000300800 */
[----:B------:R-:W3:Y:S04]  /*92b0*/  LDL.LU R132, [R1+0x130] ;  /* 0x0001300001847983 */ /* 0x000ee80000300800 */
[----:B------:R-:W3:Y:S04]  /*92c0*/  LDL.LU R133, [R1+0x134] ;  /* 0x0001340001857983 */ /* 0x000ee80000300800 */
[----:B------:R-:W3:Y:S04]  /*92d0*/  LDL.LU R134, [R1+0x138] ;  /* 0x0001380001867983 */ /* 0x000ee80000300800 */
[----:B------:R-:W3:Y:S01]  /*92e0*/  LDL.LU R135, [R1+0x13c] ;  /* 0x00013c0001877983 */ /* 0x000ee20000300800 */
[----:B------:R-:W-:-:S02]  /*92f0*/  IMAD.MOV.U32 R5, RZ, RZ, R234 ;  /* 0x000000ffff057224 */ /* 0x000fc400078e00ea */
[----:B------:R-:W-:Y:S02]  /*9300*/  IMAD.MOV.U32 R180, RZ, RZ, R8 ;  /* 0x000000ffffb47224 */ /* 0x000fe400078e0008 */
[----:B------:R-:W-:Y:S02]  /*9310*/  IMAD.MOV.U32 R7, RZ, RZ, R233 ;  /* 0x000000ffff077224 */ /* 0x000fe400078e00e9 */
        /* <DEDUP_REMOVED lines=9> */
[----:B------:R-:W-:Y:S01]  /*93b0*/  UMOV UR54, UR10 ;  /* 0x0000000a00367c82 */ /* 0x000fe20008000000 */
[----:B------:R-:W-:Y:S02]  /*93c0*/  UMOV UR55, UR11 ;  /* 0x0000000b00377c82 */ /* 0x000fe40008000000 */
[----:B------:R-:W3:Y:S04]  /*93d0*/  LDL.LU R195, [R1+0x2c] ;  /* 0x00002c0001c37983 */ /* 0x000ee80000300800 */
        /* <DEDUP_REMOVED lines=26> */
[----:B------:R-:W-:-:S02]  /*9580*/  UIADD3 UR8, UR57, 0x2, URZ ;  /* 0x0000000239087890 */ /* 0x000fc4000fffe03f */
[----:B------:R-:W-:Y:S01]  /*9590*/  UIADD3 UR5, UR4, 0x2, URZ ;  /* 0x0000000204057890 */ /* 0x000fe2000fffe03f */
[----:B------:R-:W-:Y:S01]  /*95a0*/  UMOV UR9, 0x80000020 ;  /* 0x8000002000097882 */ /* 0x000fe20000000000 */
[----:B------:R-:W-:-:S05]  /*95b0*/  UMOV UR11, 0x80000020 ;  /* 0x80000020000b7882 */ /* 0x000fca0000000000 */
[----:B------:R-:W-:Y:S01]  /*95c0*/  UMOV UR10, UR5 ;  /* 0x00000005000a7c82 */ /* 0x000fe20008000000 */
[----:B----4-:R-:W-:-:S06]  /*95d0*/  WARPGROUP.ARRIVE ;  /* 0x00000000000079c5 */ /* 0x010fcc0000000000 */
        /* <DEDUP_REMOVED lines=14> */
[----:B--2---:R-:W-:-:S06]  /*96c0*/  WARPGROUP.ARRIVE ;  /* 0x00000000000079c5 */ /* 0x004fcc0000000000 */
[----:B------:R-:W-:Y:S01]  /*96d0*/  IGMMA.64x16x32.S8.S8 R64, gdesc[UR8], R64, gsb0 ;  /* 0x00600000084079f1 */ /* 0x000fe20008041040 */
[----:B------:R-:W-:Y:S01]  /*96e0*/  UIADD3 UR14, UR4, 0x42, URZ ;  /* 0x00000042040e7890 */ /* 0x000fe2000fffe03f */
[----:B------:R-:W-:Y:S01]  /*96f0*/  UMOV UR12, UR8 ;  /* 0x00000008000c7c82 */ /* 0x000fe20008000000 */
[----:B------:R-:W-:Y:S01]  /*9700*/  UMOV UR13, UR9 ;  /* 0x00000009000d7c82 */ /* 0x000fe20008000000 */
[----:B------:R-:W-:Y:S01]  /*9710*/  UMOV UR15, 0x80000020 ;  /* 0x80000020000f7882 */ /* 0x000fe20000000000 */
[----:B------:R-:W-:Y:S02]  /*9720*/  WARPGROUP.DEPBAR.LE gsb0, 0x0 ;  /* 0x00008000000079c5 */ /* 0x000fe40000010000 */
[----:B---3--:R-:W-:-:S06]  /*9730*/  WARPGROUP.ARRIVE ;  /* 0x00000000000079c5 */ /* 0x008fcc0000000000 */
[----:B------:R-:W-:Y:S01]  /*9740*/  IGMMA.64x16x32.S8.S8 R96, gdesc[UR12], R96, gsb0 ;  /* 0x006000000c6079f1 */ /* 0x000fe20008041060 */
[----:B------:R-:W-:Y:S01]  /*9750*/  UIADD3 UR18, UR4, 0x82, URZ ;  /* 0x0000008204127890 */ /* 0x000fe2000fffe03f */
[----:B------:R-:W-:Y:S01]  /*9760*/  UMOV UR16, UR8 ;  /* 0x0000000800107c82 */ /* 0x000fe20008000000 */
[----:B------:R-:W-:Y:S01]  /*9770*/  UMOV UR17, UR9 ;  /* 0x0000000900117c82 */ /* 0x000fe20008000000 */
[----:B------:R-:W-:Y:S01]  /*9780*/  UMOV UR19, 0x80000020 ;  /* 0x8000002000137882 */ /* 0x000fe20000000000 */
[----:B------:R-:W-:Y:S02]  /*9790*/  WARPGROUP.DEPBAR.LE gsb0, 0x0 ;  /* 0x00008000000079c5 */ /* 0x000fe40000010000 */
[----:B------:R-:W-:-:S06]  /*97a0*/  WARPGROUP.ARRIVE ;  /* 0x00000000000079c5 */ /* 0x000fcc0000000000 */
        /* <DEDUP_REMOVED lines=19> */
[----:B------:R-:W-:Y:S04]  /*98e0*/  STL.64 [R1+0x220], R64 ;  /* 0x0002204001007387 */ /* 0x000fe80000100a00 */
[----:B------:R-:W-:Y:S01]  /*98f0*/  STL.64 [R1+0x228], R66 ;  /* 0x0002284201007387 */ /* 0x000fe20000100a00 */
[----:B------:R-:W-:-:S02]  /*9900*/  WARPGROUP.DEPBAR.LE gsb0, 0x0 ;  /* 0x00008000000079c5 */ /* 0x000fc40000010000 */
[----:B----4-:R-:W-:-:S06]  /*9910*/  WARPGROUP.ARRIVE ;  /* 0x00000000000079c5 */ /* 0x010fcc0000000000 */
        /* <DEDUP_REMOVED lines=20> */
[----:B------:R-:W-:Y:S04]  /*9a60*/  STL.64 [R1+0x298], R214 ;  /* 0x000298d601007387 */ /* 0x000fe80000100a00 */
[----:B------:R-:W-:Y:S04]  /*9a70*/  STL.64 [R1+0x290], R212 ;  /* 0x000290d401007387 */ /* 0x000fe80000100a00 */
[----:B------:R0:W-:Y:S04]  /*9a80*/  STL.64 [R1+0x288], R210 ;  /* 0x000288d201007387 */ /* 0x0001e80000100a00 */
[----:B------:R1:W-:Y:S01]  /*9a90*/  STL.64 [R1+0x280], R208 ;  /* 0x000280d001007387 */ /* 0x0003e20000100a00 */
[----:B0-----:R-:W-:-:S02]  /*9aa0*/  IMAD.MOV.U32 R210, RZ, RZ, R182 ;  /* 0x000000ffffd27224 */ /* 0x001fc400078e00b6 */
[----:B-1----:R-:W-:Y:S02]  /*9ab0*/  IMAD.MOV.U32 R208, RZ, RZ, R180 ;  /* 0x000000ffffd07224 */ /* 0x002fe400078e00b4 */
[----:B------:R-:W2:Y:S01]  /*9ac0*/  LDL.LU R180, [R1+0x4dc] ;  /* 0x0004dc0001b47983 */ /* 0x000ea20000300800 */
[----:B------:R-:W-:Y:S02]  /*9ad0*/  IMAD.MOV.U32 R209, RZ, RZ, R181 ;  /* 0x000000ffffd17224 */ /* 0x000fe400078e00b5 */
[----:B------:R-:W-:Y:S01]  /*9ae0*/  IMAD.MOV.U32 R211, RZ, RZ, R183 ;  /* 0x000000ffffd37224 */ /* 0x000fe200078e00b7 */
[----:B------:R-:W2:Y:S04]  /*9af0*/  LDL.LU R181, [R1+0x4d8] ;  /* 0x0004d80001b57983 */ /* 0x000ea80000300800 */
[----:B------:R-:W2:Y:S04]  /*9b00*/  LDL.LU R182, [R1+0x4d4] ;  /* 0x0004d40001b67983 */ /* 0x000ea80000300800 */
[----:B------:R-:W2:Y:S01]  /*9b10*/  LDL.LU R183, [R1+0x4d0] ;  /* 0x0004d00001b77983 */ /* 0x000ea20000300800 */
[----:B------:R-:W-:Y:S01]  /*9b20*/  UIADD3 UR34, UR4, 0x182, URZ ;  /* 0x0000018204227890 */ /* 0x000fe2000fffe03f */
[----:B------:R-:W-:Y:S01]  /*9b30*/  UMOV UR32, UR8 ;  /* 0x0000000800207c82 */ /* 0x000fe20008000000 */
[----:B------:R-:W-:Y:S01]  /*9b40*/  UMOV UR33, UR9 ;  /* 0x0000000900217c82 */ /* 0x000fe20008000000 */
[----:B------:R-:W-:Y:S01]  /*9b50*/  UMOV UR35, 0x80000020 ;  /* 0x8000002000237882 */ /* 0x000fe20000000000 */
[----:B------:R-:W-:-:S02]  /*9b60*/  IMAD.MOV.U32 R212, RZ, RZ, R144 ;  /* 0x000000ffffd47224 */ /* 0x000fc400078e0090 */
[----:B------:R-:W3:Y:S01]  /*9b70*/  LDL.LU R144, [R1+0x4cc] ;  /* 0x0004cc0001907983 */ /* 0x000ee20000300800 */
[----:B------:R-:W-:Y:S02]  /*9b80*/  IMAD.MOV.U32 R213, RZ, RZ, R145 ;  /* 0x000000ffffd57224 */ /* 0x000fe400078e0091 */
[----:B------:R-:W-:Y:S01]  /*9b90*/  IMAD.MOV.U32 R214, RZ, RZ, R146 ;  /* 0x000000ffffd67224 */ /* 0x000fe200078e0092 */
[----:B------:R-:W3:Y:S01]  /*9ba0*/  LDL.LU R145, [R1+0x4c8] ;  /* 0x0004c80001917983 */ /* 0x000ee20000300800 */
[----:B------:R-:W-:-:S03]  /*9bb0*/  IMAD.MOV.U32 R215, RZ, RZ, R147 ;  /* 0x000000ffffd77224 */ /* 0x000fc600078e0093 */
[----:B------:R-:W3:Y:S04]  /*9bc0*/  LDL.LU R146, [R1+0x4c4] ;  /* 0x0004c40001927983 */ /* 0x000ee80000300800 */
[----:B------:R-:W3:Y:S01]  /*9bd0*/  LDL.LU R147, [R1+0x4c0] ;  /* 0x0004c00001937983 */ /* 0x000ee20000300800 */
[----:B--2---:R-:W-:-:S06]  /*9be0*/  WARPGROUP.ARRIVE ;  /* 0x00000000000079c5 */ /* 0x004fcc0000000000 */
[----:B------:R-:W-:Y:S03]  /*9bf0*/  IGMMA.64x16x32.S8.S8 R176, gdesc[UR32], R176, gsb0 ;  /* 0x0060000020b079f1 */ /* 0x000fe600080410b0 */
[----:B------:R-:W-:Y:S02]  /*9c00*/  WARPGROUP.DEPBAR.LE gsb0, 0x0 ;  /* 0x00008000000079c5 */ /* 0x000fe40000010000 */
[----:B------:R-:W-:Y:S04]  /*9c10*/  STL.64 [R1+0x2b8], R182 ;  /* 0x0002b8b601007387 */ /* 0x000fe80000100a00 */
[----:B------:R-:W-:Y:S04]  /*9c20*/  STL.64 [R1+0x2b0], R180 ;  /* 0x0002b0b401007387 */ /* 0x000fe80000100a00 */
[----:B------:R0:W-:Y:S04]  /*9c30*/  STL.64 [R1+0x2a8], R178 ;  /* 0x0002a8b201007387 */ /* 0x0001e80000100a00 */
[----:B------:R1:W-:Y:S01]  /*9c40*/  STL.64 [R1+0x2a0], R176 ;  /* 0x0002a0b001007387 */ /* 0x0003e20000100a00 */
[----:B0-----:R-:W-:-:S02]  /*9c50*/  IMAD.MOV.U32 R178, RZ, RZ, R150 ;  /* 0x000000ffffb27224 */ /* 0x001fc400078e0096 */
[----:B-1----:R-:W-:Y:S02]  /*9c60*/  IMAD.MOV.U32 R176, RZ, RZ, R148 ;  /* 0x000000ffffb07224 */ /* 0x002fe400078e0094 */
[----:B------:R-:W3:Y:S01]  /*9c70*/  LDL.LU R148, [R1+0x4bc] ;  /* 0x0004bc0001947983 */ /* 0x000ee20000300800 */
[----:B------:R-:W-:Y:S02]  /*9c80*/  IMAD.MOV.U32 R177, RZ, RZ, R149 ;  /* 0x000000ffffb17224 */ /* 0x000fe400078e0095 */
[----:B------:R-:W-:Y:S01]  /*9c90*/  IMAD.MOV.U32 R179, RZ, RZ, R151 ;  /* 0x000000ffffb37224 */ /* 0x000fe200078e0097 */
[----:B------:R-:W3:Y:S04]  /*9ca0*/  LDL.LU R149, [R1+0x4b8] ;  /* 0x0004b80001957983 */ /* 0x000ee80000300800 */
[----:B------:R-:W3:Y:S04]  /*9cb0*/  LDL.LU R150, [R1+0x4b4] ;  /* 0x0004b40001967983 */ /* 0x000ee80000300800 */
[----:B------:R-:W3:Y:S01]  /*9cc0*/  LDL.LU R151, [R1+0x4b0] ;  /* 0x0004b00001977983 */ /* 0x000ee20000300800 */
[----:B------:R-:W-:Y:S01]  /*9cd0*/  UIADD3 UR42, UR4, 0x1c2, URZ ;  /* 0x000001c2042a7890 */ /* 0x000fe2000fffe03f */
[----:B------:R-:W-:Y:S01]  /*9ce0*/  UMOV UR40, UR8 ;  /* 0x0000000800287c82 */ /* 0x000fe20008000000 */
[----:B------:R-:W-:Y:S01]  /*9cf0*/  UMOV UR41, UR9 ;  /* 0x0000000900297c82 */ /* 0x000fe20008000000 */
[----:B------:R-:W-:Y:S01]  /*9d00*/  UMOV UR43, 0x80000020 ;  /* 0x80000020002b7882 */ /* 0x000fe20000000000 */
[----:B------:R-:W-:-:S02]  /*9d10*/  IMAD.MOV.U32 R180, RZ, RZ, R112 ;  /* 0x000000ffffb47224 */ /* 0x000fc400078e0070 */
[----:B------:R-:W2:Y:S01]  /*9d20*/  LDL.LU R112, [R1+0x4ac] ;  /* 0x0004ac0001707983 */ /* 0x000ea20000300800 */
[----:B------:R-:W-:Y:S02]  /*9d30*/  IMAD.MOV.U32 R181, RZ, RZ, R113 ;  /* 0x000000ffffb57224 */ /* 0x000fe400078e0071 */
[----:B------:R-:W-:Y:S01]  /*9d40*/  IMAD.MOV.U32 R182, RZ, RZ, R114 ;  /* 0x000000ffffb67224 */ /* 0x000fe200078e0072 */
[----:B------:R-:W2:Y:S01]  /*9d50*/  LDL.LU R113, [R1+0x4a8] ;  /* 0x0004a80001717983 */ /* 0x000ea20000300800 */
[----:B------:R-:W-:-:S03]  /*9d60*/  IMAD.MOV.U32 R183, RZ, RZ, R115 ;  /* 0x000000ffffb77224 */ /* 0x000fc600078e0073 */
[----:B------:R-:W2:Y:S04]  /*9d70*/  LDL.LU R114, [R1+0x4a4] ;  /* 0x0004a40001727983 */ /* 0x000ea80000300800 */
[----:B------:R-:W2:Y:S01]  /*9d80*/  LDL.LU R115, [R1+0x4a0] ;  /* 0x0004a00001737983 */ /* 0x000ea20000300800 */
[----:B---3--:R-:W-:-:S06]  /*9d90*/  WARPGROUP.ARRIVE ;  /* 0x00000000000079c5 */ /* 0x008fcc0000000000 */
        /* <DEDUP_REMOVED lines=14> */
[----:B------:R-:W-:-:S02]  /*9e80*/  UIADD3 UR6, UR4, 0x202, URZ ;  /* 0x0000020204067890 */ /* 0x000fc4000fffe03f */
[----:B------:R-:W-:Y:S02]  /*9e90*/  UIADD3 UR46, UR4, 0x242, URZ ;  /* 0x00000242042e7890 */ /* 0x000fe4000fffe03f */
[----:B------:R-:W-:Y:S01]  /*9ea0*/  UIADD3 UR50, UR4, 0x282, URZ ;  /* 0x0000028204327890 */ /* 0x000fe2000fffe03f */
[----:B------:R-:W-:Y:S02]  /*9eb0*/  UMOV UR5, UR9 ;  /* 0x0000000900057c82 */ /* 0x000fe40008000000 */
[----:B------:R-:W-:Y:S01]  /*9ec0*/  UMOV UR4, UR8 ;  /* 0x0000000800047c82 */ /* 0x000fe20008000000 */
[----:B------:R-:W-:Y:S01]  /*9ed0*/  UMOV UR7, 0x80000020 ;  /* 0x8000002000077882 */ /* 0x000fe20000000000 */
[----:B------:R-:W-:Y:S02]  /*9ee0*/  IMAD.MOV.U32 R148, RZ, RZ, R140 ;  /* 0x000000ffff947224 */ /* 0x000fe400078e008c */
[----:B------:R-:W3:Y:S01]  /*9ef0*/  LDL.LU R140, [R1+0x48c] ;  /* 0x00048c00018c7983 */ /* 0x000ee20000300800 */
[----:B------:R-:W-:-:S02]  /*9f00*/  IMAD.MOV.U32 R149, RZ, RZ, R141 ;  /* 0x000000ffff957224 */ /* 0x000fc400078e008d */
[----:B------:R-:W-:Y:S01]  /*9f10*/  IMAD.MOV.U32 R150, RZ, RZ, R142 ;  /* 0x000000ffff967224 */ /* 0x000fe200078e008e */
[----:B------:R-:W3:Y:S01]  /*9f20*/  LDL.LU R141, [R1+0x488] ;  /* 0x00048800018d7983 */ /* 0x000ee20000300800 */
[----:B------:R-:W-:-:S03]  /*9f30*/  IMAD.MOV.U32 R151, RZ, RZ, R143 ;  /* 0x000000ffff977224 */ /* 0x000fc600078e008f */
[----:B------:R-:W3:Y:S04]  /*9f40*/  LDL.LU R142, [R1+0x484] ;  /* 0x00048400018e7983 */ /* 0x000ee80000300800 */
[----:B------:R-:W3:Y:S01]  /*9f50*/  LDL.LU R143, [R1+0x480] ;  /* 0x00048000018f7983 */ /* 0x000ee20000300800 */
        /* <DEDUP_REMOVED lines=30> */
[----:B--2---:R-:W-:-:S06]  /*a140*/  WARPGROUP.ARRIVE ;  /* 0x00000000000079c5 */ /* 0x004fcc0000000000 */
[----:B------:R-:W-:Y:S03]  /*a150*/  IGMMA.64x16x32.S8.S8 R112, gdesc[UR4], R112, gsb0 ;  /* 0x00600000047079f1 */ /* 0x000fe60008041070 */
[----:B------:R-:W-:Y:S02]  /*a160*/  WARPGROUP.DEPBAR.LE gsb0, 0x0 ;  /* 0x00008000000079c5 */ /* 0x000fe40000010000 */
[----:B------:R0:W-:Y:S04]  /*a170*/  STL.64 [R1+0x2f8], R118 ;  /* 0x0002f87601007387 */ /* 0x0001e80000100a00 */
[----:B------:R1:W-:Y:S04]  /*a180*/  STL.64 [R1+0x2f0], R116 ;  /* 0x0002f07401007387 */ /* 0x0003e80000100a00 */
[----:B------:R2:W-:Y:S04]  /*a190*/  STL.64 [R1+0x2e8], R114 ;  /* 0x0002e87201007387 */ /* 0x0005e80000100a00 */
[----:B------:R4:W-:Y:S01]  /*a1a0*/  STL.64 [R1+0x2e0], R112 ;  /* 0x0002e07001007387 */ /* 0x0009e20000100a00 */
[----:B0-----:R-:W-:-:S02]  /*a1b0*/  IMAD.MOV.U32 R118, RZ, RZ, R110 ;  /* 0x000000ffff767224 */ /* 0x001fc400078e006e */
[----:B-1----:R-:W-:Y:S02]  /*a1c0*/  IMAD.MOV.U32 R116, RZ, RZ, R108 ;  /* 0x000000ffff747224 */ /* 0x002fe400078e006c */
[----:B--2---:R-:W-:Y:S02]  /*a1d0*/  IMAD.MOV.U32 R114, RZ, RZ, R106 ;  /* 0x000000ffff727224 */ /* 0x004fe400078e006a */
[----:B----4-:R-:W-:Y:S02]  /*a1e0*/  IMAD.MOV.U32 R112, RZ, RZ, R104 ;  /* 0x000000ffff707224 */ /* 0x010fe400078e0068 */
[----:B------:R-:W2:Y:S01]  /*a1f0*/  LDL.LU R104, [R1+0x47c] ;  /* 0x00047c0001687983 */ /* 0x000ea20000300800 */
[----:B------:R-:W-:Y:S02]  /*a200*/  IMAD.MOV.U32 R113, RZ, RZ, R105 ;  /* 0x000000ffff717224 */ /* 0x000fe400078e0069 */
[----:B------:R-:W-:Y:S01]  /*a210*/  IMAD.MOV.U32 R115, RZ, RZ, R107 ;  /* 0x000000ffff737224 */ /* 0x000fe200078e006b */
[----:B------:R-:W2:Y:S01]  /*a220*/  LDL.LU R105, [R1+0x478] ;  /* 0x0004780001697983 */ /* 0x000ea20000300800 */
[----:B------:R-:W-:-:S03]  /*a230*/  IMAD.MOV.U32 R117, RZ, RZ, R109 ;  /* 0x000000ffff757224 */ /* 0x000fc600078e006d */
[----:B------:R-:W2:Y:S01]  /*a240*/  LDL.LU R106, [R1+0x474] ;  /* 0x00047400016a7983 */ /* 0x000ea20000300800 */
[----:B------:R-:W-:-:S03]  /*a250*/  IMAD.MOV.U32 R119, RZ, RZ, R111 ;  /* 0x000000ffff777224 */ /* 0x000fc600078e006f */
[----:B------:R-:W2:Y:S04]  /*a260*/  LDL.LU R107, [R1+0x470] ;  /* 0x00047000016b7983 */ /* 0x000ea80000300800 */
[----:B------:R-:W2:Y:S04]  /*a270*/  LDL.LU R108, [R1+0x46c] ;  /* 0x00046c00016c7983 */ /* 0x000ea80000300800 */
[----:B------:R-:W2:Y:S04]  /*a280*/  LDL.LU R109, [R1+0x468] ;  /* 0x00046800016d7983 */ /* 0x000ea80000300800 */
[----:B------:R-:W2:Y:S04]  /*a290*/  LDL.LU R110, [R1+0x464] ;  /* 0x00046400016e7983 */ /* 0x000ea80000300800 */
[----:B------:R-:W2:Y:S04]  /*a2a0*/  LDL.LU R111, [R1+0x460] ;  /* 0x00046000016f7983 */ /* 0x000ea80000300800 */
[----:B------:R-:W4:Y:S04]  /*a2b0*/  LDL.LU R72, [R1+0x45c] ;  /* 0x00045c0001487983 */ /* 0x000f280000300800 */
[----:B------:R-:W4:Y:S04]  /*a2c0*/  LDL.LU R73, [R1+0x458] ;  /* 0x0004580001497983 */ /* 0x000f280000300800 */
[----:B------:R-:W4:Y:S04]  /*a2d0*/  LDL.LU R74, [R1+0x454] ;  /* 0x00045400014a7983 */ /* 0x000f280000300800 */
[----:B------:R-:W4:Y:S04]  /*a2e0*/  LDL.LU R75, [R1+0x450] ;  /* 0x00045000014b7983 */ /* 0x000f280000300800 */
[----:B------:R-:W4:Y:S04]  /*a2f0*/  LDL.LU R76, [R1+0x44c] ;  /* 0x00044c00014c7983 */ /* 0x000f280000300800 */
[----:B------:R-:W4:Y:S04]  /*a300*/  LDL.LU R77, [R1+0x448] ;  /* 0x00044800014d7983 */ /* 0x000f280000300800 */
[----:B------:R-:W4:Y:S04]  /*a310*/  LDL.LU R78, [R1+0x444] ;  /* 0x00044400014e7983 */ /* 0x000f280000300800 */
[----:B------:R-:W3:Y:S04]  /*a320*/  LDL.LU R40, [R1+0x440] ;  /* 0x0004400001287983 */ /* 0x000ee80000300800 */
[----:B------:R-:W3:Y:S04]  /*a330*/  LDL.LU R41, [R1+0x43c] ;  /* 0x00043c0001297983 */ /* 0x000ee80000300800 */
[----:B------:R-:W3:Y:S04]  /*a340*/  LDL.LU R42, [R1+0x438] ;  /* 0x00043800012a7983 */ /* 0x000ee80000300800 */
[----:B------:R-:W3:Y:S04]  /*a350*/  LDL.LU R43, [R1+0x434] ;  /* 0x00043400012b7983 */ /* 0x000ee80000300800 */
[----:B------:R-:W3:Y:S04]  /*a360*/  LDL.LU R44, [R1+0x430] ;  /* 0x00043000012c7983 */ /* 0x000ee80000300800 */
[----:B------:R-:W3:Y:S04]  /*a370*/  LDL.LU R45, [R1+0x42c] ;  /* 0x00042c00012d7983 */ /* 0x000ee80000300800 */
[----:B------:R-:W3:Y:S04]  /*a380*/  LDL.LU R46, [R1+0x428] ;  /* 0x00042800012e7983 */ /* 0x000ee80000300800 */
[----:B------:R-:W2:Y:S04]  /*a390*/  LDL.LU R48, [R1+0x424] ;  /* 0x0004240001307983 */ /* 0x000ea80000300800 */
        /* <DEDUP_REMOVED lines=9> */
[----:B------:R-:W3:Y:S04]  /*a430*/  LDL.LU R64, [R1] ;  /* 0x0000000001407983 */ /* 0x000ee80000300800 */
[----:B------:R-:W3:Y:S04]  /*a440*/  LDL.LU R65, [R1+0x4] ;  /* 0x0000040001417983 */ /* 0x000ee80000300800 */
[----:B------:R-:W3:Y:S04]  /*a450*/  LDL.LU R66, [R1+0x8] ;  /* 0x0000080001427983 */ /* 0x000ee80000300800 */
[----:B------:R-:W3:Y:S04]  /*a460*/  LDL.LU R67, [R1+0xc] ;  /* 0x00000c0001437983 */ /* 0x000ee80000300800 */
[----:B------:R-:W3:Y:S04]  /*a470*/  LDL.LU R68, [R1+0x10] ;  /* 0x0000100001447983 */ /* 0x000ee80000300800 */
[----:B------:R-:W3:Y:S04]  /*a480*/  LDL.LU R69, [R1+0x14] ;  /* 0x0000140001457983 */ /* 0x000ee80000300800 */
[----:B------:R-:W3:Y:S04]  /*a490*/  LDL.LU R70, [R1+0x18] ;  /* 0x0000180001467983 */ /* 0x000ee80000300800 */
[----:B------:R-:W3:Y:S04]  /*a4a0*/  LDL.LU R71, [R1+0x1c] ;  /* 0x00001c0001477983 */ /* 0x000ee80000300800 */
[----:B------:R-:W4:Y:S04]  /*a4b0*/  LDL.LU R84, [R1+0x3fc] ;  /* 0x0003fc0001547983 */ /* 0x000f280000300800 */
[----:B------:R-:W4:Y:S04]  /*a4c0*/  LDL.LU R85, [R1+0x3f8] ;  /* 0x0003f80001557983 */ /* 0x000f280000300800 */
[----:B------:R-:W4:Y:S04]  /*a4d0*/  LDL.LU R86, [R1+0x3f4] ;  /* 0x0003f40001567983 */ /* 0x000f280000300800 */
[----:B------:R-:W4:Y:S04]  /*a4e0*/  LDL.LU R87, [R1+0x3f0] ;  /* 0x0003f00001577983 */ /* 0x000f280000300800 */
[----:B------:R-:W2:Y:S04]  /*a4f0*/  LDL.LU R54, [R1+0x3ec] ;  /* 0x0003ec0001367983 */ /* 0x000ea80000300800 */
[----:B------:R-:W2:Y:S01]  /*a500*/  LDL.LU R55, [R1+0x3e8] ;  /* 0x0003e80001377983 */ /* 0x000ea20000300800 */
[----:B------:R-:W-:-:S03]  /*a510*/  IMAD.MOV.U32 R102, RZ, RZ, R47 ;  /* 0x000000ffff667224 */ /* 0x000fc600078e002f */
[----:B------:R-:W3:Y:S01]  /*a520*/  LDL.LU R47, [R1+0x3e4] ;  /* 0x0003e400012f7983 */ /* 0x000ee20000300800 */
[----:B------:R-:W-:-:S03]  /*a530*/  IMAD.MOV.U32 R103, RZ, RZ, R79 ;  /* 0x000000ffff677224 */ /* 0x000fc600078e004f */
[----:B------:R-:W3:Y:S01]  /*a540*/  LDL.LU R79, [R1+0x3e0] ;  /* 0x0003e000014f7983 */ /* 0x000ee20000300800 */
[----:B------:R-:W-:Y:S01]  /*a550*/  UMOV UR44, UR8 ;  /* 0x00000008002c7c82 */ /* 0x000fe20008000000 */
[----:B------:R-:W-:Y:S01]  /*a560*/  UMOV UR45, UR9 ;  /* 0x00000009002d7c82 */ /* 0x000fe20008000000 */
[----:B------:R-:W-:Y:S01]  /*a570*/  UMOV UR47, 0x80000020 ;  /* 0x80000020002f7882 */ /* 0x000fe20000000000 */
[----:B------:R-:W-:Y:S01]  /*a580*/  UMOV UR48, UR8 ;  /* 0x0000000800307c82 */ /* 0x000fe20008000000 */
[----:B------:R-:W-:Y:S01]  /*a590*/  UMOV UR49, UR9 ;  /* 0x0000000900317c82 */ /* 0x000fe20008000000 */
[----:B------:R-:W-:Y:S01]  /*a5a0*/  UMOV UR51, 0x80000020 ;  /* 0x8000002000337882 */ /* 0x000fe20000000000 */
[----:B------:R-:W-:Y:S01]  /*a5b0*/  UIADD3 UR4, UR57, 0x202, URZ ;  /* 0x0000020239047890 */ /* 0x000fe2000fffe03f */
[----:B----4-:R-:W-:-:S06]  /*a5c0*/  WARPGROUP.ARRIVE ;  /* 0x00000000000079c5 */ /* 0x010fcc0000000000 */
[----:B------:R-:W-:Y:S03]  /*a5d0*/  IGMMA.64x16x32.S8.S8 R80, gdesc[UR44], R80, gsb0 ;  /* 0x006000002c5079f1 */ /* 0x000fe60008041050 */
[----:B------:R-:W-:Y:S02]  /*a5e0*/  WARPGROUP.DEPBAR.LE gsb0, 0x0 ;  /* 0x00008000000079c5 */ /* 0x000fe40000010000 */
[----:B--2---:R-:W-:-:S06]  /*a5f0*/  WARPGROUP.ARRIVE ;  /* 0x00000000000079c5 */ /* 0x004fcc0000000000 */
        /* <DEDUP_REMOVED lines=305> */
[----:B------:R-:W-:Y:S01]  /*b910*/  BPT.TRAP 0x1 ;  /* 0x000000040000795c */ /* 0x000fe20000300000 */
.L_x_27:
[----:B------:R-:W2:Y:S04]  /*b920*/  LDL R4, [R1+0x250] ;  /* 0x0002500001047983 */ /* 0x000ea80000100800 */
[----:B------:R-:W3:Y:S04]  /*b930*/  LDL R7, [R1+0x258] ;  /* 0x0002580001077983 */ /* 0x000ee80000100800 */
[----:B------:R-:W4:Y:S01]  /*b940*/  LDL R5, [R1+0x254] ;  /* 0x0002540001057983 */ /* 0x000f220000100800 */
[----:B--2---:R-:W-:Y:S01]  /*b950*/  ISETP.NE.AND P1, PT, R4, RZ, PT ;  /* 0x000000ff0400720c */ /* 0x004fe20003f25270 */
[----:B------:R-:W-:Y:S01]  /*b960*/  IMAD.U32 R4, RZ, RZ, UR59 ;  /* 0x0000003bff047e24 */ /* 0x000fe2000f8e00ff */
[----:B---3--:R-:W-:-:S11]  /*b970*/  R2UR UR4, R7 ;  /* 0x00000000070472ca */ /* 0x008fd600000e0000 */
[----:B-----5:R-:W-:-:S04]  /*b980*/  @P1 IMAD R4, R4, 0x8, R0 ;  /* 0x0000000804041824 */ /* 0x020fc800078e0200 */
[----:B------:R-:W-:Y:S01]  /*b990*/  @P1 VIADD R4, R4, 0x28 ;  /* 0x0000002804041836 */ /* 0x000fe20000000000 */
[----:B------:R-:W-:-:S04]  /*b9a0*/  UISETP.GT.U32.AND UP0, UPT, UR4, 0x1, UPT ;  /* 0x000000010400788c */ /* 0x000fc8000bf04070 */
[----:B----4-:R-:W-:-:S04]  /*b9b0*/  @P1 PRMT R4, R5, 0x654, R4 ;  /* 0x0000065405041816 */ /* 0x010fc80000000004 */
[----:B------:R1:W-:Y:S01]  /*b9c0*/  @P1 SYNCS.ARRIVE.TRANS64.RED.A1T0 RZ, [R4+URZ], RZ ;  /* 0x000000ff04ff19a7 */ /* 0x0003e2000810043f */
[----:B------:R-:W-:-:S13]  /*b9d0*/  PLOP3.LUT P1, PT, PT, PT, UP0, 0x80, 0x0 ;  /* 0x000000000000781c */ /* 0x000fda0003f2f008 */
[----:B-1----:R-:W-:Y:S05]  /*b9e0*/  @P1 BRA `(.L_x_28) ;  /* 0x0000000000041947 */ /* 0x002fea0003800000 */
[----:B------:R-:W-:Y:S01]  /*b9f0*/  BPT.TRAP 0x1 ;  /* 0x000000040000795c */ /* 0x000fe20000300000 */
.L_x_28:
[----:B------:R-:W-:Y:S01]  /*ba00*/  UIADD3 UR56, UR56, 0x1, URZ ;  /* 0x0000000138387890 */ /* 0x000fe2000fffe03f */
[C---:B------:R-:W-:Y:S01]  /*ba10*/  ISETP.GT.AND P1, PT, R3.reuse, 0x1, PT ;  /* 0x000000010300780c */ /* 0x040fe20003f24270 */
[----:B------:R-:W-:Y:S01]  /*ba20*/  UIADD3 UR59, UR59, 0x1, URZ ;  /* 0x000000013b3b7890 */ /* 0x000fe2000fffe03f */
[----:B------:R-:W-:Y:S01]  /*ba30*/  VIADD R3, R3, 0xffffffff ;  /* 0xffffffff03037836 */ /* 0x000fe20000000000 */
[----:B------:R-:W-:Y:S02]  /*ba40*/  UISETP.NE.AND UP0, UPT, UR56, 0x5, UPT ;  /* 0x000000053800788c */ /* 0x000fe4000bf05270 */
[----:B------:R-:W-:Y:S02]  /*ba50*/  UISETP.NE.AND UP1, UPT, UR59, 0x5, UPT ;  /* 0x000000053b00788c */ /* 0x000fe4000bf25270 */
[----:B------:R-:W-:Y:S02]  /*ba60*/  USEL UR4, URZ, 0x1, UP0 ;  /* 0x000000013f047887 */ /* 0x000fe40008000000 */
[----:B------:R-:W-:-:S02]  /*ba70*/  USEL UR56, UR56, URZ, UP0 ;  /* 0x0000003f38387287 */ /* 0x000fc40008000000 */
[----:B------:R-:W-:Y:S02]  /*ba80*/  USEL UR59, UR59, URZ, UP1 ;  /* 0x0000003f3b3b7287 */ /* 0x000fe40008800000 */
[----:B------:R-:W-:Y:S01]  /*ba90*/  LOP3.LUT R2, R2, UR4, RZ, 0x3c, !PT ;  /* 0x0000000402027c12 */ /* 0x000fe2000f8e3cff */
[----:B------:R-:W-:Y:S09]  /*baa0*/  @P1 BRA `(.L_x_29) ;  /* 0xffffffb400001947 */ /* 0x000ff2000383ffff */
.L_x_22:
[----:B------:R1:W5:Y:S01]  /*bab0*/  LDL R9, [R1+0x268] ;  /* 0x0002680001097983 */ /* 0x0003620000100800 */
[----:B------:R-:W2:Y:S03]  /*bac0*/  LDC R2, c[0x0][0x28c] ;  /* 0x0000a300ff027b82 */ /* 0x000ea60000000800 */
[----:B------:R1:W5:Y:S01]  /*bad0*/  LDL R4, [R1+0x278] ;  /* 0x0002780001047983 */ /* 0x0003620000100800 */
[----:B--2---:R-:W-:-:S13]  /*bae0*/  ISETP.GE.AND P1, PT, R2, 0x1, PT ;  /* 0x000000010200780c */ /* 0x004fda0003f26270 */
[----:B-1----:R-:W-:Y:S05]  /*baf0*/  @!P1 BRA `(.L_x_30) ;  /* 0x00000000006c9947 */ /* 0x002fea0003800000 */
[----:B------:R-:W-:Y:S05]  /*bb00*/  @!P0 BRA `(.L_x_31) ;  /* 0x0000000000048947 */ /* 0x000fea0003800000 */
[----:B------:R-:W-:Y:S01]  /*bb10*/  BPT.TRAP 0x1 ;  /* 0x000000040000795c */ /* 0x000fe20000300000 */
.L_x_31:
[----:B------:R-:W2:Y:S01]  /*bb20*/  LDL R2, [R1+0x250] ;  /* 0x0002500001027983 */ /* 0x000ea20000100800 */
[----:B------:R-:W-:Y:S01]  /*bb30*/  BSSY B0, `(.L_x_32) ;  /* 0x0000011000007945 */ /* 0x000fe20003800000 */
[----:B--2---:R-:W-:-:S13]  /*bb40*/  ISETP.NE.AND P0, PT, R2, RZ, PT ;  /* 0x000000ff0200720c */ /* 0x004fda0003f05270 */
[----:B------:R-:W-:Y:S05]  /*bb50*/  @!P0 BRA `(.L_x_33) ;  /* 0x0000000000388947 */ /* 0x000fea0003800000 */
[----:B-----5:R-:W2:Y:S01]  /*bb60*/  LDL R3, [R1+0x254] ;  /* 0x0002540001037983 */ /* 0x020ea20000100800 */
[----:B------:R-:W-:Y:S02]  /*bb70*/  R2UR UR5, R4 ;  /* 0x00000000040572ca */ /* 0x000fe400000e0000 */
[----:B------:R-:W-:-:S11]  /*bb80*/  R2UR UR4, R9 ;  /* 0x00000000090472ca */ /* 0x000fd600000e0000 */
[----:B------:R-:W-:-:S04]  /*bb90*/  UISETP.LT.AND UP0, UPT, UR5, 0x1, UPT ;  /* 0x000000010500788c */ /* 0x000fc8000bf01270 */
[----:B------:R-:W-:-:S04]  /*bba0*/  USEL UR6, UR5, 0x1, UP0 ;  /* 0x0000000105067887 */ /* 0x000fc80008000000 */
[----:B------:R-:W-:-:S04]  /*bbb0*/  UIADD3 UR6, UR4, UR5, -UR6 ;  /* 0x0000000504067290 */ /* 0x000fc8000fffe806 */
[----:B------:R-:W-:-:S04]  /*bbc0*/  UIMAD.WIDE.U32 UR4, UR6, -0x33333333, URZ ;  /* 0xcccccccd060478a5 */ /* 0x000fc8000f8e003f */
[----:B------:R-:W-:-:S04]  /*bbd0*/  USHF.R.U32.HI UR4, URZ, 0x2, UR5 ;  /* 0x000000023f047899 */ /* 0x000fc80008011605 */
[----:B------:R-:W-:-:S06]  /*bbe0*/  UIMAD UR6, UR4, -0x5, UR6 ;  /* 0xfffffffb040678a4 */ /* 0x000fcc000f8e0206 */
[----:B------:R-:W-:-:S04]  /*bbf0*/  IMAD.U32 R2, RZ, RZ, UR6 ;  /* 0x00000006ff027e24 */ /* 0x000fc8000f8e00ff */
[----:B------:R-:W-:-:S04]  /*bc00*/  IMAD R0, R2, 0x8, R0 ;  /* 0x0000000802007824 */ /* 0x000fc800078e0200 */
[----:B------:R-:W-:-:S05]  /*bc10*/  VIADD R0, R0, 0x28 ;  /* 0x0000002800007836 */ /* 0x000fca0000000000 */
[----:B--2---:R-:W-:-:S04]  /*bc20*/  PRMT R0, R3, 0x654, R0 ;  /* 0x0000065403007816 */ /* 0x004fc80000000000 */
[----:B------:R1:W-:Y:S03]  /*bc30*/  SYNCS.ARRIVE.TRANS64.RED.A1T0 RZ, [R0+URZ], RZ ;  /* 0x000000ff00ff79a7 */ /* 0x0003e6000810043f */
.L_x_33:
[----:B------:R-:W-:Y:S05]  /*bc40*/  BSYNC B0 ;  /* 0x0000000000007941 */ /* 0x000fea0003800000 */
.L_x_32:
[----:B-1---5:R-:W2:Y:S02]  /*bc50*/  LDL R0, [R1+0x258] ;  /* 0x0002580001007983 */ /* 0x022ea40000100800 */
[----:B--2---:R-:W-:-:S13]  /*bc60*/  R2UR UR4, R0 ;  /* 0x00000000000472ca */ /* 0x004fda00000e0000 */
[----:B------:R-:W-:-:S06]  /*bc70*/  UISETP.GT.U32.AND UP0, UPT, UR4, 0x1, UPT ;  /* 0x000000010400788c */ /* 0x000fcc000bf04070 */
[----:B------:R-:W-:-:S13]  /*bc80*/  PLOP3.LUT P0, PT, PT, PT, UP0, 0x80, 0x0 ;  /* 0x000000000000781c */ /* 0x000fda0003f0f008 */
[----:B------:R-:W-:Y:S05]  /*bc90*/  @P0 BRA `(.L_x_30) ;  /* 0x0000000000040947 */ /* 0x000fea0003800000 */
[----:B------:R-:W-:Y:S01]  /*bca0*/  BPT.TRAP 0x1 ;  /* 0x000000040000795c */ /* 0x000fe20000300000 */
.L_x_30:
[----:B------:R-:W2:Y:S01]  /*bcb0*/  LDL.LU R5, [R1+0x26c] ;  /* 0x00026c0001057983 */ /* 0x000ea20000300800 */
[----:B------:R-:W1:Y:S01]  /*bcc0*/  S2R R7, SR_TID.X ;  /* 0x0000000000077919 */ /* 0x000e620000002100 */
[----:B-----5:R-:W-:Y:S01]  /*bcd0*/  R2UR UR4, R22 ;  /* 0x00000000160472ca */ /* 0x020fe200000e0000 */
[----:B------:R-:W-:Y:S01]  /*bce0*/  ULDC.64 UR8, c[0x0][0x5d0] ;  /* 0x0001740000087ab9 */ /* 0x000fe20000000a00 */
[----:B------:R-:W3:Y:S01]  /*bcf0*/  LDL R8, [R1+0x264] ;  /* 0x0002640001087983 */ /* 0x000ee20000100800 */
[----:B------:R-:W-:Y:S02]  /*bd00*/  R2UR UR7, R23 ;  /* 0x00000000170772ca */ /* 0x000fe400000e0000 */
[----:B------:R-:W-:Y:S02]  /*bd10*/  R2UR UR5, R4 ;  /* 0x00000000040572ca */ /* 0x000fe400000e0000 */
[----:B------:R-:W-:-:S06]  /*bd20*/  R2UR UR14, R9 ;  /* 0x00000000090e72ca */ /* 0x000fcc00000e0000 */
[----:B------:R-:W-:-:S03]  /*bd30*/  UIMAD UR6, UR4, 0xb0, URZ ;  /* 0x000000b0040678a4 */ /* 0x000fc6000f8e023f */
[----:B------:R-:W-:-:S03]  /*bd40*/  UIMAD.WIDE UR10, UR7, 0x200, URZ ;  /* 0x00000200070a78a5 */ /* 0x000fc6000f8e023f */
[----:B------:R-:W-:Y:S01]  /*bd50*/  IMAD.U32 R20, RZ, RZ, UR6 ;  /* 0x00000006ff147e24 */ /* 0x000fe2000f8e00ff */
[----:B------:R-:W-:Y:S02]  /*bd60*/  USHF.L.U32 UR7, UR7, 0x9, URZ ;  /* 0x0000000907077899 */ /* 0x000fe4000800063f */
[----:B------:R-:W-:Y:S01]  /*bd70*/  UISETP.GE.U32.AND UP2, UPT, UR5, 0x5, UPT ;  /* 0x000000050500788c */ /* 0x000fe2000bf46070 */
[--C-:B-1----:R-:W-:Y:S01]  /*bd80*/  SHF.R.U32.HI R2, RZ, 0x7, R7.reuse ;  /* 0x00000007ff027819 */ /* 0x102fe20000011607 */
[C---:B------:R-:W-:Y:S01]  /*bd90*/  IMAD.SHL.U32 R21, R7.reuse, 0x2, RZ ;  /* 0x0000000207157824 */ /* 0x040fe200078e00ff */
[----:B------:R-:W-:Y:S02]  /*bda0*/  SHF.R.U32.HI R0, RZ, 0x2, R7 ;  /* 0x00000002ff007819 */ /* 0x000fe40000011607 */
[----:B------:R-:W-:Y:S02]  /*bdb0*/  LOP3.LUT R2, R2, 0x1, RZ, 0xc0, !PT ;  /* 0x0000000102027812 */ /* 0x000fe400078ec0ff */
[----:B------:R-:W-:-:S02]  /*bdc0*/  LOP3.LUT R4, R7, 0x60, RZ, 0xc0, !PT ;  /* 0x0000006007047812 */ /* 0x000fc400078ec0ff */
[----:B------:R-:W-:Y:S01]  /*bdd0*/  LOP3.LUT R0, R0, 0x7, RZ, 0xc0, !PT ;  /* 0x0000000700007812 */ /* 0x000fe200078ec0ff */
[----:B------:R-:W-:Y:S01]  /*bde0*/  IMAD.SHL.U32 R3, R2, 0x40, RZ ;  /* 0x0000004002037824 */ /* 0x000fe200078e00ff */
[----:B------:R-:W-:Y:S02]  /*bdf0*/  SHF.R.U32.HI R4, RZ, 0x1, R4 ;  /* 0x00000001ff047819 */ /* 0x000fe40000011604 */
[----:B------:R-:W-:Y:S02]  /*be00*/  LOP3.LUT R20, R20, 0x6, R21, 0xf8, !PT ;  /* 0x0000000614147812 */ /* 0x000fe400078ef815 */
[--C-:B------:R-:W-:Y:S02]  /*be10*/  LOP3.LUT R3, R3, 0x40, R0.reuse, 0xe2, !PT ;  /* 0x0000004003037812 */ /* 0x100fe400078ee200 */
[----:B------:R-:W-:Y:S02]  /*be20*/  IADD3 R0, RZ, -R4, -R0 ;  /* 0x80000004ff007210 */ /* 0x000fe40007ffe800 */
[----:B------:R-:W-:Y:S01]  /*be30*/  LOP3.LUT R3, R3, UR10, R4, 0xfe, !PT ;  /* 0x0000000a03037c12 */ /* 0x000fe2000f8efe04 */
[----:B------:R-:W-:Y:S01]  /*be40*/  IMAD.U32 R4, RZ, RZ, UR8 ;  /* 0x00000008ff047e24 */ /* 0x000fe2000f8e00ff */
[----:B------:R-:W-:Y:S01]  /*be50*/  SHF.R.S32.HI R21, RZ, 0x1f, R20 ;  /* 0x0000001fff157819 */ /* 0x000fe20000011414 */
[----:B------:R-:W-:Y:S01]  /*be60*/  IMAD R0, R2, -0x40, R0 ;  /* 0xffffffc002007824 */ /* 0x000fe200078e0200 */
[----:B--2---:R-:W-:-:S02]  /*be70*/  R2UR UR13, R5 ;  /* 0x00000000050d72ca */ /* 0x004fc400000e0000 */
[----:B---3--:R-:W-:-:S13]  /*be80*/  R2UR UR15, R8 ;  /* 0x00000000080f72ca */ /* 0x008fda00000e0000 */
[----:B------:R-:W-:Y:S02]  /*be90*/  USHF.R.S32.HI UR12, URZ, 0x1f, UR15 ;  /* 0x0000001f3f0c7899 */ /* 0x000fe4000801140f */
[----:B------:R-:W-:Y:S02]  /*bea0*/  IMAD.WIDE.U32 R4, R4, UR15, R20 ;  /* 0x0000000f04047c25 */ /* 0x000fe4000f8e0014 */
[----:B------:R-:W-:Y:S02]  /*beb0*/  UIMAD UR4, UR12, UR8, URZ ;  /* 0x000000080c0472a4 */ /* 0x000fe4000f8e023f */
[----:B------:R-:W-:Y:S02]  /*bec0*/  UIADD3 UR8, UR5, UR14, URZ ;  /* 0x0000000e05087290 */ /* 0x000fe4000fffe03f */
[----:B------:R-:W-:Y:S02]  /*bed0*/  UIMAD UR4, UR15, UR9, UR4 ;  /* 0x000000090f0472a4 */ /* 0x000fe4000f8e0204 */
[----:B------:R-:W-:Y:S01]  /*bee0*/  UISETP.GT.U32.AND UP1, UPT, UR8, 0x4, UPT ;  /* 0x000000040800788c */ /* 0x000fe2000bf24070 */
[----:B------:R-:W-:-:S02]  /*bef0*/  ULDC UR9, c[0x0][0x284] ;  /* 0x0000a10000097ab9 */ /* 0x000fc40000000800 */
[----:B------:R-:W-:Y:S01]  /*bf00*/  IMAD.U32 R6, RZ, RZ, UR9 ;  /* 0x00000009ff067e24 */ /* 0x000fe2000f8e00ff */
[----:B------:R-:W-:Y:S01]  /*bf10*/  UISETP.LT.U32.AND UP1, UPT, UR5, 0x5, UP1 ;  /* 0x000000050500788c */ /* 0x000fe20008f21070 */
[----:B------:R-:W-:Y:S01]  /*bf20*/  VIADD R5, R5, UR4 ;  /* 0x0000000405057c36 */ /* 0x000fe20008000000 */
[----:B------:R-:W-:Y:S02]  /*bf30*/  ULDC UR4, c[0x0][0x288] ;  /* 0x0000a20000047ab9 */ /* 0x000fe40000000800 */
[----:B------:R-:W-:Y:S01]  /*bf40*/  IADD3 R6, R6, -UR7, R0 ;  /* 0x8000000706067c10 */ /* 0x000fe2000fffe000 */
[----:B------:R-:W-:Y:S01]  /*bf50*/  UISETP.GE.AND UP0, UPT, UR6, UR4, UPT ;  /* 0x000000040600728c */ /* 0x000fe2000bf06270 */
[----:B------:R-:W-:Y:S01]  /*bf60*/  LOP3.LUT R0, R7, 0x3, RZ, 0xc0, !PT ;  /* 0x0000000307007812 */ /* 0x000fe200078ec0ff */
[----:B------:R-:W-:Y:S02]  /*bf70*/  IMAD.MOV.U32 R7, RZ, RZ, -0x2 ;  /* 0xfffffffeff077424 */ /* 0x000fe400078e00ff */
[----:B------:R-:W-:-:S02]  /*bf80*/  UISETP.GE.OR UP0, UPT, UR7, UR9, UP0 ;  /* 0x000000090700728c */ /* 0x000fc40008706670 */
[----:B------:R-:W-:Y:S01]  /*bf90*/  IMAD R0, R0, R7, UR4 ;  /* 0x0000000400007e24 */ /* 0x000fe2000f8e0207 */
[----:B------:R-:W-:Y:S02]  /*bfa0*/  UIMAD.WIDE.U32 UR4, UR8, -0x33333333, URZ ;  /* 0xcccccccd080478a5 */ /* 0x000fe4000f8e003f */
[----:B------:R-:W-:Y:S01]  /*bfb0*/  USEL UR7, URZ, 0x1, !UP1 ;  /* 0x000000013f077887 */ /* 0x000fe2000c800000 */
[----:B------:R-:W-:Y:S01]  /*bfc0*/  PLOP3.LUT P0, PT, PT, PT, UP0, 0x80, 0x0 ;  /* 0x000000000000781c */ /* 0x000fe20003f0f008 */
[----:B------:R-:W-:Y:S01]  /*bfd0*/  USHF.R.U32.HI UR4, URZ, 0x2, UR5 ;  /* 0x000000023f047899 */ /* 0x000fe20008011605 */
[----:B------:R-:W-:Y:S01]  /*bfe0*/  VIADD R0, R0, -UR6 ;  /* 0x8000000600007c36 */ /* 0x000fe20008000000 */
[----:B------:R-:W-:Y:S02]  /*bff0*/  ULOP3.LUT UR13, UR13, UR7, URZ, 0x3c, !UPT ;  /* 0x000000070d0d7292 */ /* 0x000fe4000f8e3c3f */
[----:B------:R-:W-:Y:S02]  /*c000*/  UIMAD UR5, UR4, -0x5, UR8 ;  /* 0xfffffffb040578a4 */ /* 0x000fe4000f8e0208 */
[----:B------:R-:W-:Y:S01]  /*c010*/  @UP2 ULOP3.LUT UR13, UR13, 0x1, UR4, 0x78, !UPT ;  /* 0x000000010d0d2892 */ /* 0x000fe2000f8e7804 */
[----:B------:R-:W-:-:S03]  /*c020*/  UMOV UR7, 0xffffffff ;  /* 0xffffffff00077882 */ /* 0x000fc60000000000 */
[----:B------:R-:W-:-:S05]  /*c030*/  IMAD.U32 R2, RZ, RZ, UR5 ;  /* 0x00000005ff027e24 */ /* 0x000fca000f8e00ff */
[----:B------:R1:W-:Y:S02]  /*c040*/  STL [R1+0x268], R2 ;  /* 0x0002680201007387 */ /* 0x0003e40000100800 */
[----:B-1----:R-:W-:-:S05]  /*c050*/  IMAD.U32 R2, RZ, RZ, UR13 ;  /* 0x0000000dff027e24 */ /* 0x002fca000f8e00ff */
[----:B------:R1:W-:Y:S01]  /*c060*/  STL [R1+0x26c], R2 ;  /* 0x00026c0201007387 */ /* 0x0003e20000100800 */
[----:B------:R-:W-:Y:S05]  /*c070*/  @P0 BRA `(.L_x_34) ;  /* 0x0000012c00700947 */ /* 0x000fea0003800000 */
[----:B------:R-:W-:Y:S01]  /*c080*/  ISETP.NE.AND P0, PT, R18, RZ, PT ;  /* 0x000000ff1200720c */ /* 0x000fe20003f05270 */
[----:B------:R-:W-:Y:S01]  /*c090*/  ULDC.64 UR14, c[0x0][0x5c8] ;  /* 0x00017200000e7ab9 */ /* 0x000fe20000000a00 */
[----:B------:R-:W-:Y:S01]  /*c0a0*/  BSSY B0, `(.L_x_34) ;  /* 0x00012d9000007945 */ /* 0x000fe20003800000 */
[----:B------:R-:W-:Y:S01]  /*c0b0*/  UIMAD UR4, UR11, UR14, URZ ;  /* 0x0000000e0b0472a4 */ /* 0x000fe2000f8e023f */
[----:B------:R-:W-:Y:S02]  /*c0c0*/  IMAD.U32 R7, RZ, RZ, UR15 ;  /* 0x0000000fff077e24 */ /* 0x000fe4000f8e00ff */
[----:B------:R-:W-:-:S04]  /*c0d0*/  IMAD.WIDE.U32 R4, R3, UR14, R4 ;  /* 0x0000000e03047c25 */ /* 0x000fc8000f8e0004 */
[----:B------:R-:W-:-:S04]  /*c0e0*/  IMAD R7, R3, R7, UR4 ;  /* 0x0000000403077e24 */ /* 0x000fc8000f8e0207 */
[----:B------:R-:W-:Y:S01]  /*c0f0*/  IMAD.IADD R7, R5, 0x1, R7 ;  /* 0x0000000105077824 */ /* 0x000fe200078e0207 */
[----:B------:R-:W-:Y:S06]  /*c100*/  @!P0 BRA `(.L_x_35) ;  /* 0x000000c400c48947 */ /* 0x000fec0003800000 */
[----:B------:R-:W-:Y:S01]  /*c110*/  R2UR UR5, R8 ;  /* 0x00000000080572ca */ /* 0x000fe200000e0000 */
[----:B------:R-:W2:Y:S01]  /*c120*/  LDC.64 R14, c[0x0][0x5a8] ;  /* 0x00016a00ff0e7b82 */ /* 0x000ea20000000a00 */
[----:B------:R-:W-:Y:S01]  /*c130*/  ULDC.64 UR8, c[0x0][0x5b8] ;  /* 0x00016e0000087ab9 */ /* 0x000fe20000000a00 */
[----:B------:R-:W-:Y:S01]  /*c140*/  ISETP.GE.AND P5, PT, R6, 0x1, PT ;  /* 0x000000010600780c */ /* 0x000fe20003fa6270 */
[----:B------:R-:W-:Y:S02]  /*c150*/  UIMAD UR4, UR12, UR8, URZ ;  /* 0x000000080c0472a4 */ /* 0x000fe4000f8e023f */
[----:B-1----:R-:W-:Y:S01]  /*c160*/  IMAD.U32 R2, RZ, RZ, UR8 ;  /* 0x00000008ff027e24 */ /* 0x002fe2000f8e00ff */
[----:B------:R-:W-:Y:S01]  /*c170*/  LOP3.LUT R19, R19, 0xfffffff7, RZ, 0xc0, !PT ;  /* 0xfffffff713137812 */ /* 0x000fe200078ec0ff */
[----:B------:R-:W-:Y:S01]  /*c180*/  BSSY B1, `(.L_x_36) ;  /* 0x0000011000017945 */ /* 0x000fe20003800000 */
[----:B------:R-:W-:Y:S01]  /*c190*/  ISETP.LT.OR P1, PT, R0, 0x1, !P5 ;  /* 0x000000010000780c */ /* 0x000fe20006f21670 */
[----:B------:R-:W1:Y:S03]  /*c1a0*/  LDC.64 R8, c[0x0][0x5b0] ;  /* 0x00016c00ff087b82 */ /* 0x000e660000000a00 */
[----:B------:R-:W-:-:S02]  /*c1b0*/  UIMAD UR4, UR5, UR9, UR4 ;  /* 0x00000009050472a4 */ /* 0x000fc4000f8e0204 */
[----:B------:R-:W-:Y:S01]  /*c1c0*/  IMAD.WIDE.U32 R20, R2, UR5, R20 ;  /* 0x0000000502147c25 */ /* 0x000fe2000f8e0014 */
[----:B------:R-:W-:-:S03]  /*c1d0*/  @P5 LOP3.LUT R19, R19, 0x8, RZ, 0xfc, !PT ;  /* 0x0000000813135812 */ /* 0x000fc600078efcff */
[----:B------:R-:W-:Y:S02]  /*c1e0*/  IMAD.MOV.U32 R232, RZ, RZ, R20 ;  /* 0x000000ffffe87224 */ /* 0x000fe400078e0014 */
[----:B------:R-:W-:-:S05]  /*c1f0*/  VIADD R233, R21, UR4 ;  /* 0x0000000415e97c36 */ /* 0x000fca0008000000 */
[----:B------:R3:W-:Y:S01]  /*c200*/  STL.64 [R1+0x248], R232 ;  /* 0x000248e801007387 */ /* 0x0007e20000100a00 */
[----:B-1----:R-:W-:Y:S02]  /*c210*/  IMAD R22, R8, UR11, RZ ;  /* 0x0000000b08167c24 */ /* 0x002fe4000f8e02ff */
[----:B------:R-:W-:-:S04]  /*c220*/  IMAD.WIDE.U32 R10, R3, R8, R232 ;  /* 0x00000008030a7225 */ /* 0x000fc800078e00e8 */
[----:B------:R-:W-:Y:S01]  /*c230*/  IMAD R22, R3, R9, R22 ;  /* 0x0000000903167224 */ /* 0x000fe200078e0216 */
[----:B--2---:R-:W-:-:S04]  /*c240*/  IADD3 R12, P0, R10, R14, RZ ;  /* 0x0000000e0a0c7210 */ /* 0x004fc80007f1e0ff */
[----:B------:R-:W-:-:S05]  /*c250*/  IADD3.X R13, R15, R11, R22, P0, !PT ;  /* 0x0000000b0f0d7210 */ /* 0x000fca00007fe416 */
[----:B------:R3:W-:Y:S01]  /*c260*/  STL.64 [R1+0x240], R12 ;  /* 0x0002400c01007387 */ /* 0x0007e20000100a00 */
[----:B------:R-:W-:Y:S05]  /*c270*/  @P1 BRA `(.L_x_37) ;  /* 0x0000000000041947 */ /* 0x000fea0003800000 */
[----:B------:R1:W5:Y:S02]  /*c280*/  LDG.E.U8 R16, desc[UR38][R12.64] ;  /* 0x000000260c107981 */ /* 0x000364000c1e1100 */
.L_x_37:
[----:B------:R-:W-:Y:S05]  /*c290*/  BSYNC B1 ;  /* 0x0000000000017941 */ /* 0x000fea0003800000 */
.L_x_36:
[----:B------:R-:W2:Y:S01]  /*c2a0*/  LDL.LU R10, [R1+0x220] ;  /* 0x00022000010a7983 */ /* 0x000ea20000300800 */
[----:B-----5:R-:W-:Y:S01]  /*c2b0*/  LOP3.LUT R2, R16, 0xffff, RZ, 0xc0, !PT ;  /* 0x0000ffff10027812 */ /* 0x020fe200078ec0ff */
[----:B------:R-:W-:Y:S01]  /*c2c0*/  ULDC.64 UR4, c[0x0][0x5c0] ;  /* 0x0001700000047ab9 */ /* 0x000fe20000000a00 */
[----:B------:R-:W-:Y:S01]  /*c2d0*/  ISETP.LT.OR P2, PT, R0, 0x2, !P5 ;  /* 0x000000020000780c */ /* 0x000fe20006f41670 */
[----:B------:R-:W-:Y:S01]  /*c2e0*/  BSSY B1, `(.L_x_38) ;  /* 0x000000b000017945 */ /* 0x000fe20003800000 */
[----:B------:R-:W-:Y:S02]  /*c2f0*/  PRMT R2, R2, 0x8880, RZ ;  /* 0x0000888002027816 */ /* 0x000fe400000000ff */
[----:B------:R-:W-:-:S03]  /*c300*/  IADD3 R4, P0, R4, UR4, RZ ;  /* 0x0000000404047c10 */ /* 0x000fc6000ff1e0ff */
[----:B------:R-:W-:Y:S01]  /*c310*/  IMAD R2, R2, R18, RZ ;  /* 0x0000001202027224 */ /* 0x000fe200078e02ff */
[----:B------:R-:W-:-:S03]  /*c320*/  IADD3.X R5, R7, UR5, RZ, P0, !PT ;  /* 0x0000000507057c10 */ /* 0x000fc600087fe4ff */
[----:B--2---:R-:W-:-:S05]  /*c330*/  @!P1 IMAD R7, R10, R17, R2 ;  /* 0x000000110a079224 */ /* 0x004fca00078e0202 */
[----:B------:R2:W-:Y:S01]  /*c340*/  @!P1 STG.E.U8 desc[UR38][R4.64], R7 ;  /* 0x0000000704009986 */ /* 0x0005e2000c101126 */
[----:B------:R-:W-:Y:S05]  /*c350*/  @P2 BRA `(.L_x_39) ;  /* 0x00000000000c2947 */ /* 0x000fea0003800000 */
[----:B------:R-:W4:Y:S02]  /*c360*/  LDG.E.U8 R16, desc[UR38][R12.64+0x1] ;  /* 0x000001260c107981 */ /* 0x000f24000c1e1100 */
[----:B----4-:R-:W-:-:S05]  /*c370*/  PRMT R2, R16, 0x8880, RZ ;  /* 0x0000888010027816 */ /* 0x010fca00000000ff */
[----:B------:R-:W-:-:S07]  /*c380*/  IMAD R2, R2, R18, RZ ;  /* 0x0000001202027224 */ /* 0x000fce00078e02ff */
.L_x_39:
[----:B------:R-:W-:Y:S05]  /*c390*/  BSYNC B1 ;  /* 0x0000000000017941 */ /* 0x000fea0003800000 */
.L_x_38:
[----:B--2---:R-:W2:Y:S01]  /*c3a0*/  LDL.LU R7, [R1+0x224] ;  /* 0x0002240001077983 */ /* 0x004ea20000300800 */
[C---:B------:R-:W-:Y:S01]  /*c3b0*/  SHF.L.U64.HI R11, R8.reuse, 0x3, R9 ;  /* 0x00000003080b7819 */ /* 0x040fe20000010209 */
[----:B------:R-:W-:Y:S01]  /*c3c0*/  IMAD.SHL.U32 R10, R8, 0x8, RZ ;  /* 0x00000008080a7824 */ /* 0x000fe200078e00ff */
[----:B------:R-:W-:Y:S01]  /*c3d0*/  ISETP.GE.AND P6, PT, R6, 0x9, PT ;  /* 0x000000090600780c */ /* 0x000fe20003fc6270 */
[----:B------:R-:W-:Y:S02]  /*c3e0*/  BSSY B1, `(.L_x_40) ;  /* 0x000000f000017945 */ /* 0x000fe40003800000 */
[----:B-1-3--:R-:W-:Y:S01]  /*c3f0*/  IMAD.WIDE.U32 R12, R3, R8, R10 ;  /* 0x00000008030c7225 */ /* 0x00afe200078e000a */
[C---:B------:R-:W-:Y:S02]  /*c400*/  ISETP.LT.OR P4, PT, R0.reuse, 0x1, !P6 ;  /* 0x000000010000780c */ /* 0x040fe40007781670 */
[----:B------:R-:W-:Y:S01]  /*c410*/  ISETP.LT.OR P0, PT, R0, 0x2, !P6 ;  /* 0x000000020000780c */ /* 0x000fe20007701670 */
[----:B------:R-:W-:-:S02]  /*c420*/  IMAD.IADD R22, R22, 0x1, R13 ;  /* 0x0000000116167824 */ /* 0x000fc400078e020d */
[----:B--2---:R-:W-:-:S05]  /*c430*/  @!P2 IMAD R7, R7, R17, R2 ;  /* 0x000000110707a224 */ /* 0x004fca00078e0202 */
[----:B------:R1:W-:Y:S01]  /*c440*/  @!P2 STG.E.U8 desc[UR38][R4.64+0x1], R7 ;  /* 0x000001070400a986 */ /* 0x0003e2000c101126 */
[----:B------:R-:W-:Y:S02]  /*c450*/  IADD3 R234, P1, P2, R20, R14, R12 ;  /* 0x0000000e14ea7210 */ /* 0x000fe40007a3e00c */
[----:B------:R-:W-:Y:S02]  /*c460*/  @!P4 IADD3 R12, P3, R4, UR37, RZ ;  /* 0x00000025040ccc10 */ /* 0x000fe4000ff7e0ff */
[----:B------:R-:W-:-:S05]  /*c470*/  IADD3.X R235, R233, R15, R22, P1, P2 ;  /* 0x0000000fe9eb7210 */ /* 0x000fca0000fe4416 */
[----:B------:R1:W-:Y:S01]  /*c480*/  STL.64 [R1+0x220], R234 ;  /* 0x000220ea01007387 */ /* 0x0003e20000100a00 */
[----:B------:R-:W-:Y:S05]  /*c490*/  @P4 BRA `(.L_x_41) ;  /* 0x00000000000c4947 */ /* 0x000fea0003800000 */
[----:B------:R-:W2:Y:S02]  /*c4a0*/  LDG.E.U8 R16, desc[UR38][R234.64] ;  /* 0x00000026ea107981 */ /* 0x000ea4000c1e1100 */
[----:B--2---:R-:W-:-:S05]  /*c4b0*/  PRMT R2, R16, 0x8880, RZ ;  /* 0x0000888010027816 */ /* 0x004fca00000000ff */
[----:B------:R-:W-:-:S07]  /*c4c0*/  IMAD R2, R2, R18, RZ ;  /* 0x0000001202027224 */ /* 0x000fce00078e02ff */
.L_x_41:
[----:B------:R-:W-:Y:S05]  /*c4d0*/  BSYNC B1 ;  /* 0x0000000000017941 */ /* 0x000fea0003800000 */
.L_x_40:
[----:B-1----:R-:W2:Y:S01]  /*c4e0*/  LDL.LU R7, [R1+0x228] ;  /* 0x0002280001077983 */ /* 0x002ea20000300800 */
[----:B------:R-:W-:Y:S01]  /*c4f0*/  @!P4 IADD3.X R13, R5, UR36, RZ, P3, !PT ;  /* 0x00000024050dcc10 */ /* 0x000fe20009ffe4ff */
[----:B------:R-:W-:Y:S01]  /*c500*/  BSSY B1, `(.L_x_42) ;  /* 0x000000b000017945 */ /* 0x000fe20003800000 */
[C---:B------:R-:W-:Y:S02]  /*c510*/  ISETP.LT.OR P2, PT, R0.reuse, 0x9, !P5 ;  /* 0x000000090000780c */ /* 0x040fe40006f41670 */
[C---:B------:R-:W-:Y:S02]  /*c520*/  ISETP.LT.OR P3, PT, R0.reuse, 0xa, !P5 ;  /* 0x0000000a0000780c */ /* 0x040fe40006f61670 */
[----:B------:R-:W-:Y:S01]  /*c530*/  ISETP.LT.OR P1, PT, R0, 0x9, !P6 ;  /* 0x000000090000780c */ /* 0x000fe20007721670 */
[----:B--2---:R-:W-:-:S05]  /*c540*/  @!P4 IMAD R7, R7, R17, R2 ;  /* 0x000000110707c224 */ /* 0x004fca00078e0202 */
[----:B------:R1:W-:Y:S02]  /*c550*/  @!P4 STG.E.U8 desc[UR38][R12.64], R7 ;  /* 0x000000070c00c986 */ /* 0x0003e4000c101126 */
[----:B-1----:R-:W-:Y:S01]  /*c560*/  @!P0 IADD3 R12, P4, R4, UR37, RZ ;  /* 0x00000025040c8c10 */ /* 0x002fe2000ff9e0ff */
[----:B------:R-:W-:-:S12]  /*c570*/  @P0 BRA `(.L_x_43) ;  /* 0x00000000000c0947 */ /* 0x000fd80003800000 */
[----:B------:R-:W2:Y:S02]  /*c580*/  LDG.E.U8 R16, desc[UR38][R234.64+0x1] ;  /* 0x00000126ea107981 */ /* 0x000ea4000c1e1100 */
[----:B--2---:R-:W-:-:S05]  /*c590*/  PRMT R2, R16, 0x8880, RZ ;  /* 0x0000888010027816 */ /* 0x004fca00000000ff */
[----:B------:R-:W-:-:S07]  /*c5a0*/  IMAD R2, R2, R18, RZ ;  /* 0x0000001202027224 */ /* 0x000fce00078e02ff */
.L_x_43:
[----:B------:R-:W-:Y:S05]  /*c5b0*/  BSYNC B1 ;  /* 0x0000000000017941 */ /* 0x000fea0003800000 */
.L_x_42:
[----:B------:R-:W2:Y:S04]  /*c5c0*/  LDL.LU R7, [R1+0x22c] ;  /* 0x00022c0001077983 */ /* 0x000ea80000300800 */
[----:B------:R1:W5:Y:S01]  /*c5d0*/  LDL.64 R22, [R1+0x240] ;  /* 0x0002400001167983 */ /* 0x0003620000100a00 */
[----:B------:R-:W-:Y:S01]  /*c5e0*/  @!P0 IADD3.X R13, R5, UR36, RZ, P4, !PT ;  /* 0x00000024050d8c10 */ /* 0x000fe2000a7fe4ff */
[----:B------:R-:W-:Y:S01]  /*c5f0*/  BSSY B1, `(.L_x_44) ;  /* 0x0000007000017945 */ /* 0x000fe20003800000 */
[----:B--2---:R-:W-:-:S05]  /*c600*/  @!P0 IMAD R7, R7, R17, R2 ;  /* 0x0000001107078224 */ /* 0x004fca00078e0202 */
[----:B------:R1:W-:Y:S01]  /*c610*/  @!P0 STG.E.U8 desc[UR38][R12.64+0x1], R7 ;  /* 0x000001070c008986 */ /* 0x0003e2000c101126 */
[----:B------:R-:W-:Y:S05]  /*c620*/  @P2 BRA `(.L_x_45) ;  /* 0x00000000000c2947 */ /* 0x000fea0003800000 */
[----:B-----5:R-:W2:Y:S02]  /*c630*/  LDG.E.U8 R16, desc[UR38][R22.64+0x8] ;  /* 0x0000082616107981 */ /* 0x020ea4000c1e1100 */
[----:B--2---:R-:W-:-:S05]  /*c640*/  PRMT R2, R16, 0x8880, RZ ;  /* 0x0000888010027816 */ /* 0x004fca00000000ff */
[----:B------:R-:W-:-:S07]  /*c650*/  IMAD R2, R2, R18, RZ ;  /* 0x0000001202027224 */ /* 0x000fce00078e02ff */
.L_x_45:
[----:B------:R-:W-:Y:S05]  /*c660*/  BSYNC B1 ;  /* 0x0000000000017941 */ /* 0x000fea0003800000 */
.L_x_44:
[----:B-1----:R-:W2:Y:S01]  /*c670*/  LDL.LU R7, [R1+0x230] ;  /* 0x0002300001077983 */ /* 0x002ea20000300800 */
[----:B------:R-:W-:Y:S01]  /*c680*/  BSSY B1, `(.L_x_46) ;  /* 0x0000007000017945 */ /* 0x000fe20003800000 */
[----:B--2---:R-:W-:-:S05]  /*c690*/  @!P2 IMAD R7, R7, R17, R2 ;  /* 0x000000110707a224 */ /* 0x004fca00078e0202 */
[----:B------:R1:W-:Y:S01]  /*c6a0*/  @!P2 STG.E.U8 desc[UR38][R4.64+0x8], R7 ;  /* 0x000008070400a986 */ /* 0x0003e2000c101126 */
[----:B------:R-:W-:Y:S05]  /*c6b0*/  @P3 BRA `(.L_x_47) ;  /* 0x00000000000c3947 */ /* 0x000fea0003800000 */
[----:B-----5:R-:W2:Y:S02]  /*c6c0*/  LDG.E.U8 R16, desc[UR38][R22.64+0x9] ;  /* 0x0000092616107981 */ /* 0x020ea4000c1e1100 */
[----:B--2---:R-:W-:-:S05]  /*c6d0*/  PRMT R2, R16, 0x8880, RZ ;  /* 0x0000888010027816 */ /* 0x004fca00000000ff */
[----:B------:R-:W-:-:S07]  /*c6e0*/  IMAD R2, R2, R18, RZ ;  /* 0x0000001202027224 */ /* 0x000fce00078e02ff */
.L_x_47:
[----:B------:R-:W-:Y:S05]  /*c6f0*/  BSYNC B1 ;  /* 0x0000000000017941 */ /* 0x000fea0003800000 */
.L_x_46:
[----:B-1----:R-:W2:Y:S01]  /*c700*/  LDL.LU R7, [R1+0x234] ;  /* 0x0002340001077983 */ /* 0x002ea20000300800 */
[----:B------:R-:W-:Y:S01]  /*c710*/  BSSY B1, `(.L_x_48) ;  /* 0x0000009000017945 */ /* 0x000fe20003800000 */
[----:B------:R-:W-:Y:S02]  /*c720*/  ISETP.LT.OR P0, PT, R0, 0xa, !P6 ;  /* 0x0000000a0000780c */ /* 0x000fe40007701670 */
[----:B------:R-:W-:Y:S01]  /*c730*/  @!P1 IADD3 R12, P2, R4, UR37, RZ ;  /* 0x00000025040c9c10 */ /* 0x000fe2000ff5e0ff */
[----:B--2---:R-:W-:-:S05]  /*c740*/  @!P3 IMAD R7, R7, R17, R2 ;  /* 0x000000110707b224 */ /* 0x004fca00078e0202 */
[----:B------:R1:W-:Y:S01]  /*c750*/  @!P3 STG.E.U8 desc[UR38][R4.64+0x9], R7 ;  /* 0x000009070400b986 */ /* 0x0003e2000c101126 */
[----:B------:R-:W-:Y:S06]  /*c760*/  @P1 BRA `(.L_x_49) ;  /* 0x00000000000c1947 */ /* 0x000fec0003800000 */
[----:B------:R-:W2:Y:S02]  /*c770*/  LDG.E.U8 R16, desc[UR38][R234.64+0x8] ;  /* 0x00000826ea107981 */ /* 0x000ea4000c1e1100 */
[----:B--2---:R-:W-:-:S05]  /*c780*/  PRMT R2, R16, 0x8880, RZ ;  /* 0x0000888010027816 */ /* 0x004fca00000000ff */
[----:B------:R-:W-:-:S07]  /*c790*/  IMAD R2, R2, R18, RZ ;  /* 0x0000001202027224 */ /* 0x000fce00078e02ff */
.L_x_49:
[----:B------:R-:W-:Y:S05]  /*c7a0*/  BSYNC B1 ;  /* 0x0000000000017941 */ /* 0x000fea0003800000 */
.L_x_48:
[----:B-1----:R-:W2:Y:S01]  /*c7b0*/  LDL.LU R7, [R1+0x238] ;  /* 0x0002380001077983 */ /* 0x002ea20000300800 */
[----:B------:R-:W-:Y:S01]  /*c7c0*/  @!P1 IADD3.X R13, R5, UR36, RZ, P2, !PT ;  /* 0x00000024050d9c10 */ /* 0x000fe200097fe4ff */
[----:B------:R-:W-:Y:S01]  /*c7d0*/  BSSY B1, `(.L_x_50) ;  /* 0x0000008000017945 */ /* 0x000fe20003800000 */
[----:B--2---:R-:W-:-:S05]  /*c7e0*/  @!P1 IMAD R7, R7, R17, R2 ;  /* 0x0000001107079224 */ /* 0x004fca00078e0202 */
[----:B------:R1:W-:Y:S02]  /*c7f0*/  @!P1 STG.E.U8 desc[UR38][R12.64+0x8], R7 ;  /* 0x000008070c009986 */ /* 0x0003e4000c101126 */
[----:B-1----:R-:W-:Y:S01]  /*c800*/  @!P0 IADD3 R12, P1, R4, UR37, RZ ;  /* 0x00000025040c8c10 */ /* 0x002fe2000ff3e0ff */
[----:B------:R-:W-:-:S12]  /*c810*/  @P0 BRA `(.L_x_51) ;  /* 0x00000000000c0947 */ /* 0x000fd80003800000 */
[----:B------:R-:W2:Y:S02]  /*c820*/  LDG.E.U8 R16, desc[UR38][R234.64+0x9] ;  /* 0x00000926ea107981 */ /* 0x000ea4000c1e1100 */
[----:B--2---:R-:W-:-:S05]  /*c830*/  PRMT R2, R16, 0x8880, RZ ;  /* 0x0000888010027816 */ /* 0x004fca00000000ff */
[----:B------:R-:W-:-:S07]  /*c840*/  IMAD R2, R2, R18, RZ ;  /* 0x0000001202027224 */ /* 0x000fce00078e02ff */
.L_x_51:
[----:B------:R-:W-:Y:S05]  /*c850*/  BSYNC B1 ;  /* 0x0000000000017941 */ /* 0x000fea0003800000 */
.L_x_50:
[----:B------:R-:W2:Y:S01]  /*c860*/  LDL.LU R7, [R1+0x23c] ;  /* 0x00023c0001077983 */ /* 0x000ea20000300800 */
[----:B------:R-:W-:Y:S01]  /*c870*/  @!P0 IADD3.X R13, R5, UR36, RZ, P1, !PT ;  /* 0x00000024050d8c10 */ /* 0x000fe20008ffe4ff */
[----:B------:R-:W-:Y:S01]  /*c880*/  BSSY B1, `(.L_x_52) ;  /* 0x0000013000017945 */ /* 0x000fe20003800000 */
[----:B------:R-:W-:Y:S02]  /*c890*/  ISETP.GE.AND P4, PT, R6, 0x81, PT ;  /* 0x000000810600780c */ /* 0x000fe40003f86270 */
[----:B------:R-:W-:Y:S02]  /*c8a0*/  LOP3.LUT R19, R19, 0xfffffffb, RZ, 0xc0, !PT ;  /* 0xfffffffb13137812 */ /* 0x000fe400078ec0ff */
[----:B------:R-:W-:-:S09]  /*c8b0*/  ISETP.LT.OR P1, PT, R0, 0x1, !P4 ;  /* 0x000000010000780c */ /* 0x000fd20006721670 */
[----:B------:R-:W-:Y:S01]  /*c8c0*/  @P4 LOP3.LUT R19, R19, 0x4, RZ, 0xfc, !PT ;  /* 0x0000000413134812 */ /* 0x000fe200078efcff */
[----:B--2---:R-:W-:-:S05]  /*c8d0*/  @!P0 IMAD R7, R7, R17, R2 ;  /* 0x0000001107078224 */ /* 0x004fca00078e0202 */
[----:B------:R1:W-:Y:S01]  /*c8e0*/  @!P0 STG.E.U8 desc[UR38][R12.64+0x9], R7 ;  /* 0x000009070c008986 */ /* 0x0003e2000c101126 */
[----:B------:R-:W-:-:S05]  /*c8f0*/  IADD3 R234, P0, R3, 0x80, RZ ;  /* 0x0000008003ea7810 */ /* 0x000fca0007f1e0ff */
[----:B-1----:R-:W-:Y:S02]  /*c900*/  IMAD.X R7, RZ, RZ, UR11, P0 ;  /* 0x0000000bff077e24 */ /* 0x002fe400080e06ff */
[----:B------:R-:W-:-:S04]  /*c910*/  IMAD.WIDE.U32 R12, R234, R8, R232 ;  /* 0x00000008ea0c7225 */ /* 0x000fc800078e00e8 */
[----:B------:R-:W-:Y:S01]  /*c920*/  IMAD R7, R7, R8, RZ ;  /* 0x0000000807077224 */ /* 0x000fe200078e02ff */
[----:B------:R-:W-:-:S03]  /*c930*/  IADD3 R236, P0, R12, R14, RZ ;  /* 0x0000000e0cec7210 */ /* 0x000fc60007f1e0ff */
[----:B------:R-:W-:-:S05]  /*c940*/  IMAD R7, R234, R9, R7 ;  /* 0x00000009ea077224 */ /* 0x000fca00078e0207 */
[----:B------:R-:W-:Y:S02]  /*c950*/  IADD3.X R237, R15, R13, R7, P0, !PT ;  /* 0x0000000d0fed7210 */ /* 0x000fe400007fe407 */
[----:B------:R-:W-:Y:S01]  /*c960*/  @!P1 IADD3 R12, P0, R4, UR61, RZ ;  /* 0x0000003d040c9c10 */ /* 0x000fe2000ff1e0ff */
[----:B------:R-:W-:-:S12]  /*c970*/  @P1 BRA `(.L_x_53) ;  /* 0x00000000000c1947 */ /* 0x000fd80003800000 */
[----:B------:R-:W2:Y:S02]  /*c980*/  LDG.E.U8 R16, desc[UR38][R236.64] ;  /* 0x00000026ec107981 */ /* 0x000ea4000c1e1100 */
[----:B--2---:R-:W-:-:S05]  /*c990*/  PRMT R2, R16, 0x8880, RZ ;  /* 0x0000888010027816 */ /* 0x004fca00000000ff */
[----:B------:R-:W-:-:S07]  /*c9a0*/  IMAD R2, R2, R18, RZ ;  /* 0x0000001202027224 */ /* 0x000fce00078e02ff */
.L_x_53:
[----:B------:R-:W-:Y:S05]  /*c9b0*/  BSYNC B1 ;  /* 0x0000000000017941 */ /* 0x000fea0003800000 */
.L_x_52:
[----:B-----5:R-:W2:Y:S01]  /*c9c0*/  LDL.LU R22, [R1+0x200] ;  /* 0x0002000001167983 */ /* 0x020ea20000300800 */
[----:B------:R-:W-:Y:S01]  /*c9d0*/  @!P1 IADD3.X R13, R5, UR60, RZ, P0, !PT ;  /* 0x0000003c050d9c10 */ /* 0x000fe200087fe4ff */
[----:B------:R-:W-:Y:S01]  /*c9e0*/  BSSY B1, `(.L_x_54) ;  /* 0x0000009000017945 */ /* 0x000fe20003800000 */
[----:B------:R-:W-:Y:S01]  /*c9f0*/  ISETP.LT.OR P0, PT, R0, 0x2, !P4 ;  /* 0x000000020000780c */ /* 0x000fe20006701670 */
[----:B--2---:R-:W-:-:S05]  /*ca00*/  @!P1 IMAD R22, R22, R17, R2 ;  /* 0x0000001116169224 */ /* 0x004fca00078e0202 */
[----:B------:R1:W-:Y:S02]  /*ca10*/  @!P1 STG.E.U8 desc[UR38][R12.64], R22 ;  /* 0x000000160c009986 */ /* 0x0003e4000c101126 */
[----:B-1----:R-:W-:-:S05]  /*ca20*/  IADD3 R12, P1, R4, UR61, RZ ;  /* 0x0000003d040c7c10 */ /* 0x002fca000ff3e0ff */
[----:B------:R-:W-:Y:S08]  /*ca30*/  @P0 BRA `(.L_x_55) ;  /* 0x00000000000c0947 */ /* 0x000ff00003800000 */
[----:B------:R-:W2:Y:S02]  /*ca40*/  LDG.E.U8 R16, desc[UR38][R236.64+0x1] ;  /* 0x00000126ec107981 */ /* 0x000ea4000c1e1100 */
[----:B--2---:R-:W-:-:S05]  /*ca50*/  PRMT R2, R16, 0x8880, RZ ;  /* 0x0000888010027816 */ /* 0x004fca00000000ff */
[----:B------:R-:W-:-:S07]  /*ca60*/  IMAD R2, R2, R18, RZ ;  /* 0x0000001202027224 */ /* 0x000fce00078e02ff */
.L_x_55:
[----:B------:R-:W-:Y:S05]  /*ca70*/  BSYNC B1 ;  /* 0x0000000000017941 */ /* 0x000fea0003800000 */
.L_x_54:
[----:B------:R-:W2:Y:S01]  /*ca80*/  LDL.LU R22, [R1+0x204] ;  /* 0x0002040001167983 */ /* 0x000ea20000300800 */
[----:B------:R-:W-:Y:S01]  /*ca90*/  IADD3.X R13, R5, UR60, RZ, P1, !PT ;  /* 0x0000003c050d7c10 */ /* 0x000fe20008ffe4ff */
[----:B------:R-:W-:Y:S01]  /*caa0*/  IMAD.WIDE.U32 R234, R234, R8, R10 ;  /* 0x00000008eaea7225 */ /* 0x000fe200078e000a */
[----:B------:R-:W-:Y:S01]  /*cab0*/  ISETP.GE.AND P3, PT, R6, 0x89, PT ;  /* 0x000000890600780c */ /* 0x000fe20003f66270 */
[----:B------:R-:W-:Y:S02]  /*cac0*/  BSSY B1, `(.L_x_56) ;  /* 0x0000010000017945 */ /* 0x000fe40003800000 */
[----:B------:R-:W-:Y:S01]  /*cad0*/  IMAD.IADD R7, R7, 0x1, R235 ;  /* 0x0000000107077824 */ /* 0x000fe200078e02eb */
[----:B------:R-:W-:-:S04]  /*cae0*/  IADD3 R234, P1, P2, R20, R14, R234 ;  /* 0x0000000e14ea7210 */ /* 0x000fc80007a3e0ea */
[----:B------:R-:W-:Y:S01]  /*caf0*/  IADD3.X R235, R233, R15, R7, P1, P2 ;  /* 0x0000000fe9eb7210 */ /* 0x000fe20000fe4407 */
[----:B------:R-:W-:Y:S02]  /*cb00*/  IMAD.U32 R7, RZ, RZ, UR36 ;  /* 0x00000024ff077e24 */ /* 0x000fe4000f8e00ff */
[----:B--2---:R-:W-:-:S05]  /*cb10*/  @!P0 IMAD R22, R22, R17, R2 ;  /* 0x0000001116168224 */ /* 0x004fca00078e0202 */
[----:B------:R1:W-:Y:S01]  /*cb20*/  @!P0 STG.E.U8 desc[UR38][R12.64+0x1], R22 ;  /* 0x000001160c008986 */ /* 0x0003e2000c101126 */
[----:B------:R-:W-:Y:S01]  /*cb30*/  ISETP.LT.OR P0, PT, R0, 0x1, !P3 ;  /* 0x000000010000780c */ /* 0x000fe20005f01670 */
[----:B-1----:R-:W-:-:S12]  /*cb40*/  IMAD.U32 R22, RZ, RZ, UR37 ;  /* 0x00000025ff167e24 */ /* 0x002fd8000f8e00ff */
[----:B------:R-:W-:-:S04]  /*cb50*/  @!P0 IADD3 R22, P1, P2, R22, UR61, R4 ;  /* 0x0000003d16168c10 */ /* 0x000fc8000fa3e004 */
[----:B------:R-:W-:Y:S02]  /*cb60*/  @!P0 IADD3.X R23, R7, UR60, R5, P1, P2 ;  /* 0x0000003c07178c10 */ /* 0x000fe40008fe4405 */
[----:B------:R-:W-:Y:S01]  /*cb70*/  ISETP.LT.OR P1, PT, R0, 0x2, !P3 ;  /* 0x000000020000780c */ /* 0x000fe20005f21670 */
[----:B------:R-:W-:-:S12]  /*cb80*/  @P0 BRA `(.L_x_57) ;  /* 0x00000000000c0947 */ /* 0x000fd80003800000 */
[----:B------:R-:W2:Y:S02]  /*cb90*/  LDG.E.U8 R16, desc[UR38][R234.64] ;  /* 0x00000026ea107981 */ /* 0x000ea4000c1e1100 */
[----:B--2---:R-:W-:-:S05]  /*cba0*/  PRMT R2, R16, 0x8880, RZ ;  /* 0x0000888010027816 */ /* 0x004fca00000000ff */
[----:B------:R-:W-:-:S07]  /*cbb0*/  IMAD R2, R2, R18, RZ ;  /* 0x0000001202027224 */ /* 0x000fce00078e02ff */
.L_x_57:
[----:B------:R-:W-:Y:S05]  /*cbc0*/  BSYNC B1 ;  /* 0x0000000000017941 */ /* 0x000fea0003800000 */
.L_x_56:
[----:B------:R-:W2:Y:S01]  /*cbd0*/  LDL.LU R7, [R1+0x208] ;  /* 0x0002080001077983 */ /* 0x000ea20000300800 */
[----:B------:R-:W-:Y:S01]  /*cbe0*/  BSSY B1, `(.L_x_58) ;  /* 0x000000d000017945 */ /* 0x000fe20003800000 */
[----:B--2---:R-:W-:-:S05]  /*cbf0*/  @!P0 IMAD R7, R7, R17, R2 ;  /* 0x0000001107078224 */ /* 0x004fca00078e0202 */
[----:B------:R1:W-:Y:S02]  /*cc00*/  @!P0 STG.E.U8 desc[UR38][R22.64], R7 ;  /* 0x0000000716008986 */ /* 0x0003e4000c101126 */
[----:B-1----:R-:W-:Y:S02]  /*cc10*/  IMAD.U32 R22, RZ, RZ, UR37 ;  /* 0x00000025ff167e24 */ /* 0x002fe4000f8e00ff */
[----:B------:R-:W-:-:S03]  /*cc20*/  IMAD.U32 R7, RZ, RZ, UR36 ;  /* 0x00000024ff077e24 */ /* 0x000fc6000f8e00ff */
[----:B------:R-:W-:-:S04]  /*cc30*/  @!P1 IADD3 R22, P0, P2, R22, UR61, R4 ;  /* 0x0000003d16169c10 */ /* 0x000fc8000fa1e004 */
[----:B------:R-:W-:Y:S02]  /*cc40*/  @!P1 IADD3.X R23, R7, UR60, R5, P0, P2 ;  /* 0x0000003c07179c10 */ /* 0x000fe400087e4405 */
[C---:B------:R-:W-:Y:S02]  /*cc50*/  ISETP.LT.OR P2, PT, R0.reuse, 0x9, !P4 ;  /* 0x000000090000780c */ /* 0x040fe40006741670 */
[----:B------:R-:W-:Y:S01]  /*cc60*/  ISETP.LT.OR P0, PT, R0, 0x9, !P3 ;  /* 0x000000090000780c */ /* 0x000fe20005f01670 */
[----:B------:R-:W-:-:S12]  /*cc70*/  @P1 BRA `(.L_x_59) ;  /* 0x00000000000c1947 */ /* 0x000fd80003800000 */
[----:B------:R-:W2:Y:S02]  /*cc80*/  LDG.E.U8 R16, desc[UR38][R234.64+0x1] ;  /* 0x00000126ea107981 */ /* 0x000ea4000c1e1100 */
[----:B--2---:R-:W-:-:S05]  /*cc90*/  PRMT R2, R16, 0x8880, RZ ;  /* 0x0000888010027816 */ /* 0x004fca00000000ff */
[----:B------:R-:W-:-:S07]  /*cca0*/  IMAD R2, R2, R18, RZ ;  /* 0x0000001202027224 */ /* 0x000fce00078e02ff */
.L_x_59:
[----:B------:R-:W-:Y:S05]  /*ccb0*/  BSYNC B1 ;  /* 0x0000000000017941 */ /* 0x000fea0003800000 */
.L_x_58:
[----:B------:R-:W2:Y:S01]  /*ccc0*/  LDL.LU R7, [R1+0x20c] ;  /* 0x00020c0001077983 */ /* 0x000ea20000300800 */
[----:B------:R-:W-:Y:S01]  /*ccd0*/  BSSY B1, `(.L_x_60) ;  /* 0x0000007000017945 */ /* 0x000fe20003800000 */
[----:B--2---:R-:W-:-:S05]  /*cce0*/  @!P1 IMAD R7, R7, R17, R2 ;  /* 0x0000001107079224 */ /* 0x004fca00078e0202 */
[----:B------:R1:W-:Y:S01]  /*ccf0*/  @!P1 STG.E.U8 desc[UR38][R22.64+0x1], R7 ;  /* 0x0000010716009986 */ /* 0x0003e2000c101126 */
[----:B------:R-:W-:Y:S05]  /*cd00*/  @P2 BRA `(.L_x_61) ;  /* 0x00000000000c2947 */ /* 0x000fea0003800000 */
[----:B------:R-:W2:Y:S02]  /*cd10*/  LDG.E.U8 R16, desc[UR38][R236.64+0x8] ;  /* 0x00000826ec107981 */ /* 0x000ea4000c1e1100 */
[----:B--2---:R-:W-:-:S05]  /*cd20*/  PRMT R2, R16, 0x8880, RZ ;  /* 0x0000888010027816 */ /* 0x004fca00000000ff */
[----:B------:R-:W-:-:S07]  /*cd30*/  IMAD R2, R2, R18, RZ ;  /* 0x0000001202027224 */ /* 0x000fce00078e02ff */
.L_x_61:
[----:B------:R-:W-:Y:S05]  /*cd40*/  BSYNC B1 ;  /* 0x0000000000017941 */ /* 0x000fea0003800000 */
.L_x_60:
[----:B-1----:R-:W2:Y:S01]  /*cd50*/  LDL.LU R7, [R1+0x210] ;  /* 0x0002100001077983 */ /* 0x002ea20000300800 */
[----:B------:R-:W-:Y:S01]  /*cd60*/  IMAD.U32 R22, RZ, RZ, UR37 ;  /* 0x00000025ff167e24 */ /* 0x000fe2000f8e00ff */
[----:B------:R-:W-:Y:S01]  /*cd70*/  BSSY B1, `(.L_x_62) ;  /* 0x000000c000017945 */ /* 0x000fe20003800000 */
[----:B--2---:R-:W-:-:S05]  /*cd80*/  @!P2 IMAD R7, R7, R17, R2 ;  /* 0x000000110707a224 */ /* 0x004fca00078e0202 */
[----:B------:R1:W-:Y:S01]  /*cd90*/  @!P2 STG.E.U8 desc[UR38][R12.64+0x8], R7 ;  /* 0x000008070c00a986 */ /* 0x0003e2000c101126 */
[----:B------:R-:W-:Y:S01]  /*cda0*/  @!P0 IADD3 R22, P1, P2, R22, UR61, R4 ;  /* 0x0000003d16168c10 */ /* 0x000fe2000fa3e004 */
[----:B-1----:R-:W-:-:S05]  /*cdb0*/  IMAD.U32 R7, RZ, RZ, UR36 ;  /* 0x00000024ff077e24 */ /* 0x002fca000f8e00ff */
[----:B------:R-:W-:Y:S02]  /*cdc0*/  @!P0 IADD3.X R23, R7, UR60, R5, P1, P2 ;  /* 0x0000003c07178c10 */ /* 0x000fe40008fe4405 */
[C---:B------:R-:W-:Y:S02]  /*cdd0*/  ISETP.LT.OR P2, PT, R0.reuse, 0xa, !P4 ;  /* 0x0000000a0000780c */ /* 0x040fe40006741670 */
[----:B------:R-:W-:-:S11]  /*cde0*/  ISETP.LT.OR P1, PT, R0, 0xa, !P3 ;  /* 0x0000000a0000780c */ /* 0x000fd60005f21670 */
[----:B------:R-:W-:Y:S05]  /*cdf0*/  @P2 BRA `(.L_x_63) ;  /* 0x00000000000c2947 */ /* 0x000fea0003800000 */
[----:B------:R-:W2:Y:S02]  /*ce00*/  LDG.E.U8 R16, desc[UR38][R236.64+0x9] ;  /* 0x00000926ec107981 */ /* 0x000ea4000c1e1100 */
[----:B--2---:R-:W-:-:S05]  /*ce10*/  PRMT R2, R16, 0x8880, RZ ;  /* 0x0000888010027816 */ /* 0x004fca00000000ff */
[----:B------:R-:W-:-:S07]  /*ce20*/  IMAD R2, R2, R18, RZ ;  /* 0x0000001202027224 */ /* 0x000fce00078e02ff */
.L_x_63:
[----:B------:R-:W-:Y:S05]  /*ce30*/  BSYNC B1 ;  /* 0x0000000000017941 */ /* 0x000fea0003800000 */
.L_x_62:
        /* <DEDUP_REMOVED lines=8> */
.L_x_65:
[----:B------:R-:W-:Y:S05]  /*cec0*/  BSYNC B1 ;  /* 0x0000000000017941 */ /* 0x000fea0003800000 */
.L_x_64:
[----:B-1----:R-:W2:Y:S01]  /*ced0*/  LDL.LU R7, [R1+0x218] ;  /* 0x0002180001077983 */ /* 0x002ea20000300800 */
        /* <DEDUP_REMOVED lines=8> */
.L_x_67:
[----:B------:R-:W-:Y:S05]  /*cf60*/  BSYNC B1 ;  /* 0x0000000000017941 */ /* 0x000fea0003800000 */
.L_x_66:
[----:B------:R-:W2:Y:S04]  /*cf70*/  LDL R232, [R1+0x274] ;  /* 0x0002740001e87983 */ /* 0x000ea80000100800 */
[----:B------:R-:W3:Y:S01]  /*cf80*/  LDL.LU R7, [R1+0x21c] ;  /* 0x00021c0001077983 */ /* 0x000ee20000300800 */
[----:B------:R-:W-:Y:S02]  /*cf90*/  @!P1 IADD3.X R23, R13, UR36, RZ, P0, !PT ;  /* 0x000000240d179c10 */ /* 0x000fe400087fe4ff */
[----:B------:R-:W-:Y:S01]  /*cfa0*/  ISETP.GE.AND P2, PT, R6, 0x101, PT ;  /* 0x000001010600780c */ /* 0x000fe20003f46270 */
[----:B------:R-:W-:Y:S01]  /*cfb0*/  STL [R1+0x280], R10 ;  /* 0x0002800a01007387 */ /* 0x000fe20000100800 */
[----:B------:R-:W-:Y:S01]  /*cfc0*/  LOP3.LUT R19, R19, 0xfffffffd, RZ, 0xc0, !PT ;  /* 0xfffffffd13137812 */ /* 0x000fe200078ec0ff */
[----:B------:R-:W-:Y:S10]  /*cfd0*/  BSSY B1, `(.L_x_68) ;  /* 0x0000015000017945 */ /* 0x000ff40003800000 */
[----:B------:R-:W-:-:S02]  /*cfe0*/  @P2 LOP3.LUT R19, R19, 0x2, RZ, 0xfc, !PT ;  /* 0x0000000213132812 */ /* 0x000fc400078efcff */
[----:B--2---:R-:W-:Y:S01]  /*cff0*/  R2UR UR4, R232 ;  /* 0x00000000e80472ca */ /* 0x004fe200000e0000 */
[----:B---3--:R-:W-:-:S05]  /*d000*/  @!P1 IMAD R7, R7, R17, R2 ;  /* 0x0000001107079224 */ /* 0x008fca00078e0202 */
[----:B------:R1:W-:Y:S02]  /*d010*/  @!P1 STG.E.U8 desc[UR38][R22.64+0x9], R7 ;  /* 0x0000090716009986 */ /* 0x0003e4000c101126 */
[----:B-1----:R-:W-:-:S05]  /*d020*/  IADD3 R7, P0, R3, 0x100, RZ ;  /* 0x0000010003077810 */ /* 0x002fca0007f1e0ff */
[----:B------:R-:W-:Y:S01]  /*d030*/  IMAD.X R22, RZ, RZ, UR11, P0 ;  /* 0x0000000bff167e24 */ /* 0x000fe200080e06ff */
[----:B------:R-:W-:-:S03]  /*d040*/  ISETP.LT.OR P0, PT, R0, 0x1, !P2 ;  /* 0x000000010000780c */ /* 0x000fc60005701670 */
[----:B------:R-:W-:Y:S02]  /*d050*/  IMAD R232, R22, R8, RZ ;  /* 0x0000000816e87224 */ /* 0x000fe400078e02ff */
[----:B------:R-:W2:Y:S02]  /*d060*/  LDL.64 R22, [R1+0x248] ;  /* 0x0002480001167983 */ /* 0x000ea40000100a00 */
[----:B------:R-:W-:-:S05]  /*d070*/  IMAD R10, R7, R9, R232 ;  /* 0x00000009070a7224 */ /* 0x000fca00078e02e8 */
[----:B------:R1:W-:Y:S01]  /*d080*/  STL [R1+0x200], R10 ;  /* 0x0002000a01007387 */ /* 0x0003e20000100800 */
[----:B--2---:R-:W-:-:S03]  /*d090*/  IMAD.WIDE.U32 R22, R7, R8, R22 ;  /* 0x0000000807167225 */ /* 0x004fc600078e0016 */
[----:B------:R-:W-:-:S04]  /*d0a0*/  IADD3 R232, P1, R22, R14, RZ ;  /* 0x0000000e16e87210 */ /* 0x000fc80007f3e0ff */
[----:B------:R-:W-:Y:S02]  /*d0b0*/  IADD3.X R233, R15, R23, R10, P1, !PT ;  /* 0x000000170fe97210 */ /* 0x000fe40000ffe40a */
[----:B-1----:R1:W5:Y:S01]  /*d0c0*/  LDL.LU R10, [R1+0x280] ;  /* 0x00028000010a7983 */ /* 0x0023620000300800 */
[----:B------:R-:W-:Y:S01]  /*d0d0*/  @!P0 IADD3 R22, P1, R4, UR4, RZ ;  /* 0x0000000404168c10 */ /* 0x000fe2000ff3e0ff */
[----:B------:R-:W-:-:S12]  /*d0e0*/  @P0 BRA `(.L_x_69) ;  /* 0x00000000000c0947 */ /* 0x000fd80003800000 */
[----:B------:R-:W2:Y:S02]  /*d0f0*/  LDG.E.U8 R16, desc[UR38][R232.64] ;  /* 0x00000026e8107981 */ /* 0x000ea4000c1e1100 */
[----:B--2---:R-:W-:-:S05]  /*d100*/  PRMT R2, R16, 0x8880, RZ ;  /* 0x0000888010027816 */ /* 0x004fca00000000ff */
[----:B------:R-:W-:-:S07]  /*d110*/  IMAD R2, R2, R18, RZ ;  /* 0x0000001202027224 */ /* 0x000fce00078e02ff */
.L_x_69:
[----:B------:R-:W-:Y:S05]  /*d120*/  BSYNC B1 ;  /* 0x0000000000017941 */ /* 0x000fea0003800000 */
.L_x_68:
[----:B------:R-:W2:Y:S04]  /*d130*/  LDL R21, [R1+0x270] ;  /* 0x0002700001157983 */ /* 0x000ea80000100800 */
[----:B------:R-:W3:Y:S04]  /*d140*/  LDL.LU R23, [R1+0x1e0] ;  /* 0x0001e00001177983 */ /* 0x000ee80000300800 */
[----:B------:R4:W-:Y:S04]  /*d150*/  STL.64 [R1+0x280], R12 ;  /* 0x0002800c01007387 */ /* 0x0009e80000100a00 */
[----:B----4-:R-:W4:Y:S01]  /*d160*/  LDL.64 R12, [R1+0x248] ;  /* 0x00024800010c7983 */ /* 0x010f220000100a00 */
[----:B--2---:R-:W-:Y:S01]  /*d170*/  R2UR UR4, R21 ;  /* 0x00000000150472ca */ /* 0x004fe200000e0000 */
[----:B---3--:R-:W-:-:S12]  /*d180*/  @!P0 IMAD R21, R23, R17, R2 ;  /* 0x0000001117158224 */ /* 0x008fd800078e0202 */
[----:B------:R-:W-:-:S05]  /*d190*/  @!P0 IADD3.X R23, R5, UR4, RZ, P1, !PT ;  /* 0x0000000405178c10 */ /* 0x000fca0008ffe4ff */
[----:B------:R2:W-:Y:S01]  /*d1a0*/  @!P0 STG.E.U8 desc[UR38][R22.64], R21 ;  /* 0x0000001516008986 */ /* 0x0005e2000c101126 */
[----:B------:R-:W-:Y:S01]  /*d1b0*/  IADD3 R3, P0, R3, 0x180, RZ ;  /* 0x0000018003037810 */ /* 0x000fe20007f1e0ff */
[----:B--2--5:R-:W-:Y:S02]  /*d1c0*/  IMAD.WIDE.U32 R22, R7, R8, R10 ;  /* 0x0000000807167225 */ /* 0x024fe400078e000a */
[----:B------:R-:W2:Y:S02]  /*d1d0*/  LDL.LU R7, [R1+0x200] ;  /* 0x0002000001077983 */ /* 0x000ea40000300800 */
[----:B------:R-:W-:Y:S01]  /*d1e0*/  IMAD.X R21, RZ, RZ, UR11, P0 ;  /* 0x0000000bff157e24 */ /* 0x000fe200080e06ff */
[----:B------:R-:W-:Y:S01]  /*d1f0*/  IADD3 R22, P0, P1, R20, R14, R22 ;  /* 0x0000000e14167210 */ /* 0x000fe2000791e016 */
[----:B------:R-:W-:-:S04]  /*d200*/  IMAD.WIDE.U32 R10, R3, R8, R10 ;  /* 0x00000008030a7225 */ /* 0x000fc800078e000a */
[----:B------:R-:W-:-:S04]  /*d210*/  IMAD R21, R21, R8, RZ ;  /* 0x0000000815157224 */ /* 0x000fc800078e02ff */
[----:B------:R-:W-:-:S05]  /*d220*/  IMAD R9, R3, R9, R21 ;  /* 0x0000000903097224 */ /* 0x000fca00078e0215 */
[----:B------:R3:W-:Y:S01]  /*d230*/  STL [R1+0x208], R9 ;  /* 0x0002080901007387 */ /* 0x0007e20000100800 */
[----:B--2---:R-:W-:-:S05]  /*d240*/  IMAD.IADD R7, R7, 0x1, R23 ;  /* 0x0000000107077824 */ /* 0x004fca00078e0217 */
[----:B----4-:R-:W-:Y:S02]  /*d250*/  IADD3.X R23, R13, R15, R7, P0, P1 ;  /* 0x0000000f0d177210 */ /* 0x010fe400007e2407 */
[----:B------:R-:W-:Y:S01]  /*d260*/  IADD3 R20, P0, P1, R20, R14, R10 ;  /* 0x0000000e14147210 */ /* 0x000fe2000791e00a */
[----:B------:R-:W-:-:S05]  /*d270*/  IMAD.IADD R10, R9, 0x1, R11 ;  /* 0x00000001090a7824 */ /* 0x000fca00078e020b */
[----:B------:R-:W-:Y:S02]  /*d280*/  IADD3.X R21, R13, R15, R10, P0, P1 ;  /* 0x0000000f0d157210 */ /* 0x000fe400007e240a */
[----:B------:R3:W5:Y:S01]  /*d290*/  LDL.LU.64 R12, [R1+0x280] ;  /* 0x00028000010c7983 */ /* 0x0007620000300a00 */
[----:B------:R-:W-:Y:S01]  /*d2a0*/  ISETP.LT.OR P1, PT, R0, 0x2, !P2 ;  /* 0x000000020000780c */ /* 0x000fe20005721670 */
[----:B------:R-:W-:Y:S01]  /*d2b0*/  BSSY B1, `(.L_x_70) ;  /* 0x0000006000017945 */ /* 0x000fe20003800000 */
[----:B------:R-:W-:-:S11]  /*d2c0*/  ISETP.GE.AND P2, PT, R6, 0x109, PT ;  /* 0x000001090600780c */ /* 0x000fd60003f46270 */
[----:B---3--:R-:W-:Y:S05]  /*d2d0*/  @P1 BRA `(.L_x_71) ;  /* 0x00000000000c1947 */ /* 0x008fea0003800000 */
[----:B------:R-:W2:Y:S02]  /*d2e0*/  LDG.E.U8 R16, desc[UR38][R232.64+0x1] ;  /* 0x00000126e8107981 */ /* 0x000ea4000c1e1100 */
[----:B--2---:R-:W-:-:S05]  /*d2f0*/  PRMT R2, R16, 0x8880, RZ ;  /* 0x0000888010027816 */ /* 0x004fca00000000ff */
[----:B------:R-:W-:-:S07]  /*d300*/  IMAD R2, R2, R18, RZ ;  /* 0x0000001202027224 */ /* 0x000fce00078e02ff */
.L_x_71:
[----:B------:R-:W-:Y:S05]  /*d310*/  BSYNC B1 ;  /* 0x0000000000017941 */ /* 0x000fea0003800000 */
.L_x_70:
[----:B------:R-:W2:Y:S04]  /*d320*/  LDL R9, [R1+0x274] ;  /* 0x0002740001097983 */ /* 0x000ea80000100800 */
[----:B------:R-:W3:Y:S01]  /*d330*/  LDL R7, [R1+0x270] ;  /* 0x0002700001077983 */ /* 0x000ee20000100800 */
[----:B------:R-:W-:Y:S02]  /*d340*/  ISETP.LT.OR P0, PT, R0, 0x1, !P2 ;  /* 0x000000010000780c */ /* 0x000fe40005701670 */
[----:B--2---:R-:W-:Y:S01]  /*d350*/  R2UR UR5, R9 ;  /* 0x00000000090572ca */ /* 0x004fe200000e0000 */
[----:B------:R-:W-:Y:S01]  /*d360*/  IMAD.U32 R9, RZ, RZ, UR36 ;  /* 0x00000024ff097e24 */ /* 0x000fe2000f8e00ff */
[----:B---3--:R-:W-:Y:S01]  /*d370*/  R2UR UR4, R7 ;  /* 0x00000000070472ca */ /* 0x008fe200000e0000 */
[----:B------:R-:W-:-:S10]  /*d380*/  IMAD.U32 R7, RZ, RZ, UR37 ;  /* 0x00000025ff077e24 */ /* 0x000fd4000f8e00ff */
[----:B------:R-:W-:Y:S02]  /*d390*/  @!P0 IADD3 R10, P4, P5, R7, UR5, R4 ;  /* 0x00000005070a8c10 */ /* 0x000fe4000fd9e004 */
[----:B------:R-:W2:Y:S01]  /*d3a0*/  LDL.LU R7, [R1+0x1e4] ;  /* 0x0001e40001077983 */ /* 0x000ea20000300800 */
[----:B------:R-:W-:Y:S01]  /*d3b0*/  BSSY B1, `(.L_x_72) ;  /* 0x000000b000017945 */ /* 0x000fe20003800000 */
[----:B------:R-:W-:-:S05]  /*d3c0*/  @!P0 IADD3.X R11, R9, UR4, R5, P4, P5 ;  /* 0x00000004090b8c10 */ /* 0x000fca000a7ea405 */
[----:B------:R3:W-:Y:S02]  /*d3d0*/  @!P0 STL.64 [R1+0x200], R10 ;  /* 0x0002000a01008387 */ /* 0x0007e40000100a00 */
[----:B---3--:R-:W-:-:S04]  /*d3e0*/  IADD3 R10, P4, R4, UR5, RZ ;  /* 0x00000005040a7c10 */ /* 0x008fc8000ff9e0ff */
[----:B------:R-:W-:Y:S01]  /*d3f0*/  IADD3.X R11, R5, UR4, RZ, P4, !PT ;  /* 0x00000004050b7c10 */ /* 0x000fe2000a7fe4ff */
[----:B--2---:R-:W-:-:S05]  /*d400*/  @!P1 IMAD R7, R7, R17, R2 ;  /* 0x0000001107079224 */ /* 0x004fca00078e0202 */
[----:B------:R2:W-:Y:S01]  /*d410*/  @!P1 STG.E.U8 desc[UR38][R10.64+0x1], R7 ;  /* 0x000001070a009986 */ /* 0x0005e2000c101126 */
[----:B------:R-:W-:Y:S05]  /*d420*/  @P0 BRA `(.L_x_73) ;  /* 0x00000000000c0947 */ /* 0x000fea0003800000 */
[----:B------:R-:W3:Y:S02]  /*d430*/  LDG.E.U8 R16, desc[UR38][R22.64] ;  /* 0x0000002616107981 */ /* 0x000ee4000c1e1100 */
[----:B---3--:R-:W-:-:S05]  /*d440*/  PRMT R2, R16, 0x8880, RZ ;  /* 0x0000888010027816 */ /* 0x008fca00000000ff */
[----:B------:R-:W-:-:S07]  /*d450*/  IMAD R2, R2, R18, RZ ;  /* 0x0000001202027224 */ /* 0x000fce00078e02ff */
.L_x_73:
[----:B------:R-:W-:Y:S05]  /*d460*/  BSYNC B1 ;  /* 0x0000000000017941 */ /* 0x000fea0003800000 */
.L_x_72:
[----:B------:R-:W3:Y:S04]  /*d470*/  LDL R9, [R1+0x274] ;  /* 0x0002740001097983 */ /* 0x000ee80000100800 */
[----:B--2---:R-:W2:Y:S01]  /*d480*/  LDL R7, [R1+0x270] ;  /* 0x0002700001077983 */ /* 0x004ea20000100800 */
[----:B------:R-:W-:-:S03]  /*d490*/  ISETP.LT.OR P1, PT, R0, 0x2, !P2 ;  /* 0x000000020000780c */ /* 0x000fc60005721670 */
[----:B-----5:R-:W-:Y:S04]  /*d4a0*/  STL.64 [R1+0x288], R12 ;  /* 0x0002880c01007387 */ /* 0x020fe80000100a00 */
[----:B------:R4:W-:Y:S04]  /*d4b0*/  STL.64 [R1+0x280], R10 ;  /* 0x0002800a01007387 */ /* 0x0009e80000100a00 */
[----:B----4-:R-:W4:Y:S01]  /*d4c0*/  LDL.LU.64 R10, [R1+0x200] ;  /* 0x00020000010a7983 */ /* 0x010f220000300a00 */
[----:B---3--:R-:W-:Y:S01]  /*d4d0*/  R2UR UR5, R9 ;  /* 0x00000000090572ca */ /* 0x008fe200000e0000 */
[----:B------:R-:W-:Y:S01]  /*d4e0*/  IMAD.U32 R9, RZ, RZ, UR36 ;  /* 0x00000024ff097e24 */ /* 0x000fe2000f8e00ff */
[----:B--2---:R-:W-:Y:S01]  /*d4f0*/  R2UR UR4, R7 ;  /* 0x00000000070472ca */ /* 0x004fe200000e0000 */
[----:B------:R-:W-:-:S10]  /*d500*/  IMAD.U32 R7, RZ, RZ, UR37 ;  /* 0x00000025ff077e24 */ /* 0x000fd4000f8e00ff */
[----:B------:R-:W-:Y:S02]  /*d510*/  @!P1 IADD3 R12, P4, P5, R7, UR5, R4 ;  /* 0x00000005070c9c10 */ /* 0x000fe4000fd9e004 */
[----:B------:R-:W2:Y:S02]  /*d520*/  LDL.LU R7, [R1+0x1e8] ;  /* 0x0001e80001077983 */ /* 0x000ea40000300800 */
[----:B------:R-:W-:-:S05]  /*d530*/  @!P1 IADD3.X R13, R9, UR4, R5, P4, P5 ;  /* 0x00000004090d9c10 */ /* 0x000fca000a7ea405 */
[----:B------:R3:W-:Y:S04]  /*d540*/  @!P1 STL.64 [R1+0x1e0], R12 ;  /* 0x0001e00c01009387 */ /* 0x0007e80000100a00 */
[----:B---3--:R3:W5:Y:S01]  /*d550*/  LDL.LU.64 R12, [R1+0x288] ;  /* 0x00028800010c7983 */ /* 0x0087620000300a00 */
[----:B--2---:R-:W-:-:S05]  /*d560*/  @!P0 IMAD R7, R7, R17, R2 ;  /* 0x0000001107078224 */ /* 0x004fca00078e0202 */
[----:B----4-:R2:W-:Y:S04]  /*d570*/  @!P0 STG.E.U8 desc[UR38][R10.64], R7 ;  /* 0x000000070a008986 */ /* 0x0105e8000c101126 */
[----:B--2---:R3:W5:Y:S01]  /*d580*/  LDL.LU.64 R10, [R1+0x280] ;  /* 0x00028000010a7983 */ /* 0x0047620000300a00 */
[----:B------:R-:W-:Y:S04]  /*d590*/  BSSY B1, `(.L_x_74) ;  /* 0x0000005000017945 */ /* 0x000fe80003800000 */
[----:B------:R-:W-:Y:S05]  /*d5a0*/  @P1 BRA `(.L_x_75) ;  /* 0x00000000000c1947 */ /* 0x000fea0003800000 */
[----:B------:R-:W2:Y:S02]  /*d5b0*/  LDG.E.U8 R16, desc[UR38][R22.64+0x1] ;  /* 0x0000012616107981 */ /* 0x000ea4000c1e1100 */
[----:B--2---:R-:W-:-:S05]  /*d5c0*/  PRMT R2, R16, 0x8880, RZ ;  /* 0x0000888010027816 */ /* 0x004fca00000000ff */
[----:B------:R-:W-:-:S07]  /*d5d0*/  IMAD R2, R2, R18, RZ ;  /* 0x0000001202027224 */ /* 0x000fce00078e02ff */
.L_x_75:
[----:B------:R-:W-:Y:S05]  /*d5e0*/  BSYNC B1 ;  /* 0x0000000000017941 */ /* 0x000fea0003800000 */
.L_x_74:
[----:B------:R-:W2:Y:S04]  /*d5f0*/  LDL.LU R7, [R1+0x1ec] ;  /* 0x0001ec0001077983 */ /* 0x000ea80000300800 */
[----:B------:R4:W-:Y:S04]  /*d600*/  STL.64 [R1+0x280], R4 ;  /* 0x0002800401007387 */ /* 0x0009e80000100a00 */
[----:B----4-:R-:W4:Y:S01]  /*d610*/  LDL.LU.64 R4, [R1+0x1e0] ;  /* 0x0001e00001047983 */ /* 0x010f220000300a00 */
[----:B------:R-:W-:Y:S01]  /*d620*/  LOP3.LUT P4, RZ, R19, 0x2, RZ, 0xc0, !PT ;  /* 0x0000000213ff7812 */ /* 0x000fe2000788c0ff */
[----:B--2---:R-:W-:-:S05]  /*d630*/  @!P1 IMAD R7, R7, R17, R2 ;  /* 0x0000001107079224 */ /* 0x004fca00078e0202 */
[----:B----4-:R2:W-:Y:S04]  /*d640*/  @!P1 STG.E.U8 desc[UR38][R4.64+0x1], R7 ;  /* 0x0000010704009986 */ /* 0x0105e8000c101126 */
[----:B--2---:R2:W5:Y:S01]  /*d650*/  LDL.LU.64 R4, [R1+0x280] ;  /* 0x0002800001047983 */ /* 0x0045620000300a00 */
[----:B------:R-:W-:Y:S01]  /*d660*/  ISETP.LT.OR P0, PT, R0, 0x9, !P4 ;  /* 0x000000090000780c */ /* 0x000fe20006701670 */
[----:B------:R-:W-:-:S12]  /*d670*/  BSSY B1, `(.L_x_76) ;  /* 0x0000005000017945 */ /* 0x000fd80003800000 */
[----:B--2---:R-:W-:Y:S05]  /*d680*/  @P0 BRA `(.L_x_77) ;  /* 0x00000000000c0947 */ /* 0x004fea0003800000 */
[----:B------:R-:W2:Y:S02]  /*d690*/  LDG.E.U8 R16, desc[UR38][R232.64+0x8] ;  /* 0x00000826e8107981 */ /* 0x000ea4000c1e1100 */
[----:B--2---:R-:W-:-:S05]  /*d6a0*/  PRMT R2, R16, 0x8880, RZ ;  /* 0x0000888010027816 */ /* 0x004fca00000000ff */
[----:B------:R-:W-:-:S07]  /*d6b0*/  IMAD R2, R2, R18, RZ ;  /* 0x0000001202027224 */ /* 0x000fce00078e02ff */
.L_x_77:
[----:B------:R-:W-:Y:S05]  /*d6c0*/  BSYNC B1 ;  /* 0x0000000000017941 */ /* 0x000fea0003800000 */
.L_x_76:
[----:B------:R-:W2:Y:S01]  /*d6d0*/  LDL.LU R7, [R1+0x1f0] ;  /* 0x0001f00001077983 */ /* 0x000ea20000300800 */
[----:B------:R-:W-:Y:S01]  /*d6e0*/  BSSY B1, `(.L_x_78) ;  /* 0x0000008000017945 */ /* 0x000fe20003800000 */
[----:B--2---:R-:W-:-:S05]  /*d6f0*/  @!P0 IMAD R7, R7, R17, R2 ;  /* 0x0000001107078224 */ /* 0x004fca00078e0202 */
[----:B-----5:R2:W-:Y:S01]  /*d700*/  @!P0 STG.E.U8 desc[UR38][R10.64+0x8], R7 ;  /* 0x000008070a008986 */ /* 0x0205e2000c101126 */
[----:B------:R-:W-:-:S13]  /*d710*/  ISETP.LT.OR P0, PT, R0, 0xa, !P4 ;  /* 0x0000000a0000780c */ /* 0x000fda0006701670 */
[----:B--2---:R-:W-:Y:S05]  /*d720*/  @P0 BRA `(.L_x_79) ;  /* 0x00000000000c0947 */ /* 0x004fea0003800000 */
[----:B------:R-:W2:Y:S02]  /*d730*/  LDG.E.U8 R16, desc[UR38][R232.64+0x9] ;  /* 0x00000926e8107981 */ /* 0x000ea4000c1e1100 */
[----:B--2---:R-:W-:-:S05]  /*d740*/  PRMT R2, R16, 0x8880, RZ ;  /* 0x0000888010027816 */ /* 0x004fca00000000ff */
[----:B------:R-:W-:-:S07]  /*d750*/  IMAD R2, R2, R18, RZ ;  /* 0x0000001202027224 */ /* 0x000fce00078e02ff */
.L_x_79:
[----:B------:R-:W-:Y:S05]  /*d760*/  BSYNC B1 ;  /* 0x0000000000017941 */ /* 0x000fea0003800000 */
.L_x_78:
[----:B------:R-:W2:Y:S01]  /*d770*/  LDL.LU R7, [R1+0x1f4] ;  /* 0x0001f40001077983 */ /* 0x000ea20000300800 */
[----:B------:R-:W-:Y:S01]  /*d780*/  BSSY B1, `(.L_x_80) ;  /* 0x0000008000017945 */ /* 0x000fe20003800000 */
[----:B--2---:R-:W-:-:S05]  /*d790*/  @!P0 IMAD R7, R7, R17, R2 ;  /* 0x0000001107078224 */ /* 0x004fca00078e0202 */
[----:B------:R2:W-:Y:S01]  /*d7a0*/  @!P0 STG.E.U8 desc[UR38][R10.64+0x9], R7 ;  /* 0x000009070a008986 */ /* 0x0005e2000c101126 */
[----:B------:R-:W-:-:S13]  /*d7b0*/  ISETP.LT.OR P0, PT, R0, 0x9, !P2 ;  /* 0x000000090000780c */ /* 0x000fda0005701670 */
[----:B--2---:R-:W-:Y:S05]  /*d7c0*/  @P0 BRA `(.L_x_81) ;  /* 0x00000000000c0947 */ /* 0x004fea0003800000 */
[----:B------:R-:W2:Y:S02]  /*d7d0*/  LDG.E.U8 R16, desc[UR38][R22.64+0x8] ;  /* 0x0000082616107981 */ /* 0x000ea4000c1e1100 */
[----:B--2---:R-:W-:-:S05]  /*d7e0*/  PRMT R2, R16, 0x8880, RZ ;  /* 0x0000888010027816 */ /* 0x004fca00000000ff */
[----:B------:R-:W-:-:S07]  /*d7f0*/  IMAD R2, R2, R18, RZ ;  /* 0x0000001202027224 */ /* 0x000fce00078e02ff */
.L_x_81:
[----:B------:R-:W-:Y:S05]  /*d800*/  BSYNC B1 ;  /* 0x0000000000017941 */ /* 0x000fea0003800000 */
.L_x_80:
[----:B------:R-:W2:Y:S04]  /*d810*/  LDL R9, [R1+0x274] ;  /* 0x0002740001097983 */ /* 0x000ea80000100800 */
[----:B------:R-:W4:Y:S01]  /*d820*/  LDL R7, [R1+0x270] ;  /* 0x0002700001077983 */ /* 0x000f220000100800 */
[----:B------:R-:W-:-:S03]  /*d830*/  ISETP.LT.OR P1, PT, R0, 0xa, !P2 ;  /* 0x0000000a0000780c */ /* 0x000fc60005721670 */
[----:B------:R-:W-:Y:S04]  /*d840*/  STL.64 [R1+0x288], R14 ;  /* 0x0002880e01007387 */ /* 0x000fe80000100a00 */
[----:B------:R0:W-:Y:S04]  /*d850*/  STL.64 [R1+0x280], R12 ;  /* 0x0002800c01007387 */ /* 0x0001e80000100a00 */
[----:B0-----:R-:W3:Y:S01]  /*d860*/  LDL.LU.64 R12, [R1+0x248] ;  /* 0x00024800010c7983 */ /* 0x001ee20000300a00 */
[----:B--2---:R-:W-:Y:S01]  /*d870*/  R2UR UR5, R9 ;  /* 0x00000000090572ca */ /* 0x004fe200000e0000 */
[----:B------:R-:W-:Y:S01]  /*d880*/  IMAD.U32 R9, RZ, RZ, UR36 ;  /* 0x00000024ff097e24 */ /* 0x000fe2000f8e00ff */
[----:B----4-:R-:W-:Y:S01]  /*d890*/  R2UR UR4, R7 ;  /* 0x00000000070472ca */ /* 0x010fe200000e0000 */
[----:B------:R-:W-:-:S10]  /*d8a0*/  IMAD.U32 R7, RZ, RZ, UR37 ;  /* 0x00000025ff077e24 */ /* 0x000fd4000f8e00ff */
[----:B------:R-:W-:Y:S02]  /*d8b0*/  @!P1 IADD3 R14, P4, P5, R7, UR5, R4 ;  /* 0x00000005070e9c10 */ /* 0x000fe4000fd9e004 */
[----:B------:R-:W2:Y:S02]  /*d8c0*/  LDL.LU R7, [R1+0x1f8] ;  /* 0x0001f80001077983 */ /* 0x000ea40000300800 */
[----:B------:R-:W-:-:S05]  /*d8d0*/  @!P1 IADD3.X R15, R9, UR4, R5, P4, P5 ;  /* 0x00000004090f9c10 */ /* 0x000fca000a7ea405 */
[----:B------:R0:W-:Y:S01]  /*d8e0*/  @!P1 STL.64 [R1+0x1e8], R14 ;  /* 0x0001e80e01009387 */ /* 0x0001e20000100a00 */
[----:B---3--:R-:W-:Y:S01]  /*d8f0*/  IMAD.WIDE.U32 R8, R3, R8, R12 ;  /* 0x0000000803087225 */ /* 0x008fe200078e000c */
[----:B0-----:R-:W-:-:S04]  /*d900*/  @!P0 IADD3 R14, P4, R10, UR37, RZ ;  /* 0x000000250a0e8c10 */ /* 0x001fc8000ff9e0ff */
[----:B------:R-:W-:Y:S01]  /*d910*/  @!P0 IADD3.X R15, R11, UR36, RZ, P4, !PT ;  /* 0x000000240b0f8c10 */ /* 0x000fe2000a7fe4ff */
[----:B--2---:R-:W-:-:S05]  /*d920*/  @!P0 IMAD R7, R7, R17, R2 ;  /* 0x0000001107078224 */ /* 0x004fca00078e0202 */
[----:B------:R0:W-:Y:S04]  /*d930*/  @!P0 STG.E.U8 desc[UR38][R14.64+0x8], R7 ;  /* 0x000008070e008986 */ /* 0x0001e8000c101126 */
[----:B0-----:R0:W5:Y:S04]  /*d940*/  LDL.LU.64 R14, [R1+0x288] ;  /* 0x00028800010e7983 */ /* 0x0011680000300a00 */
[----:B------:R0:W5:Y:S01]  /*d950*/  LDL.LU.64 R12, [R1+0x280] ;  /* 0x00028000010c7983 */ /* 0x0001620000300a00 */
[----:B------:R-:W-:Y:S04]  /*d960*/  BSSY B1, `(.L_x_82) ;  /* 0x0000005000017945 */ /* 0x000fe80003800000 */
[----:B------:R-:W-:Y:S05]  /*d970*/  @P1 BRA `(.L_x_83) ;  /* 0x00000000000c1947 */ /* 0x000fea0003800000 */
[----:B------:R-:W2:Y:S02]  /*d980*/  LDG.E.U8 R16, desc[UR38][R22.64+0x9] ;  /* 0x0000092616107981 */ /* 0x000ea4000c1e1100 */
[----:B--2---:R-:W-:-:S05]  /*d990*/  PRMT R2, R16, 0x8880, RZ ;  /* 0x0000888010027816 */ /* 0x004fca00000000ff */
[----:B------:R-:W-:-:S07]  /*d9a0*/  IMAD R2, R2, R18, RZ ;  /* 0x0000001202027224 */ /* 0x000fce00078e02ff */
.L_x_83:
[----:B------:R-:W-:Y:S05]  /*d9b0*/  BSYNC B1 ;  /* 0x0000000000017941 */ /* 0x000fea0003800000 */
.L_x_82:
[----:B------:R-:W2:Y:S04]  /*d9c0*/  LDL.LU R3, [R1+0x1fc] ;  /* 0x0001fc0001037983 */ /* 0x000ea80000300800 */
[----:B-----5:R3:W-:Y:S04]  /*d9d0*/  STL.64 [R1+0x288], R12 ;  /* 0x0002880c01007387 */ /* 0x0207e80000100a00 */
[----:B---3--:R-:W3:Y:S04]  /*d9e0*/  LDL.LU.64 R12, [R1+0x1e8] ;  /* 0x0001e800010c7983 */ /* 0x008ee80000300a00 */
[----:B------:R-:W4:Y:S04]  /*d9f0*/  LDL.LU R7, [R1+0x1c0] ;  /* 0x0001c00001077983 */ /* 0x000f280000300800 */
[----:B------:R0:W-:Y:S04]  /*da00*/  STL.64 [R1+0x280], R10 ;  /* 0x0002800a01007387 */ /* 0x0001e80000100a00 */
[----:B0-----:R-:W4:Y:S01]  /*da10*/  LDL.LU R11, [R1+0x208] ;  /* 0x00020800010b7983 */ /* 0x001f220000300800 */
[----:B------:R-:W-:Y:S01]  /*da20*/  IADD3 R14, P0, R8, R14, RZ ;  /* 0x0000000e080e7210 */ /* 0x000fe20007f1e0ff */
[----:B--2---:R-:W-:-:S05]  /*da30*/  @!P1 IMAD R3, R3, R17, R2 ;  /* 0x0000001103039224 */ /* 0x004fca00078e0202 */
[----:B---3--:R0:W-:Y:S01]  /*da40*/  @!P1 STG.E.U8 desc[UR38][R12.64+0x9], R3 ;  /* 0x000009030c009986 */ /* 0x0081e2000c101126 */
[----:B------:R-:W-:Y:S01]  /*da50*/  ISETP.GE.AND P1, PT, R6, 0x181, PT ;  /* 0x000001810600780c */ /* 0x000fe20003f26270 */
[----:B------:R-:W-:Y:S02]  /*da60*/  IMAD.U32 R8, RZ, RZ, UR14 ;  /* 0x0000000eff087e24 */ /* 0x000fe4000f8e00ff */
[----:B0-----:R0:W5:Y:S01]  /*da70*/  LDL.LU.64 R12, [R1+0x288] ;  /* 0x00028800010c7983 */ /* 0x0011620000300a00 */
[----:B----4-:R-:W-:Y:S02]  /*da80*/  IADD3.X R15, R15, R9, R11, P0, !PT ;  /* 0x000000090f0f7210 */ /* 0x010fe400007fe40b */
[----:B------:R-:W-:-:S13]  /*da90*/  ISETP.LT.OR P0, PT, R0, 0x1, !P1 ;  /* 0x000000010000780c */ /* 0x000fda0004f01670 */
[----:B------:R-:W2:Y:S01]  /*daa0*/  @!P0 LDG.E.U8 R16, desc[UR38][R14.64] ;  /* 0x000000260e108981 */ /* 0x000ea2000c1e1100 */
[----:B------:R-:W-:-:S04]  /*dab0*/  IMAD.WIDE.U32 R8, R8, 0x180, R4 ;  /* 0x0000018008087825 */ /* 0x000fc800078e0004 */
[----:B------:R-:W-:Y:S01]  /*dac0*/  @!P0 IMAD.MOV.U32 R10, RZ, RZ, R8 ;  /* 0x000000ffff0a8224 */ /* 0x000fe200078e0008 */
[----:B--2---:R-:W-:-:S05]  /*dad0*/  @!P0 PRMT R3, R16, 0x8880, RZ ;  /* 0x0000888010038816 */ /* 0x004fca00000000ff */
[----:B------:R-:W-:Y:S02]  /*dae0*/  @!P0 IMAD R2, R3, R18, RZ ;  /* 0x0000001203028224 */ /* 0x000fe400078e02ff */
[----:B------:R-:W-:Y:S02]  /*daf0*/  IMAD.U32 R3, RZ, RZ, UR15 ;  /* 0x0000000fff037e24 */ /* 0x000fe4000f8e00ff */
[----:B------:R-:W-:Y:S02]  /*db00*/  @!P0 IMAD R7, R7, R17, R2 ;  /* 0x0000001107078224 */ /* 0x000fe400078e0202 */
[----:B------:R-:W-:-:S04]  /*db10*/  IMAD R3, R3, 0x180, RZ ;  /* 0x0000018003037824 */ /* 0x000fc800078e02ff */
[----:B------:R-:W-:-:S05]  /*db20*/  IMAD.IADD R11, R9, 0x1, R3 ;  /* 0x00000001090b7824 */ /* 0x000fca00078e0203 */
[----:B------:R-:W-:Y:S04]  /*db30*/  STL.64 [R1+0x1e0], R10 ;  /* 0x0001e00a01007387 */ /* 0x000fe80000100a00 */
[----:B------:R2:W-:Y:S04]  /*db40*/  @!P0 STG.E.U8 desc[UR38][R10.64], R7 ;  /* 0x000000070a008986 */ /* 0x0005e8000c101126 */
[----:B--2---:R0:W5:Y:S01]  /*db50*/  LDL.LU.64 R10, [R1+0x280] ;  /* 0x00028000010a7983 */ /* 0x0041620000300a00 */
[----:B------:R-:W-:Y:S01]  /*db60*/  ISETP.LT.OR P0, PT, R0, 0x2, !P1 ;  /* 0x000000020000780c */ /* 0x000fe20004f01670 */
[----:B------:R-:W-:-:S12]  /*db70*/  BSSY B1, `(.L_x_84) ;  /* 0x0000005000017945 */ /* 0x000fd80003800000 */
[----:B0-----:R-:W-:Y:S05]  /*db80*/  @P0 BRA `(.L_x_85) ;  /* 0x00000000000c0947 */ /* 0x001fea0003800000 */
[----:B------:R-:W2:Y:S02]  /*db90*/  LDG.E.U8 R16, desc[UR38][R14.64+0x1] ;  /* 0x000001260e107981 */ /* 0x000ea4000c1e1100 */
[----:B--2---:R-:W-:-:S05]  /*dba0*/  PRMT R2, R16, 0x8880, RZ ;  /* 0x0000888010027816 */ /* 0x004fca00000000ff */
[----:B------:R-:W-:-:S07]  /*dbb0*/  IMAD R2, R2, R18, RZ ;  /* 0x0000001202027224 */ /* 0x000fce00078e02ff */
.L_x_85:
[----:B------:R-:W-:Y:S05]  /*dbc0*/  BSYNC B1 ;  /* 0x0000000000017941 */ /* 0x000fea0003800000 */
.L_x_84:
[----:B------:R-:W2:Y:S04]  /*dbd0*/  LDL.LU R7, [R1+0x1c4] ;  /* 0x0001c40001077983 */ /* 0x000ea80000300800 */
[----:B-----5:R-:W-:Y:S04]  /*dbe0*/  STL.64 [R1+0x288], R10 ;  /* 0x0002880a01007387 */ /* 0x020fe80000100a00 */
[----:B------:R0:W-:Y:S04]  /*dbf0*/  STL.64 [R1+0x280], R4 ;  /* 0x0002800401007387 */ /* 0x0001e80000100a00 */
[----:B0-----:R-:W3:Y:S01]  /*dc00*/  LDL.64 R4, [R1+0x1e0] ;  /* 0x0001e00001047983 */ /* 0x001ee20000100a00 */
[----:B------:R-:W-:-:S02]  /*dc10*/  @!P0 IMAD.MOV.U32 R10, RZ, RZ, R8 ;  /* 0x000000ffff0a8224 */ /* 0x000fc400078e0008 */
[----:B--2---:R-:W-:Y:S02]  /*dc20*/  @!P0 IMAD R7, R7, R17, R2 ;  /* 0x0000001107078224 */ /* 0x004fe400078e0202 */
[----:B---3--:R-:W-:-:S05]  /*dc30*/  @!P0 IMAD.MOV.U32 R11, RZ, RZ, R5 ;  /* 0x000000ffff0b8224 */ /* 0x008fca00078e0005 */
[----:B------:R0:W-:Y:S01]  /*dc40*/  @!P0 STG.E.U8 desc[UR38][R10.64+0x1], R7 ;  /* 0x000001070a008986 */ /* 0x0001e2000c101126 */
[----:B------:R-:W-:-:S04]  /*dc50*/  ISETP.GE.AND P0, PT, R6, 0x189, PT ;  /* 0x000001890600780c */ /* 0x000fc80003f06270 */
[----:B------:R-:W-:Y:S01]  /*dc60*/  ISETP.LT.OR P4, PT, R0, 0x1, !P0 ;  /* 0x000000010000780c */ /* 0x000fe20004781670 */
[----:B0-----:R0:W5:-:S12]  /*dc70*/  LDL.LU.64 R10, [R1+0x288] ;  /* 0x00028800010a7983 */ /* 0x0011580000300a00 */
[----:B------:R-:W-:-:S04]  /*dc80*/  @!P4 IADD3 R6, P5, R8, UR37, RZ ;  /* 0x000000250806cc10 */ /* 0x000fc8000ffbe0ff */
[----:B------:R-:W-:Y:S02]  /*dc90*/  @!P4 IADD3.X R7, R5, UR36, RZ, P5, !PT ;  /* 0x000000240507cc10 */ /* 0x000fe4000affe4ff */
[----:B------:R0:W5:Y:S01]  /*dca0*/  LDL.LU.64 R4, [R1+0x280] ;  /* 0x0002800001047983 */ /* 0x0001620000300a00 */
[----:B------:R-:W-:Y:S04]  /*dcb0*/  BSSY B1, `(.L_x_86) ;  /* 0x0000005000017945 */ /* 0x000fe80003800000 */
[----:B------:R-:W-:Y:S05]  /*dcc0*/  @P4 BRA `(.L_x_87) ;  /* 0x00000000000c4947 */ /* 0x000fea0003800000 */
[----:B------:R-:W2:Y:S02]  /*dcd0*/  LDG.E.U8 R16, desc[UR38][R20.64] ;  /* 0x0000002614107981 */ /* 0x000ea4000c1e1100 */
[----:B--2---:R-:W-:-:S05]  /*dce0*/  PRMT R2, R16, 0x8880, RZ ;  /* 0x0000888010027816 */ /* 0x004fca00000000ff */
[----:B------:R-:W-:-:S07]  /*dcf0*/  IMAD R2, R2, R18, RZ ;  /* 0x0000001202027224 */ /* 0x000fce00078e02ff */
.L_x_87:
[----:B------:R-:W-:Y:S05]  /*dd00*/  BSYNC B1 ;  /* 0x0000000000017941 */ /* 0x000fea0003800000 */
.L_x_86:
[----:B------:R2:W-:Y:S04]  /*dd10*/  STL [R1+0x288], R3 ;  /* 0x0002880301007387 */ /* 0x0005e80000100800 */
[----:B--2---:R-:W2:Y:S04]  /*dd20*/  LDL.LU R3, [R1+0x1c8] ;  /* 0x0001c80001037983 */ /* 0x004ea80000300800 */
[----:B-----5:R3:W-:Y:S04]  /*dd30*/  STL.64 [R1+0x280], R4 ;  /* 0x0002800401007387 */ /* 0x0207e80000100a00 */
[----:B---3--:R-:W3:Y:S01]  /*dd40*/  LDL.64 R4, [R1+0x1e0] ;  /* 0x0001e00001047983 */ /* 0x008ee20000100a00 */
[----:B--2---:R-:W-:-:S05]  /*dd50*/  @!P4 IMAD R3, R3, R17, R2 ;  /* 0x000000110303c224 */ /* 0x004fca00078e0202 */
[----:B------:R2:W-:Y:S01]  /*dd60*/  @!P4 STG.E.U8 desc[UR38][R6.64], R3 ;  /* 0x000000030600c986 */ /* 0x0005e2000c101126 */
[----:B------:R-:W-:-:S03]  /*dd70*/  ISETP.LT.OR P4, PT, R0, 0x2, !P0 ;  /* 0x000000020000780c */ /* 0x000fc60004781670 */
[----:B--2---:R2:W5:Y:S10]  /*dd80*/  LDL.LU R3, [R1+0x288] ;  /* 0x0002880001037983 */ /* 0x0045740000300800 */
[----:B------:R-:W-:-:S04]  /*dd90*/  @!P4 IADD3 R6, P5, R8, UR37, RZ ;  /* 0x000000250806cc10 */ /* 0x000fc8000ffbe0ff */
[----:B---3--:R-:W-:Y:S02]  /*dda0*/  @!P4 IADD3.X R7, R5, UR36, RZ, P5, !PT ;  /* 0x000000240507cc10 */ /* 0x008fe4000affe4ff */
[----:B------:R2:W5:Y:S01]  /*ddb0*/  LDL.LU.64 R4, [R1+0x280] ;  /* 0x0002800001047983 */ /* 0x0005620000300a00 */
[----:B------:R-:W-:Y:S04]  /*ddc0*/  BSSY B1, `(.L_x_88) ;  /* 0x0000005000017945 */ /* 0x000fe80003800000 */
[----:B------:R-:W-:Y:S05]  /*ddd0*/  @P4 BRA `(.L_x_89) ;  /* 0x00000000000c4947 */ /* 0x000fea0003800000 */
[----:B------:R-:W3:Y:S02]  /*dde0*/  LDG.E.U8 R16, desc[UR38][R20.64+0x1] ;  /* 0x0000012614107981 */ /* 0x000ee4000c1e1100 */
[----:B---3--:R-:W-:-:S05]  /*ddf0*/  PRMT R2, R16, 0x8880, RZ ;  /* 0x0000888010027816 */ /* 0x008fca00000000ff */
[----:B------:R-:W-:-:S07]  /*de00*/  IMAD R2, R2, R18, RZ ;  /* 0x0000001202027224 */ /* 0x000fce00078e02ff */
.L_x_89:
[----:B------:R-:W-:Y:S05]  /*de10*/  BSYNC B1 ;  /* 0x0000000000017941 */ /* 0x000fea0003800000 */
.L_x_88:
[----:B-----5:R3:W-:Y:S04]  /*de20*/  STL [R1+0x280], R3 ;  /* 0x0002800301007387 */ /* 0x0207e80000100800 */
[----:B---3--:R-:W3:Y:S01]  /*de30*/  LDL.LU R3, [R1+0x1cc] ;  /* 0x0001cc0001037983 */ /* 0x008ee20000300800 */
[----:B------:R-:W-:Y:S01]  /*de40*/  BSSY B1, `(.L_x_90) ;  /* 0x0000009000017945 */ /* 0x000fe20003800000 */
[----:B---3--:R-:W-:-:S05]  /*de50*/  @!P4 IMAD R3, R3, R17, R2 ;  /* 0x000000110303c224 */ /* 0x008fca00078e0202 */
[----:B------:R3:W-:Y:S04]  /*de60*/  @!P4 STG.E.U8 desc[UR38][R6.64+0x1], R3 ;  /* 0x000001030600c986 */ /* 0x0007e8000c101126 */
[----:B---3--:R3:W5:Y:S01]  /*de70*/  LDL.LU R3, [R1+0x280] ;  /* 0x0002800001037983 */ /* 0x0087620000300800 */
[----:B------:R-:W-:-:S13]  /*de80*/  ISETP.LT.OR P4, PT, R0, 0x9, !P1 ;  /* 0x000000090000780c */ /* 0x000fda0004f81670 */
[----:B---3--:R-:W-:Y:S05]  /*de90*/  @P4 BRA `(.L_x_91) ;  /* 0x00000000000c4947 */ /* 0x008fea0003800000 */
[----:B------:R-:W3:Y:S02]  /*dea0*/  LDG.E.U8 R16, desc[UR38][R14.64+0x8] ;  /* 0x000008260e107981 */ /* 0x000ee4000c1e1100 */
[----:B---3--:R-:W-:-:S05]  /*deb0*/  PRMT R2, R16, 0x8880, RZ ;  /* 0x0000888010027816 */ /* 0x008fca00000000ff */
[----:B------:R-:W-:-:S07]  /*dec0*/  IMAD R2, R2, R18, RZ ;  /* 0x0000001202027224 */ /* 0x000fce00078e02ff */
.L_x_91:
[----:B------:R-:W-:Y:S05]  /*ded0*/  BSYNC B1 ;  /* 0x0000000000017941 */ /* 0x000fea0003800000 */
.L_x_90:
[----:B------:R-:W3:Y:S04]  /*dee0*/  LDL.64 R6, [R1+0x1e0] ;  /* 0x0001e00001067983 */ /* 0x000ee80000100a00 */
[----:B-----5:R4:W-:Y:S04]  /*def0*/  STL [R1+0x280], R3 ;  /* 0x0002800301007387 */ /* 0x0209e80000100800 */
[----:B----4-:R-:W4:Y:S01]  /*df00*/  LDL.LU R3, [R1+0x1d0] ;  /* 0x0001d00001037983 */ /* 0x010f220000300800 */
[----:B---3--:R-:W-:Y:S02]  /*df10*/  @!P4 IMAD.MOV.U32 R6, RZ, RZ, R8 ;  /* 0x000000ffff06c224 */ /* 0x008fe400078e0008 */
[----:B----4-:R-:W-:-:S05]  /*df20*/  @!P4 IMAD R3, R3, R17, R2 ;  /* 0x000000110303c224 */ /* 0x010fca00078e0202 */
[----:B------:R3:W-:Y:S04]  /*df30*/  @!P4 STG.E.U8 desc[UR38][R6.64+0x8], R3 ;  /* 0x000008030600c986 */ /* 0x0007e8000c101126 */
[----:B---3--:R3:W5:Y:S01]  /*df40*/  LDL.LU R3, [R1+0x280] ;  /* 0x0002800001037983 */ /* 0x0087620000300800 */
[----:B------:R-:W-:Y:S01]  /*df50*/  ISETP.LT.OR P4, PT, R0, 0xa, !P1 ;  /* 0x0000000a0000780c */ /* 0x000fe20004f81670 */
[----:B------:R-:W-:-:S12]  /*df60*/  BSSY B1, `(.L_x_92) ;  /* 0x0000005000017945 */ /* 0x000fd80003800000 */
[----:B---3--:R-:W-:Y:S05]  /*df70*/  @P4 BRA `(.L_x_93) ;  /* 0x00000000000c4947 */ /* 0x008fea0003800000 */
[----:B------:R-:W3:Y:S02]  /*df80*/  LDG.E.U8 R16, desc[UR38][R14.64+0x9] ;  /* 0x000009260e107981 */ /* 0x000ee4000c1e1100 */
[----:B---3--:R-:W-:-:S05]  /*df90*/  PRMT R2, R16, 0x8880, RZ ;  /* 0x0000888010027816 */ /* 0x008fca00000000ff */
[----:B------:R-:W-:-:S07]  /*dfa0*/  IMAD R2, R2, R18, RZ ;  /* 0x0000001202027224 */ /* 0x000fce00078e02ff */
.L_x_93:
[----:B------:R-:W-:Y:S05]  /*dfb0*/  BSYNC B1 ;  /* 0x0000000000017941 */ /* 0x000fea0003800000 */
.L_x_92:
[----:B------:R-:W3:Y:S04]  /*dfc0*/  LDL.LU R6, [R1+0x1d4] ;  /* 0x0001d40001067983 */ /* 0x000ee80000300800 */
[----:B-----5:R-:W-:Y:S04]  /*dfd0*/  STL [R1+0x288], R3 ;  /* 0x0002880301007387 */ /* 0x020fe80000100800 */
[----:B------:R4:W-:Y:S04]  /*dfe0*/  STL.64 [R1+0x280], R4 ;  /* 0x0002800401007387 */ /* 0x0009e80000100a00 */
[----:B----4-:R-:W4:Y:S01]  /*dff0*/  LDL.64 R4, [R1+0x1e0] ;  /* 0x0001e00001047983 */ /* 0x010f220000100a00 */
[----:B---3--:R-:W-:-:S02]  /*e000*/  @!P4 IMAD R3, R6, R17, R2 ;  /* 0x000000110603c224 */ /* 0x008fc400078e0202 */
[----:B------:R-:W-:Y:S02]  /*e010*/  @!P4 IMAD.MOV.U32 R6, RZ, RZ, R8 ;  /* 0x000000ffff06c224 */ /* 0x000fe400078e0008 */
[----:B----4-:R-:W-:-:S05]  /*e020*/  @!P4 IMAD.MOV.U32 R7, RZ, RZ, R5 ;  /* 0x000000ffff07c224 */ /* 0x010fca00078e0005 */
[----:B------:R3:W-:Y:S01]  /*e030*/  @!P4 STG.E.U8 desc[UR38][R6.64+0x9], R3 ;  /* 0x000009030600c986 */ /* 0x0007e2000c101126 */
[----:B------:R-:W-:-:S03]  /*e040*/  ISETP.LT.OR P4, PT, R0, 0x9, !P0 ;  /* 0x000000090000780c */ /* 0x000fc60004781670 */
[----:B---3--:R3:W5:Y:S10]  /*e050*/  LDL.LU R3, [R1+0x288] ;  /* 0x0002880001037983 */ /* 0x0087740000300800 */
[----:B------:R-:W-:-:S04]  /*e060*/  @!P4 IADD3 R6, P5, R8, UR37, RZ ;  /* 0x000000250806cc10 */ /* 0x000fc8000ffbe0ff */
[----:B------:R-:W-:Y:S02]  /*e070*/  @!P4 IADD3.X R7, R5, UR36, RZ, P5, !PT ;  /* 0x000000240507cc10 */ /* 0x000fe4000affe4ff */
[----:B------:R3:W5:Y:S01]  /*e080*/  LDL.LU.64 R4, [R1+0x280] ;  /* 0x0002800001047983 */ /* 0x0007620000300a00 */
[----:B------:R-:W-:Y:S04]  /*e090*/  BSSY B1, `(.L_x_94) ;  /* 0x0000005000017945 */ /* 0x000fe80003800000 */
[----:B------:R-:W-:Y:S05]  /*e0a0*/  @P4 BRA `(.L_x_95) ;  /* 0x00000000000c4947 */ /* 0x000fea0003800000 */
[----:B------:R-:W4:Y:S02]  /*e0b0*/  LDG.E.U8 R16, desc[UR38][R20.64+0x8] ;  /* 0x0000082614107981 */ /* 0x000f24000c1e1100 */
[----:B----4-:R-:W-:-:S05]  /*e0c0*/  PRMT R2, R16, 0x8880, RZ ;  /* 0x0000888010027816 */ /* 0x010fca00000000ff */
[----:B------:R-:W-:-:S07]  /*e0d0*/  IMAD R2, R2, R18, RZ ;  /* 0x0000001202027224 */ /* 0x000fce00078e02ff */
.L_x_95:
[----:B------:R-:W-:Y:S05]  /*e0e0*/  BSYNC B1 ;  /* 0x0000000000017941 */ /* 0x000fea0003800000 */
.L_x_94:
[----:B-----5:R4:W-:Y:S04]  /*e0f0*/  STL [R1+0x288], R3 ;  /* 0x0002880301007387 */ /* 0x0209e80000100800 */
[----:B----4-:R-:W4:Y:S04]  /*e100*/  LDL.LU R3, [R1+0x1d8] ;  /* 0x0001d80001037983 */ /* 0x010f280000300800 */
[----:B------:R0:W-:Y:S04]  /*e110*/  STL.64 [R1+0x280], R4 ;  /* 0x0002800401007387 */ /* 0x0001e80000100a00 */
[----:B0-----:R-:W2:Y:S01]  /*e120*/  LDL.LU.64 R4, [R1+0x1e0] ;  /* 0x0001e00001047983 */ /* 0x001ea20000300a00 */
[----:B----4-:R-:W-:-:S05]  /*e130*/  @!P4 IMAD R3, R3, R17, R2 ;  /* 0x000000110303c224 */ /* 0x010fca00078e0202 */
[----:B------:R0:W-:Y:S01]  /*e140*/  @!P4 STG.E.U8 desc[UR38][R6.64+0x8], R3 ;  /* 0x000008030600c986 */ /* 0x0001e2000c101126 */
[----:B------:R-:W-:-:S03]  /*e150*/  ISETP.LT.OR P4, PT, R0, 0xa, !P0 ;  /* 0x0000000a0000780c */ /* 0x000fc60004781670 */
[----:B0-----:R0:W5:Y:S10]  /*e160*/  LDL.LU R3, [R1+0x288] ;  /* 0x0002880001037983 */ /* 0x0011740000300800 */
[----:B------:R-:W-:-:S04]  /*e170*/  @!P4 IADD3 R6, P5, R8, UR37, RZ ;  /* 0x000000250806cc10 */ /* 0x000fc8000ffbe0ff */
[----:B--2---:R-:W-:Y:S02]  /*e180*/  @!P4 IADD3.X R7, R5, UR36, RZ, P5, !PT ;  /* 0x000000240507cc10 */ /* 0x004fe4000affe4ff */
[----:B------:R0:W5:Y:S01]  /*e190*/  LDL.LU.64 R4, [R1+0x280] ;  /* 0x0002800001047983 */ /* 0x0001620000300a00 */
[----:B------:R-:W-:Y:S04]  /*e1a0*/  BSSY B1, `(.L_x_96) ;  /* 0x0000005000017945 */ /* 0x000fe80003800000 */
[----:B------:R-:W-:Y:S05]  /*e1b0*/  @P4 BRA `(.L_x_97) ;  /* 0x00000000000c4947 */ /* 0x000fea0003800000 */
[----:B------:R-:W2:Y:S02]  /*e1c0*/  LDG.E.U8 R16, desc[UR38][R20.64+0x9] ;  /* 0x0000092614107981 */ /* 0x000ea4000c1e1100 */
[----:B--2---:R-:W-:-:S05]  /*e1d0*/  PRMT R2, R16, 0x8880, RZ ;  /* 0x0000888010027816 */ /* 0x004fca00000000ff */
[----:B------:R-:W-:-:S07]  /*e1e0*/  IMAD R2, R2, R18, RZ ;  /* 0x0000001202027224 */ /* 0x000fce00078e02ff */
.L_x_97:
[----:B------:R-:W-:Y:S05]  /*e1f0*/  BSYNC B1 ;  /* 0x0000000000017941 */ /* 0x000fea0003800000 */
.L_x_96:
[----:B-----5:R2:W-:Y:S04]  /*e200*/  STL [R1+0x280], R3 ;  /* 0x0002800301007387 */ /* 0x0205e80000100800 */
[----:B--2---:R-:W2:Y:S01]  /*e210*/  LDL.LU R3, [R1+0x1dc] ;  /* 0x0001dc0001037983 */ /* 0x004ea20000300800 */
[----:B------:R-:W-:Y:S01]  /*e220*/  LOP3.LUT P5, RZ, R19, 0x8, RZ, 0xc0, !PT ;  /* 0x0000000813ff7812 */ /* 0x000fe200078ac0ff */
[----:B--2---:R-:W-:-:S05]  /*e230*/  @!P4 IMAD R3, R3, R17, R2 ;  /* 0x000000110303c224 */ /* 0x004fca00078e0202 */
[----:B------:R2:W-:Y:S04]  /*e240*/  @!P4 STG.E.U8 desc[UR38][R6.64+0x9], R3 ;  /* 0x000009030600c986 */ /* 0x0005e8000c101126 */
[----:B--2---:R2:W5:Y:S01]  /*e250*/  LDL.LU R3, [R1+0x280] ;  /* 0x0002800001037983 */ /* 0x0045620000300800 */
[----:B------:R-:W-:Y:S01]  /*e260*/  ISETP.LT.OR P4, PT, R0, 0x11, !P5 ;  /* 0x000000110000780c */ /* 0x000fe20006f81670 */
[----:B------:R-:W-:-:S12]  /*e270*/  BSSY B1, `(.L_x_98) ;  /* 0x0000006000017945 */ /* 0x000fd80003800000 */
[----:B--2---:R-:W-:Y:S05]  /*e280*/  @P4 BRA `(.L_x_99) ;  /* 0x0000000000104947 */ /* 0x004fea0003800000 */
[----:B------:R-:W2:Y:S04]  /*e290*/  LDL.64 R6, [R1+0x240] ;  /* 0x0002400001067983 */ /* 0x000ea80000100a00 */
[----:B--2---:R-:W2:Y:S02]  /*e2a0*/  LDG.E.U8 R16, desc[UR38][R6.64+0x10] ;  /* 0x0000102606107981 */ /* 0x004ea4000c1e1100 */
[----:B--2---:R-:W-:-:S05]  /*e2b0*/  PRMT R2, R16, 0x8880, RZ ;  /* 0x0000888010027816 */ /* 0x004fca00000000ff */
[----:B------:R-:W-:-:S07]  /*e2c0*/  IMAD R2, R2, R18, RZ ;  /* 0x0000001202027224 */ /* 0x000fce00078e02ff */
.L_x_99:
[----:B------:R-:W-:Y:S05]  /*e2d0*/  BSYNC B1 ;  /* 0x0000000000017941 */ /* 0x000fea0003800000 */
.L_x_98:
[----:B------:R-:W2:Y:S01]  /*e2e0*/  LDL.LU R6, [R1+0x1a0] ;  /* 0x0001a00001067983 */ /* 0x000ea20000300800 */
[----:B------:R-:W-:Y:S01]  /*e2f0*/  ISETP.LT.OR P5, PT, R0, 0x12, !P5 ;  /* 0x000000120000780c */ /* 0x000fe20006fa1670 */
[----:B------:R-:W-:Y:S01]  /*e300*/  BSSY B1, `(.L_x_100) ;  /* 0x0000008000017945 */ /* 0x000fe20003800000 */
[----:B--2---:R-:W-:-:S05]  /*e310*/  @!P4 IMAD R6, R6, R17, R2 ;  /* 0x000000110606c224 */ /* 0x004fca00078e0202 */
[----:B------:R2:W-:Y:S06]  /*e320*/  @!P4 STG.E.U8 desc[UR38][R4.64+0x10], R6 ;  /* 0x000010060400c986 */ /* 0x0005ec000c101126 */
[----:B------:R-:W-:Y:S05]  /*e330*/  @P5 BRA `(.L_x_101) ;  /* 0x0000000000105947 */ /* 0x000fea0003800000 */
[----:B--2---:R-:W2:Y:S04]  /*e340*/  LDL.64 R6, [R1+0x240] ;  /* 0x0002400001067983 */ /* 0x004ea80000100a00 */
[----:B--2---:R-:W2:Y:S02]  /*e350*/  LDG.E.U8 R16, desc[UR38][R6.64+0x11] ;  /* 0x0000112606107981 */ /* 0x004ea4000c1e1100 */
[----:B--2---:R-:W-:-:S05]  /*e360*/  PRMT R2, R16, 0x8880, RZ ;  /* 0x0000888010027816 */ /* 0x004fca00000000ff */
[----:B------:R-:W-:-:S07]  /*e370*/  IMAD R2, R2, R18, RZ ;  /* 0x0000001202027224 */ /* 0x000fce00078e02ff */
.L_x_101:
[----:B------:R-:W-:Y:S05]  /*e380*/  BSYNC B1 ;  /* 0x0000000000017941 */ /* 0x000fea0003800000 */
.L_x_100:
[----:B------:R4:W-:Y:S04]  /*e390*/  STL.64 [R1+0x280], R8 ;  /* 0x0002800801007387 */ /* 0x0009e80000100a00 */
[----:B--2---:R-:W2:Y:S01]  /*e3a0*/  LDL.LU R6, [R1+0x1a4] ;  /* 0x0001a40001067983 */ /* 0x004ea20000300800 */
[----:B------:R-:W-:Y:S02]  /*e3b0*/  ISETP.LT.OR P4, PT, R0, 0x11, !P6 ;  /* 0x000000110000780c */ /* 0x000fe40007781670 */
[----:B------:R-:W-:-:S04]  /*e3c0*/  LOP3.LUT R19, R19, 0xffffffbf, RZ, 0xc0, !PT ;  /* 0xffffffbf13137812 */ /* 0x000fc800078ec0ff */
[----:B------:R-:W-:-:S07]  /*e3d0*/  @P0 LOP3.LUT R19, R19, 0x40, RZ, 0xfc, !PT ;  /* 0x0000004013130812 */ /* 0x000fce00078efcff */
[----:B----4-:R-:W-:-:S04]  /*e3e0*/  @!P4 IADD3 R8, P0, R4, UR37, RZ ;  /* 0x000000250408cc10 */ /* 0x010fc8000ff1e0ff */
[----:B------:R-:W-:-:S05]  /*e3f0*/  @!P4 IADD3.X R9, R5, UR36, RZ, P0, !PT ;  /* 0x000000240509cc10 */ /* 0x000fca00087fe4ff */
[----:B------:R4:W-:Y:S04]  /*e400*/  @!P4 STL.64 [R1+0x1c0], R8 ;  /* 0x0001c0080100c387 */ /* 0x0009e80000100a00 */
[----:B----4-:R4:W5:Y:S01]  /*e410*/  LDL.LU.64 R8, [R1+0x280] ;  /* 0x0002800001087983 */ /* 0x0109620000300a00 */
[----:B------:R-:W-:Y:S01]  /*e420*/  BSSY B1, `(.L_x_102) ;  /* 0x0000009000017945 */ /* 0x000fe20003800000 */
[----:B------:R-:W-:Y:S01]  /*e430*/  LOP3.LUT P0, RZ, R19, 0x40, RZ, 0xc0, !PT ;  /* 0x0000004013ff7812 */ /* 0x000fe2000780c0ff */
[----:B--2---:R-:W-:-:S05]  /*e440*/  @!P5 IMAD R6, R6, R17, R2 ;  /* 0x000000110606d224 */ /* 0x004fca00078e0202 */
[----:B------:R4:W-:Y:S01]  /*e450*/  @!P5 STG.E.U8 desc[UR38][R4.64+0x11], R6 ;  /* 0x000011060400d986 */ /* 0x0009e2000c101126 */
[----:B------:R-:W-:Y:S06]  /*e460*/  @P4 BRA `(.L_x_103) ;  /* 0x0000000000104947 */ /* 0x000fec0003800000 */
[----:B----4-:R-:W2:Y:S04]  /*e470*/  LDL.64 R6, [R1+0x220] ;  /* 0x0002200001067983 */ /* 0x010ea80000100a00 */
[----:B--2---:R-:W2:Y:S02]  /*e480*/  LDG.E.U8 R16, desc[UR38][R6.64+0x10] ;  /* 0x0000102606107981 */ /* 0x004ea4000c1e1100 */
[----:B--2---:R-:W-:-:S05]  /*e490*/  PRMT R2, R16, 0x8880, RZ ;  /* 0x0000888010027816 */ /* 0x004fca00000000ff */
[----:B------:R-:W-:-:S07]  /*e4a0*/  IMAD R2, R2, R18, RZ ;  /* 0x0000001202027224 */ /* 0x000fce00078e02ff */
.L_x_103:
[----:B------:R-:W-:Y:S05]  /*e4b0*/  BSYNC B1 ;  /* 0x0000000000017941 */ /* 0x000fea0003800000 */
.L_x_102:
[----:B-----5:R2:W-:Y:S04]  /*e4c0*/  STL.64 [R1+0x288], R8 ;  /* 0x0002880801007387 */ /* 0x0205e80000100a00 */
[----:B--2---:R-:W2:Y:S04]  /*e4d0*/  LDL.LU.64 R8, [R1+0x1c0] ;  /* 0x0001c00001087983 */ /* 0x004ea80000300a00 */
[----:B------:R0:W-:Y:S04]  /*e4e0*/  STL [R1+0x280], R3 ;  /* 0x0002800301007387 */ /* 0x0001e80000100800 */
[----:B0-----:R-:W3:Y:S01]  /*e4f0*/  LDL.LU R3, [R1+0x1a8] ;  /* 0x0001a80001037983 */ /* 0x001ee20000300800 */
[----:B------:R-:W-:-:S02]  /*e500*/  ISETP.LT.OR P5, PT, R0, 0x12, !P6 ;  /* 0x000000120000780c */ /* 0x000fc400077a1670 */
[----:B------:R-:W-:Y:S01]  /*e510*/  LOP3.LUT R19, R19, 0xffffffbf, RZ, 0xc0, !PT ;  /* 0xffffffbf13137812 */ /* 0x000fe200078ec0ff */
[----:B------:R-:W-:Y:S03]  /*e520*/  BSSY B1, `(.L_x_104) ;  /* 0x0000010000017945 */ /* 0x000fe60003800000 */
[----:B------:R-:W-:-:S07]  /*e530*/  @P0 LOP3.LUT R19, R19, 0x40, RZ, 0xfc, !PT ;  /* 0x0000004013130812 */ /* 0x000fce00078efcff */
[----:B----4-:R-:W-:-:S04]  /*e540*/  @!P5 IADD3 R6, P0, R4, UR37, RZ ;  /* 0x000000250406dc10 */ /* 0x010fc8000ff1e0ff */
[----:B------:R-:W-:Y:S02]  /*e550*/  @!P5 IADD3.X R7, R5, UR36, RZ, P0, !PT ;  /* 0x000000240507dc10 */ /* 0x000fe400087fe4ff */
[----:B------:R-:W-:Y:S01]  /*e560*/  LOP3.LUT P0, RZ, R19, 0x40, RZ, 0xc0, !PT ;  /* 0x0000004013ff7812 */ /* 0x000fe2000780c0ff */
[----:B---3--:R-:W-:-:S05]  /*e570*/  @!P4 IMAD R3, R3, R17, R2 ;  /* 0x000000110303c224 */ /* 0x008fca00078e0202 */
[----:B--2---:R0:W-:Y:S04]  /*e580*/  @!P4 STG.E.U8 desc[UR38][R8.64+0x10], R3 ;  /* 0x000010030800c986 */ /* 0x0041e8000c101126 */
[----:B0-----:R0:W5:Y:S04]  /*e590*/  LDL.LU.64 R8, [R1+0x288] ;  /* 0x0002880001087983 */ /* 0x0011680000300a00 */
[----:B------:R0:W5:Y:S01]  /*e5a0*/  LDL.LU R3, [R1+0x280] ;  /* 0x0002800001037983 */ /* 0x0001620000300800 */
[----:B------:R-:W-:Y:S05]  /*e5b0*/  @P5 BRA `(.L_x_105) ;  /* 0x0000000000185947 */ /* 0x000fea0003800000 */
[----:B------:R2:W-:Y:S04]  /*e5c0*/  STL.64 [R1+0x280], R4 ;  /* 0x0002800401007387 */ /* 0x0005e80000100a00 */
[----:B--2---:R-:W2:Y:S04]  /*e5d0*/  LDL.64 R4, [R1+0x220] ;  /* 0x0002200001047983 */ /* 0x004ea80000100a00 */
[----:B--2---:R-:W2:Y:S04]  /*e5e0*/  LDG.E.U8 R16, desc[UR38][R4.64+0x11] ;  /* 0x0000112604107981 */ /* 0x004ea8000c1e1100 */
[----:B------:R3:W5:Y:S01]  /*e5f0*/  LDL.LU.64 R4, [R1+0x280] ;  /* 0x0002800001047983 */ /* 0x0007620000300a00 */
[----:B--2---:R-:W-:-:S05]  /*e600*/  PRMT R2, R16, 0x8880, RZ ;  /* 0x0000888010027816 */ /* 0x004fca00000000ff */
[----:B---3--:R-:W-:-:S07]  /*e610*/  IMAD R2, R2, R18, RZ ;  /* 0x0000001202027224 */ /* 0x008fce00078e02ff */
.L_x_105:
[----:B------:R-:W-:Y:S05]  /*e620*/  BSYNC B1 ;  /* 0x0000000000017941 */ /* 0x000fea0003800000 */
.L_x_104:
[----:B-----5:R2:W-:Y:S04]  /*e630*/  STL [R1+0x280], R3 ;  /* 0x0002800301007387 */ /* 0x0205e80000100800 */
[----:B--2---:R-:W2:Y:S01]  /*e640*/  LDL.LU R3, [R1+0x1ac] ;  /* 0x0001ac0001037983 */ /* 0x004ea20000300800 */
[----:B------:R-:W-:Y:S01]  /*e650*/  BSSY B1, `(.L_x_106) ;  /* 0x000000b000017945 */ /* 0x000fe20003800000 */
[----:B--2---:R-:W-:-:S05]  /*e660*/  @!P5 IMAD R3, R3, R17, R2 ;  /* 0x000000110303d224 */ /* 0x004fca00078e0202 */
[----:B------:R2:W-:Y:S04]  /*e670*/  @!P5 STG.E.U8 desc[UR38][R6.64+0x11], R3 ;  /* 0x000011030600d986 */ /* 0x0005e8000c101126 */
[----:B--2---:R2:W5:Y:S01]  /*e680*/  LDL.LU R3, [R1+0x280] ;  /* 0x0002800001037983 */ /* 0x0045620000300800 */
[----:B------:R-:W-:-:S04]  /*e690*/  LOP3.LUT P5, RZ, R19, 0x8, RZ, 0xc0, !PT ;  /* 0x0000000813ff7812 */ /* 0x000fc800078ac0ff */
[----:B------:R-:W-:-:S13]  /*e6a0*/  ISETP.LT.OR P4, PT, R0, 0x19, !P5 ;  /* 0x000000190000780c */ /* 0x000fda0006f81670 */
[----:B--2---:R-:W-:Y:S05]  /*e6b0*/  @P4 BRA `(.L_x_107) ;  /* 0x0000000000104947 */ /* 0x004fea0003800000 */
[----:B------:R-:W2:Y:S04]  /*e6c0*/  LDL.64 R6, [R1+0x240] ;  /* 0x0002400001067983 */ /* 0x000ea80000100a00 */
[----:B--2---:R-:W2:Y:S02]  /*e6d0*/  LDG.E.U8 R16, desc[UR38][R6.64+0x18] ;  /* 0x0000182606107981 */ /* 0x004ea4000c1e1100 */
[----:B--2---:R-:W-:-:S05]  /*e6e0*/  PRMT R2, R16, 0x8880, RZ ;  /* 0x0000888010027816 */ /* 0x004fca00000000ff */
[----:B------:R-:W-:-:S07]  /*e6f0*/  IMAD R2, R2, R18, RZ ;  /* 0x0000001202027224 */ /* 0x000fce00078e02ff */
.L_x_107:
[----:B------:R-:W-:Y:S05]  /*e700*/  BSYNC B1 ;  /* 0x0000000000017941 */ /* 0x000fea0003800000 */
.L_x_106:
        /* <DEDUP_REMOVED lines=10> */
.L_x_109:
[----:B------:R-:W-:Y:S05]  /*e7b0*/  BSYNC B1 ;  /* 0x0000000000017941 */ /* 0x000fea0003800000 */
.L_x_108:
[----:B------:R3:W-:Y:S04]  /*e7c0*/  STL.64 [R1+0x280], R8 ;  /* 0x0002800801007387 */ /* 0x0007e80000100a00 */
[----:B--2---:R-:W2:Y:S01]  /*e7d0*/  LDL.LU R6, [R1+0x1b4] ;  /* 0x0001b40001067983 */ /* 0x004ea20000300800 */
[----:B------:R-:W-:Y:S02]  /*e7e0*/  ISETP.LT.OR P4, PT, R0, 0x19, !P6 ;  /* 0x000000190000780c */ /* 0x000fe40007781670 */
[----:B------:R-:W-:-:S04]  /*e7f0*/  LOP3.LUT R19, R19, 0xffffffbf, RZ, 0xc0, !PT ;  /* 0xffffffbf13137812 */ /* 0x000fc800078ec0ff */
[----:B------:R-:W-:-:S07]  /*e800*/  @P0 LOP3.LUT R19, R19, 0x40, RZ, 0xfc, !PT ;  /* 0x0000004013130812 */ /* 0x000fce00078efcff */
[----:B---3--:R-:W-:-:S04]  /*e810*/  @!P4 IADD3 R8, P0, R4, UR37, RZ ;  /* 0x000000250408cc10 */ /* 0x008fc8000ff1e0ff */
[----:B------:R-:W-:-:S05]  /*e820*/  @!P4 IADD3.X R9, R5, UR36, RZ, P0, !PT ;  /* 0x000000240509cc10 */ /* 0x000fca00087fe4ff */
[----:B------:R3:W-:Y:S04]  /*e830*/  @!P4 STL.64 [R1+0x1a0], R8 ;  /* 0x0001a0080100c387 */ /* 0x0007e80000100a00 */
[----:B---3--:R3:W5:Y:S01]  /*e840*/  LDL.LU.64 R8, [R1+0x280] ;  /* 0x0002800001087983 */ /* 0x0087620000300a00 */
[----:B------:R-:W-:Y:S01]  /*e850*/  BSSY B1, `(.L_x_110) ;  /* 0x0000009000017945 */ /* 0x000fe20003800000 */
[----:B------:R-:W-:Y:S01]  /*e860*/  LOP3.LUT P0, RZ, R19, 0x40, RZ, 0xc0, !PT ;  /* 0x0000004013ff7812 */ /* 0x000fe2000780c0ff */
[----:B--2---:R-:W-:-:S05]  /*e870*/  @!P5 IMAD R6, R6, R17, R2 ;  /* 0x000000110606d224 */ /* 0x004fca00078e0202 */
[----:B------:R3:W-:Y:S01]  /*e880*/  @!P5 STG.E.U8 desc[UR38][R4.64+0x19], R6 ;  /* 0x000019060400d986 */ /* 0x0007e2000c101126 */
[----:B------:R-:W-:Y:S06]  /*e890*/  @P4 BRA `(.L_x_111) ;  /* 0x0000000000104947 */ /* 0x000fec0003800000 */
[----:B---3--:R-:W2:Y:S04]  /*e8a0*/  LDL.64 R6, [R1+0x220] ;  /* 0x0002200001067983 */ /* 0x008ea80000100a00 */
[----:B--2---:R-:W2:Y:S02]  /*e8b0*/  LDG.E.U8 R16, desc[UR38][R6.64+0x18] ;  /* 0x0000182606107981 */ /* 0x004ea4000c1e1100 */
[----:B--2---:R-:W-:-:S05]  /*e8c0*/  PRMT R2, R16, 0x8880, RZ ;  /* 0x0000888010027816 */ /* 0x004fca00000000ff */
[----:B------:R-:W-:-:S07]  /*e8d0*/  IMAD R2, R2, R18, RZ ;  /* 0x0000001202027224 */ /* 0x000fce00078e02ff */
.L_x_111:
[----:B------:R-:W-:Y:S05]  /*e8e0*/  BSYNC B1 ;  /* 0x0000000000017941 */ /* 0x000fea0003800000 */
.L_x_110:
[----:B-----5:R2:W-:Y:S04]  /*e8f0*/  STL.64 [R1+0x288], R8 ;  /* 0x0002880801007387 */ /* 0x0205e80000100a00 */
[----:B--2---:R-:W2:Y:S04]  /*e900*/  LDL.LU.64 R8, [R1+0x1a0] ;  /* 0x0001a00001087983 */ /* 0x004ea80000300a00 */
[----:B------:R4:W-:Y:S04]  /*e910*/  STL [R1+0x280], R3 ;  /* 0x0002800301007387 */ /* 0x0009e80000100800 */
[----:B----4-:R-:W4:Y:S01]  /*e920*/  LDL.LU R3, [R1+0x1b8] ;  /* 0x0001b80001037983 */ /* 0x010f220000300800 */
[----:B------:R-:W-:-:S02]  /*e930*/  ISETP.LT.OR P5, PT, R0, 0x1a, !P6 ;  /* 0x0000001a0000780c */ /* 0x000fc400077a1670 */
[----:B------:R-:W-:Y:S01]  /*e940*/  LOP3.LUT R19, R19, 0xffffffbf, RZ, 0xc0, !PT ;  /* 0xffffffbf13137812 */ /* 0x000fe200078ec0ff */
[----:B------:R-:W-:Y:S03]  /*e950*/  BSSY B1, `(.L_x_112) ;  /* 0x0000010000017945 */ /* 0x000fe60003800000 */
[----:B------:R-:W-:-:S07]  /*e960*/  @P0 LOP3.LUT R19, R19, 0x40, RZ, 0xfc, !PT ;  /* 0x0000004013130812 */ /* 0x000fce00078efcff */
[----:B---3--:R-:W-:-:S04]  /*e970*/  @!P5 IADD3 R6, P0, R4, UR37, RZ ;  /* 0x000000250406dc10 */ /* 0x008fc8000ff1e0ff */
[----:B------:R-:W-:Y:S02]  /*e980*/  @!P5 IADD3.X R7, R5, UR36, RZ, P0, !PT ;  /* 0x000000240507dc10 */ /* 0x000fe400087fe4ff */
[----:B------:R-:W-:Y:S01]  /*e990*/  LOP3.LUT P0, RZ, R19, 0x40, RZ, 0xc0, !PT ;  /* 0x0000004013ff7812 */ /* 0x000fe2000780c0ff */
[----:B----4-:R-:W-:-:S05]  /*e9a0*/  @!P4 IMAD R3, R3, R17, R2 ;  /* 0x000000110303c224 */ /* 0x010fca00078e0202 */
[----:B--2---:R2:W-:Y:S04]  /*e9b0*/  @!P4 STG.E.U8 desc[UR38][R8.64+0x18], R3 ;  /* 0x000018030800c986 */ /* 0x0045e8000c101126 */
[----:B--2---:R2:W5:Y:S04]  /*e9c0*/  LDL.LU.64 R8, [R1+0x288] ;  /* 0x0002880001087983 */ /* 0x0045680000300a00 */
[----:B------:R2:W5:Y:S01]  /*e9d0*/  LDL.LU R3, [R1+0x280] ;  /* 0x0002800001037983 */ /* 0x0005620000300800 */
[----:B------:R-:W-:Y:S05]  /*e9e0*/  @P5 BRA `(.L_x_113) ;  /* 0x0000000000185947 */ /* 0x000fea0003800000 */
[----:B------:R3:W-:Y:S04]  /*e9f0*/  STL.64 [R1+0x280], R4 ;  /* 0x0002800401007387 */ /* 0x0007e80000100a00 */
[----:B---3--:R-:W3:Y:S04]  /*ea00*/  LDL.64 R4, [R1+0x220] ;  /* 0x0002200001047983 */ /* 0x008ee80000100a00 */
[----:B---3--:R-:W3:Y:S04]  /*ea10*/  LDG.E.U8 R16, desc[UR38][R4.64+0x19] ;  /* 0x0000192604107981 */ /* 0x008ee8000c1e1100 */
[----:B------:R4:W5:Y:S01]  /*ea20*/  LDL.LU.64 R4, [R1+0x280] ;  /* 0x0002800001047983 */ /* 0x0009620000300a00 */
[----:B---3--:R-:W-:-:S05]  /*ea30*/  PRMT R2, R16, 0x8880, RZ ;  /* 0x0000888010027816 */ /* 0x008fca00000000ff */
[----:B----4-:R-:W-:-:S07]  /*ea40*/  IMAD R2, R2, R18, RZ ;  /* 0x0000001202027224 */ /* 0x010fce00078e02ff */
.L_x_113:
[----:B------:R-:W-:Y:S05]  /*ea50*/  BSYNC B1 ;  /* 0x0000000000017941 */ /* 0x000fea0003800000 */
.L_x_112:
[----:B-----5:R3:W-:Y:S04]  /*ea60*/  STL [R1+0x280], R3 ;  /* 0x0002800301007387 */ /* 0x0207e80000100800 */
[----:B---3--:R-:W3:Y:S01]  /*ea70*/  LDL.LU R3, [R1+0x1bc] ;  /* 0x0001bc0001037983 */ /* 0x008ee20000300800 */
[----:B------:R-:W-:-:S04]  /*ea80*/  LOP3.LUT P4, RZ, R19, 0x4, RZ, 0xc0, !PT ;  /* 0x0000000413ff7812 */ /* 0x000fc8000788c0ff */
[----:B------:R-:W-:Y:S01]  /*ea90*/  ISETP.LT.OR P4, PT, R0, 0x11, !P4 ;  /* 0x000000110000780c */ /* 0x000fe20006781670 */
[----:B---3--:R-:W-:-:S05]  /*eaa0*/  @!P5 IMAD R3, R3, R17, R2 ;  /* 0x000000110303d224 */ /* 0x008fca00078e0202 */
[----:B------:R3:W-:Y:S04]  /*eab0*/  @!P5 STG.E.U8 desc[UR38][R6.64+0x19], R3 ;  /* 0x000019030600d986 */ /* 0x0007e8000c101126 */
[----:B---3--:R3:W5:Y:S01]  /*eac0*/  LDL.LU R3, [R1+0x280] ;  /* 0x0002800001037983 */ /* 0x0087620000300800 */
[----:B------:R-:W-:Y:S04]  /*ead0*/  BSSY B1, `(.L_x_114) ;  /* 0x0000005000017945 */ /* 0x000fe80003800000 */
[----:B------:R-:W-:Y:S05]  /*eae0*/  @P4 BRA `(.L_x_115) ;  /* 0x00000000000c4947 */ /* 0x000fea0003800000 */
[----:B------:R-:W4:Y:S02]  /*eaf0*/  LDG.E.U8 R16, desc[UR38][R236.64+0x10] ;  /* 0x00001026ec107981 */ /* 0x000f24000c1e1100 */
[----:B----4-:R-:W-:-:S05]  /*eb00*/  PRMT R2, R16, 0x8880, RZ ;  /* 0x0000888010027816 */ /* 0x010fca00000000ff */
[----:B------:R-:W-:-:S07]  /*eb10*/  IMAD R2, R2, R18, RZ ;  /* 0x0000001202027224 */ /* 0x000fce00078e02ff */
.L_x_115:
[----:B------:R-:W-:Y:S05]  /*eb20*/  BSYNC B1 ;  /* 0x0000000000017941 */ /* 0x000fea0003800000 */
.L_x_114:
[----:B------:R-:W4:Y:S01]  /*eb30*/  LDL.LU R6, [R1+0x180] ;  /* 0x0001800001067983 */ /* 0x000f220000300800 */
[----:B------:R-:W-:-:S03]  /*eb40*/  LOP3.LUT R19, R19, 0xfff7ffff, RZ, 0xc0, !PT ;  /* 0xfff7ffff13137812 */ /* 0x000fc600078ec0ff */
[----:B------:R-:W2:Y:S01]  /*eb50*/  LDL.LU R7, [R1+0x184] ;  /* 0x0001840001077983 */ /* 0x000ea20000300800 */
[----:B------:R-:W-:-:S03]  /*eb60*/  @P1 LOP3.LUT R19, R19, 0x80000, RZ, 0xfc, !PT ;  /* 0x0008000013131812 */ /* 0x000fc600078efcff */
[----:B------:R-:W-:Y:S01]  /*eb70*/  STL.64 [R1+0x2a8], R36 ;  /* 0x0002a82401007387 */ /* 0x000fe20000100a00 */
[----:B------:R-:W-:-:S03]  /*eb80*/  LOP3.LUT R19, R19, 0xfffbffff, RZ, 0xc0, !PT ;  /* 0xfffbffff13137812 */ /* 0x000fc600078ec0ff */
[----:B------:R-:W-:Y:S01]  /*eb90*/  STL.64 [R1+0x2a0], R38 ;  /* 0x0002a02601007387 */ /* 0x000fe20000100a00 */
[----:B------:R-:W-:-:S03]  /*eba0*/  @P0 LOP3.LUT R19, R19, 0x40000, RZ, 0xfc, !PT ;  /* 0x0004000013130812 */ /* 0x000fc600078efcff */
[----:B------:R0:W-:Y:S01]  /*ebb0*/  STL.64 [R1+0x298], R24 ;  /* 0x0002981801007387 */ /* 0x0001e20000100a00 */
[----:B------:R-:W-:-:S03]  /*ebc0*/  LOP3.LUT P0, RZ, R19, 0x4, RZ, 0xc0, !PT ;  /* 0x0000000413ff7812 */ /* 0x000fc6000780c0ff */
[----:B0-----:R-:W3:Y:S01]  /*ebd0*/  LDL.LU R24, [R1+0x188] ;  /* 0x0001880001187983 */ /* 0x001ee20000300800 */
[----:B----4-:R-:W-:Y:S01]  /*ebe0*/  @!P4 IMAD R6, R6, R17, R2 ;  /* 0x000000110606c224 */ /* 0x010fe200078e0202 */
[C---:B------:R-:W-:Y:S02]  /*ebf0*/  ISETP.LT.OR P1, PT, R0.reuse, 0x21, !P6 ;  /* 0x000000210000780c */ /* 0x040fe40007721670 */
[----:B------:R-:W4:Y:S04]  /*ec00*/  LDL.LU R25, [R1+0x18c] ;  /* 0x00018c0001197983 */ /* 0x000f280000300800 */
[----:B------:R-:W-:Y:S01]  /*ec10*/  @!P4 STG.E.U8 desc[UR38][R12.64+0x10], R6 ;  /* 0x000010060c00c986 */ /* 0x000fe2000c101126 */
[----:B------:R-:W-:-:S03]  /*ec20*/  ISETP.LT.OR P4, PT, R0, 0x12, !P0 ;  /* 0x000000120000780c */ /* 0x000fc60004781670 */
[----:B------:R0:W-:Y:S10]  /*ec30*/  STL.64 [R1+0x290], R26 ;  /* 0x0002901a01007387 */ /* 0x0001f40000100a00 */
[----:B------:R-:W2:Y:S01]  /*ec40*/  @!P4 LDG.E.U8 R16, desc[UR38][R236.64+0x11] ;  /* 0x00001126ec10c981 */ /* 0x000ea2000c1e1100 */
[----:B------:R-:W-:-:S03]  /*ec50*/  @!P1 IADD3 R38, P5, R4, UR37, RZ ;  /* 0x0000002504269c10 */ /* 0x000fc6000ffbe0ff */
[----:B0-----:R-:W4:Y:S01]  /*ec60*/  LDL.LU R26, [R1+0x190] ;  /* 0x00019000011a7983 */ /* 0x001f220000300800 */
[----:B--2---:R-:W-:-:S03]  /*ec70*/  @!P4 PRMT R6, R16, 0x8880, RZ ;  /* 0x000088801006c816 */ /* 0x004fc600000000ff */
[----:B------:R-:W2:Y:S01]  /*ec80*/  LDL.LU R27, [R1+0x194] ;  /* 0x00019400011b7983 */ /* 0x000ea20000300800 */
[----:B------:R-:W-:Y:S02]  /*ec90*/  @!P1 IADD3.X R39, R5, UR36, RZ, P5, !PT ;  /* 0x0000002405279c10 */ /* 0x000fe4000affe4ff */
[----:B------:R-:W-:Y:S01]  /*eca0*/  ISETP.LT.OR P1, PT, R0, 0x22, !P6 ;  /* 0x000000220000780c */ /* 0x000fe20007721670 */
[----:B------:R-:W-:Y:S01]  /*ecb0*/  @!P4 IMAD R2, R6, R18, RZ ;  /* 0x000000120602c224 */ /* 0x000fe200078e02ff */
[----:B------:R-:W-:Y:S03]  /*ecc0*/  STL.64 [R1+0x288], R28 ;  /* 0x0002881c01007387 */ /* 0x000fe60000100a00 */
[----:B------:R-:W-:Y:S01]  /*ecd0*/  @!P4 IMAD R6, R7, R17, R2 ;  /* 0x000000110706c224 */ /* 0x000fe200078e0202 */
[----:B------:R-:W-:Y:S04]  /*ece0*/  STL.64 [R1+0x280], R30 ;  /* 0x0002801e01007387 */ /* 0x000fe80000100a00 */
[----:B------:R0:W-:Y:S01]  /*ecf0*/  @!P4 STG.E.U8 desc[UR38][R12.64+0x11], R6 ;  /* 0x000011060c00c986 */ /* 0x0001e2000c101126 */
[----:B------:R-:W-:-:S02]  /*ed00*/  ISETP.LT.OR P4, PT, R0, 0x11, !P3 ;  /* 0x000000110000780c */ /* 0x000fc40005f81670 */
[----:B------:R-:W-:-:S04]  /*ed10*/  @!P1 IADD3 R36, P5, R4, UR37, RZ ;  /* 0x0000002504249c10 */ /* 0x000fc8000ffbe0ff */
[----:B------:R-:W-:Y:S02]  /*ed20*/  @!P1 IADD3.X R37, R5, UR36, RZ, P5, !PT ;  /* 0x0000002405259c10 */ /* 0x000fe4000affe4ff */
[----:B------:R-:W-:-:S05]  /*ed30*/  LOP3.LUT P1, RZ, R19, 0x80000, RZ, 0xc0, !PT ;  /* 0x0008000013ff7812 */ /* 0x000fca000782c0ff */
[----:B------:R-:W3:Y:S01]  /*ed40*/  @!P4 LDG.E.U8 R16, desc[UR38][R234.64+0x10] ;  /* 0x00001026ea10c981 */ /* 0x000ee2000c1e1100 */
[----:B0-----:R-:W-:-:S04]  /*ed50*/  @!P4 IADD3 R6, P5, R12, UR37, RZ ;  /* 0x000000250c06cc10 */ /* 0x001fc8000ffbe0ff */
[----:B------:R-:W-:Y:S02]  /*ed60*/  @!P4 IADD3.X R7, R13, UR36, RZ, P5, !PT ;  /* 0x000000240d07cc10 */ /* 0x000fe4000affe4ff */
[----:B---3--:R-:W-:-:S05]  /*ed70*/  @!P4 PRMT R28, R16, 0x8880, RZ ;  /* 0x00008880101cc816 */ /* 0x008fca00000000ff */
[----:B------:R-:W-:-:S04]  /*ed80*/  @!P4 IMAD R2, R28, R18, RZ ;  /* 0x000000121c02c224 */ /* 0x000fc800078e02ff */
[----:B------:R-:W-:-:S05]  /*ed90*/  @!P4 IMAD R24, R24, R17, R2 ;  /* 0x000000111818c224 */ /* 0x000fca00078e0202 */
[----:B------:R0:W-:Y:S01]  /*eda0*/  @!P4 STG.E.U8 desc[UR38][R6.64+0x10], R24 ;  /* 0x000010180600c986 */ /* 0x0001e2000c101126 */
[----:B------:R-:W-:-:S03]  /*edb0*/  ISETP.LT.OR P4, PT, R0, 0x12, !P3 ;  /* 0x000000120000780c */ /* 0x000fc60005f81670 */
[----:B0-----:R-:W3:Y:S10]  /*edc0*/  LDL.LU R24, [R1+0x198] ;  /* 0x0001980001187983 */ /* 0x001ef40000300800 */
[----:B------:R-:W4:Y:S01]  /*edd0*/  @!P4 LDG.E.U8 R16, desc[UR38][R234.64+0x11] ;  /* 0x00001126ea10c981 */ /* 0x000f22000c1e1100 */
[----:B------:R-:W-:-:S04]  /*ede0*/  @!P4 IADD3 R6, P5, R12, UR37, RZ ;  /* 0x000000250c06cc10 */ /* 0x000fc8000ffbe0ff */
[----:B------:R-:W-:Y:S02]  /*edf0*/  @!P4 IADD3.X R7, R13, UR36, RZ, P5, !PT ;  /* 0x000000240d07cc10 */ /* 0x000fe4000affe4ff */
[----:B----4-:R-:W-:-:S05]  /*ee00*/  @!P4 PRMT R28, R16, 0x8880, RZ ;  /* 0x00008880101cc816 */ /* 0x010fca00000000ff */
[----:B------:R-:W-:-:S04]  /*ee10*/  @!P4 IMAD R2, R28, R18, RZ ;  /* 0x000000121c02c224 */ /* 0x000fc800078e02ff */
[----:B------:R-:W-:-:S05]  /*ee20*/  @!P4 IMAD R25, R25, R17, R2 ;  /* 0x000000111919c224 */ /* 0x000fca00078e0202 */
[----:B------:R0:W-:Y:S01]  /*ee30*/  @!P4 STG.E.U8 desc[UR38][R6.64+0x11], R25 ;  /* 0x000011190600c986 */ /* 0x0001e2000c101126 */
[----:B------:R-:W-:-:S03]  /*ee40*/  ISETP.LT.OR P4, PT, R0, 0x19, !P0 ;  /* 0x000000190000780c */ /* 0x000fc60004781670 */
[----:B0-----:R-:W4:Y:S10]  /*ee50*/  LDL.LU R25, [R1+0x19c] ;  /* 0x00019c0001197983 */ /* 0x001f340000300800 */
[----:B------:R-:W2:Y:S04]  /*ee60*/  @!P4 LDG.E.U8 R16, desc[UR38][R236.64+0x18] ;  /* 0x00001826ec10c981 */ /* 0x000ea8000c1e1100 */
[----:B------:R-:W4:Y:S01]  /*ee70*/  LDL.LU R28, [R1+0x160] ;  /* 0x00016000011c7983 */ /* 0x000f220000300800 */
[----:B--2---:R-:W-:-:S05]  /*ee80*/  @!P4 PRMT R6, R16, 0x8880, RZ ;  /* 0x000088801006c816 */ /* 0x004fca00000000ff */
[----:B------:R-:W-:-:S04]  /*ee90*/  @!P4 IMAD R2, R6, R18, RZ ;  /* 0x000000120602c224 */ /* 0x000fc800078e02ff */
[----:B------:R-:W-:-:S05]  /*eea0*/  @!P4 IMAD R6, R26, R17, R2 ;  /* 0x000000111a06c224 */ /* 0x000fca00078e0202 */
[----:B------:R0:W-:Y:S01]  /*eeb0*/  @!P4 STG.E.U8 desc[UR38][R12.64+0x18], R6 ;  /* 0x000018060c00c986 */ /* 0x0001e2000c101126 */
[----:B------:R-:W-:-:S13]  /*eec0*/  ISETP.LT.OR P4, PT, R0, 0x1a, !P0 ;  /* 0x0000001a0000780c */ /* 0x000fda0004781670 */
[----:B------:R-:W0:Y:S02]  /*eed0*/  @!P4 LDG.E.U8 R16, desc[UR38][R236.64+0x19] ;  /* 0x00001926ec10c981 */ /* 0x000e24000c1e1100 */
[----:B0-----:R-:W-:-:S05]  /*eee0*/  @!P4 PRMT R6, R16, 0x8880, RZ ;  /* 0x000088801006c816 */ /* 0x001fca00000000ff */
[----:B------:R-:W-:-:S04]  /*eef0*/  @!P4 IMAD R2, R6, R18, RZ ;  /* 0x000000120602c224 */ /* 0x000fc800078e02ff */
[----:B------:R-:W-:-:S05]  /*ef00*/  @!P4 IMAD R6, R27, R17, R2 ;  /* 0x000000111b06c224 */ /* 0x000fca00078e0202 */
[----:B------:R0:W-:Y:S01]  /*ef10*/  @!P4 STG.E.U8 desc[UR38][R12.64+0x19], R6 ;  /* 0x000019060c00c986 */ /* 0x0001e2000c101126 */
[----:B------:R-:W-:-:S13]  /*ef20*/  ISETP.LT.OR P4, PT, R0, 0x19, !P3 ;  /* 0x000000190000780c */ /* 0x000fda0005f81670 */
[----:B------:R-:W2:Y:S01]  /*ef30*/  @!P4 LDG.E.U8 R16, desc[UR38][R234.64+0x18] ;  /* 0x00001826ea10c981 */ /* 0x000ea2000c1e1100 */
[----:B0-----:R-:W-:-:S04]  /*ef40*/  @!P4 IADD3 R6, P5, R12, UR37, RZ ;  /* 0x000000250c06cc10 */ /* 0x001fc8000ffbe0ff */
[----:B------:R-:W-:Y:S02]  /*ef50*/  @!P4 IADD3.X R7, R13, UR36, RZ, P5, !PT ;  /* 0x000000240d07cc10 */ /* 0x000fe4000affe4ff */
[----:B--2---:R-:W-:-:S05]  /*ef60*/  @!P4 PRMT R26, R16, 0x8880, RZ ;  /* 0x00008880101ac816 */ /* 0x004fca00000000ff */
[----:B------:R-:W-:Y:S01]  /*ef70*/  @!P4 IMAD R2, R26, R18, RZ ;  /* 0x000000121a02c224 */ /* 0x000fe200078e02ff */
[C---:B------:R-:W-:Y:S01]  /*ef80*/  LOP3.LUT P0, RZ, R19.reuse, 0x40000, RZ, 0xc0, !PT ;  /* 0x0004000013ff7812 */ /* 0x040fe2000780c0ff */
[----:B------:R-:W2:Y:S02]  /*ef90*/  LDL.LU R26, [R1+0x164] ;  /* 0x00016400011a7983 */ /* 0x000ea40000300800 */
[----:B---3--:R-:W-:Y:S01]  /*efa0*/  @!P4 IMAD R24, R24, R17, R2 ;  /* 0x000000111818c224 */ /* 0x008fe200078e0202 */
[----:B------:R-:W-:Y:S01]  /*efb0*/  LOP3.LUT R19, R19, 0xfffeffff, RZ, 0xc0, !PT ;  /* 0xfffeffff13137812 */ /* 0x000fe200078ec0ff */
[----:B------:R-:W3:Y:S04]  /*efc0*/  LDL.LU R27, [R1+0x168] ;  /* 0x00016800011b7983 */ /* 0x000ee80000300800 */
[----:B------:R0:W-:Y:S01]  /*efd0*/  @!P4 STG.E.U8 desc[UR38][R6.64+0x18], R24 ;  /* 0x000018180600c986 */ /* 0x0001e2000c101126 */
[----:B------:R-:W-:-:S13]  /*efe0*/  ISETP.LT.OR P4, PT, R0, 0x1a, !P3 ;  /* 0x0000001a0000780c */ /* 0x000fda0005f81670 */
[----:B------:R-:W4:Y:S01]  /*eff0*/  @!P4 LDG.E.U8 R16, desc[UR38][R234.64+0x19] ;  /* 0x00001926ea10c981 */ /* 0x000f22000c1e1100 */
[----:B0-----:R-:W-:Y:S02]  /*f000*/  @!P4 IADD3 R6, P5, R12, UR37, RZ ;  /* 0x000000250c06cc10 */ /* 0x001fe4000ffbe0ff */
[----:B------:R-:W-:Y:S02]  /*f010*/  @P3 LOP3.LUT R19, R19, 0x10000, RZ, 0xfc, !PT ;  /* 0x0001000013133812 */ /* 0x000fe400078efcff */
[----:B------:R-:W-:Y:S02]  /*f020*/  @!P4 IADD3.X R7, R13, UR36, RZ, P5, !PT ;  /* 0x000000240d07cc10 */ /* 0x000fe4000affe4ff */
[----:B------:R-:W-:Y:S02]  /*f030*/  LOP3.LUT P3, RZ, R19, 0x2, RZ, 0xc0, !PT ;  /* 0x0000000213ff7812 */ /* 0x000fe4000786c0ff */
[----:B----4-:R-:W-:-:S05]  /*f040*/  @!P4 PRMT R24, R16, 0x8880, RZ ;  /* 0x000088801018c816 */ /* 0x010fca00000000ff */
[----:B------:R-:W-:-:S04]  /*f050*/  @!P4 IMAD R2, R24, R18, RZ ;  /* 0x000000121802c224 */ /* 0x000fc800078e02ff */
[----:B------:R-:W-:-:S05]  /*f060*/  @!P4 IMAD R24, R25, R17, R2 ;  /* 0x000000111918c224 */ /* 0x000fca00078e0202 */
[----:B------:R0:W-:Y:S01]  /*f070*/  @!P4 STG.E.U8 desc[UR38][R6.64+0x19], R24 ;  /* 0x000019180600c986 */ /* 0x0001e2000c101126 */
[----:B------:R-:W-:-:S03]  /*f080*/  ISETP.LT.OR P4, PT, R0, 0x11, !P3 ;  /* 0x000000110000780c */ /* 0x000fc60005f81670 */
[----:B0-----:R-:W4:Y:S10]  /*f090*/  LDL.LU R24, [R1+0x16c] ;  /* 0x00016c0001187983 */ /* 0x001f340000300800 */
[----:B------:R-:W2:Y:S04]  /*f0a0*/  @!P4 LDG.E.U8 R16, desc[UR38][R232.64+0x10] ;  /* 0x00001026e810c981 */ /* 0x000ea8000c1e1100 */
[----:B------:R-:W4:Y:S04]  /*f0b0*/  LDL.LU R29, [R1+0x170] ;  /* 0x00017000011d7983 */ /* 0x000f280000300800 */
        /* <DEDUP_REMOVED lines=16> */
[----:B------:R-:W-:-:S04]  /*f1c0*/  @!P4 IMAD R2, R26, R18, RZ ;  /* 0x000000121a02c224 */ /* 0x000fc800078e02ff */
[----:B---3--:R-:W-:-:S05]  /*f1d0*/  @!P4 IMAD R26, R27, R17, R2 ;  /* 0x000000111b1ac224 */ /* 0x008fca00078e0202 */
[----:B------:R0:W-:Y:S01]  /*f1e0*/  @!P4 STG.E.U8 desc[UR38][R6.64+0x10], R26 ;  /* 0x0000101a0600c986 */ /* 0x0001e2000c101126 */
[----:B------:R-:W-:-:S03]  /*f1f0*/  ISETP.LT.OR P4, PT, R0, 0x12, !P2 ;  /* 0x000000120000780c */ /* 0x000fc60005781670 */
[----:B0-----:R-:W2:Y:S10]  /*f200*/  LDL.LU R26, [R1+0x178] ;  /* 0x00017800011a7983 */ /* 0x001eb40000300800 */
[----:B------:R-:W3:Y:S01]  /*f210*/  @!P4 LDG.E.U8 R16, desc[UR38][R22.64+0x11] ;  /* 0x000011261610c981 */ /* 0x000ee2000c1e1100 */
[----:B------:R-:W-:-:S04]  /*f220*/  @!P4 IADD3 R6, P5, R10, UR37, RZ ;  /* 0x000000250a06cc10 */ /* 0x000fc8000ffbe0ff */
[----:B------:R-:W-:Y:S02]  /*f230*/  @!P4 IADD3.X R7, R11, UR36, RZ, P5, !PT ;  /* 0x000000240b07cc10 */ /* 0x000fe4000affe4ff */
[----:B---3--:R-:W-:-:S05]  /*f240*/  @!P4 PRMT R27, R16, 0x8880, RZ ;  /* 0x00008880101bc816 */ /* 0x008fca00000000ff */
[----:B------:R-:W-:-:S04]  /*f250*/  @!P4 IMAD R2, R27, R18, RZ ;  /* 0x000000121b02c224 */ /* 0x000fc800078e02ff */
[----:B----4-:R-:W-:-:S05]  /*f260*/  @!P4 IMAD R24, R24, R17, R2 ;  /* 0x000000111818c224 */ /* 0x010fca00078e0202 */
[----:B------:R0:W-:Y:S01]  /*f270*/  @!P4 STG.E.U8 desc[UR38][R6.64+0x11], R24 ;  /* 0x000011180600c986 */ /* 0x0001e2000c101126 */
[----:B------:R-:W-:-:S03]  /*f280*/  ISETP.LT.OR P4, PT, R0, 0x19, !P3 ;  /* 0x000000190000780c */ /* 0x000fc60005f81670 */
[----:B0-----:R-:W3:Y:S10]  /*f290*/  LDL.LU R24, [R1+0x17c] ;  /* 0x00017c0001187983 */ /* 0x001ef40000300800 */
[----:B------:R-:W4:Y:S04]  /*f2a0*/  @!P4 LDG.E.U8 R16, desc[UR38][R232.64+0x18] ;  /* 0x00001826e810c981 */ /* 0x000f28000c1e1100 */
[----:B------:R-:W3:Y:S01]  /*f2b0*/  LDL.LU R27, [R1+0x140] ;  /* 0x00014000011b7983 */ /* 0x000ee20000300800 */
[----:B----4-:R-:W-:-:S05]  /*f2c0*/  @!P4 PRMT R6, R16, 0x8880, RZ ;  /* 0x000088801006c816 */ /* 0x010fca00000000ff */
        /* <DEDUP_REMOVED lines=10> */
[----:B------:R-:W4:Y:S01]  /*f370*/  @!P4 LDG.E.U8 R16, desc[UR38][R22.64+0x18] ;  /* 0x000018261610c981 */ /* 0x000f22000c1e1100 */
[----:B0-----:R-:W-:-:S04]  /*f380*/  @!P4 IADD3 R6, P5, R10, UR37, RZ ;  /* 0x000000250a06cc10 */ /* 0x001fc8000ffbe0ff */
[----:B------:R-:W-:Y:S02]  /*f390*/  @!P4 IADD3.X R7, R11, UR36, RZ, P5, !PT ;  /* 0x000000240b07cc10 */ /* 0x000fe4000affe4ff */
[----:B----4-:R-:W-:-:S05]  /*f3a0*/  @!P4 PRMT R25, R16, 0x8880, RZ ;  /* 0x000088801019c816 */ /* 0x010fca00000000ff */
[----:B------:R-:W-:Y:S02]  /*f3b0*/  @!P4 IMAD R2, R25, R18, RZ ;  /* 0x000000121902c224 */ /* 0x000fe400078e02ff */
[----:B------:R-:W4:Y:S02]  /*f3c0*/  LDL.LU R25, [R1+0x144] ;  /* 0x0001440001197983 */ /* 0x000f240000300800 */
[----:B--2---:R-:W-:Y:S02]  /*f3d0*/  @!P4 IMAD R26, R26, R17, R2 ;  /* 0x000000111a1ac224 */ /* 0x004fe400078e0202 */
[----:B------:R-:W2:Y:S04]  /*f3e0*/  LDL.LU R28, [R1+0x148] ;  /* 0x00014800011c7983 */ /* 0x000ea80000300800 */
[----:B------:R0:W-:Y:S01]  /*f3f0*/  @!P4 STG.E.U8 desc[UR38][R6.64+0x18], R26 ;  /* 0x0000181a0600c986 */ /* 0x0001e2000c101126 */
[----:B------:R-:W-:-:S03]  /*f400*/  ISETP.LT.OR P4, PT, R0, 0x1a, !P2 ;  /* 0x0000001a0000780c */ /* 0x000fc60005781670 */
[----:B------:R-:W2:Y:S10]  /*f410*/  LDL.LU R29, [R1+0x14c] ;  /* 0x00014c00011d7983 */ /* 0x000eb40000300800 */
        /* <DEDUP_REMOVED lines=10> */
[----:B-----5:R-:W-:Y:S01]  /*f4c0*/  IMAD.IADD R7, R3, 0x1, R9 ;  /* 0x0000000103077824 */ /* 0x020fe200078e0209 */
[----:B----4-:R-:W-:-:S05]  /*f4d0*/  @!P4 PRMT R6, R16, 0x8880, RZ ;  /* 0x000088801006c816 */ /* 0x010fca00000000ff */
[----:B------:R-:W-:Y:S02]  /*f4e0*/  @!P4 IMAD R2, R6, R18, RZ ;  /* 0x000000120602c224 */ /* 0x000fe400078e02ff */
[----:B------:R-:W-:Y:S02]  /*f4f0*/  @!P4 IMAD.MOV.U32 R6, RZ, RZ, R8 ;  /* 0x000000ffff06c224 */ /* 0x000fe400078e0008 */
[----:B------:R-:W-:-:S05]  /*f500*/  @!P4 IMAD R3, R27, R17, R2 ;  /* 0x000000111b03c224 */ /* 0x000fca00078e0202 */
[----:B------:R0:W-:Y:S01]  /*f510*/  @!P4 STG.E.U8 desc[UR38][R6.64+0x10], R3 ;  /* 0x000010030600c986 */ /* 0x0001e2000c101126 */
[----:B------:R-:W-:-:S13]  /*f520*/  ISETP.LT.OR P4, PT, R0, 0x12, !P1 ;  /* 0x000000120000780c */ /* 0x000fda0004f81670 */
[----:B------:R-:W0:Y:S01]  /*f530*/  @!P4 LDG.E.U8 R16, desc[UR38][R14.64+0x11] ;  /* 0x000011260e10c981 */ /* 0x000e22000c1e1100 */
[----:B------:R-:W-:Y:S02]  /*f540*/  @!P4 IMAD.MOV.U32 R26, RZ, RZ, R8 ;  /* 0x000000ffff1ac224 */ /* 0x000fe400078e0008 */
[----:B------:R-:W-:Y:S01]  /*f550*/  @!P4 IMAD.MOV.U32 R27, RZ, RZ, R7 ;  /* 0x000000ffff1bc224 */ /* 0x000fe200078e0007 */
[----:B0-----:R-:W-:-:S05]  /*f560*/  @!P4 PRMT R3, R16, 0x8880, RZ ;  /* 0x000088801003c816 */ /* 0x001fca00000000ff */
[----:B------:R-:W-:-:S04]  /*f570*/  @!P4 IMAD R2, R3, R18, RZ ;  /* 0x000000120302c224 */ /* 0x000fc800078e02ff */
[----:B------:R-:W-:Y:S02]  /*f580*/  @!P4 IMAD R3, R25, R17, R2 ;  /* 0x000000111903c224 */ /* 0x000fe400078e0202 */
[----:B------:R-:W4:Y:S04]  /*f590*/  LDL.LU R25, [R1+0x154] ;  /* 0x0001540001197983 */ /* 0x000f280000300800 */
[----:B------:R0:W-:Y:S01]  /*f5a0*/  @!P4 STG.E.U8 desc[UR38][R26.64+0x11], R3 ;  /* 0x000011031a00c986 */ /* 0x0001e2000c101126 */
[----:B------:R-:W-:-:S13]  /*f5b0*/  ISETP.LT.OR P4, PT, R0, 0x11, !P0 ;  /* 0x000000110000780c */ /* 0x000fda0004781670 */
[----:B------:R-:W2:Y:S01]  /*f5c0*/  @!P4 LDG.E.U8 R16, desc[UR38][R20.64+0x10] ;  /* 0x000010261410c981 */ /* 0x000ea2000c1e1100 */
[----:B0-----:R-:W-:-:S04]  /*f5d0*/  @!P4 IADD3 R26, P5, R8, UR37, RZ ;  /* 0x00000025081acc10 */ /* 0x001fc8000ffbe0ff */
[----:B------:R-:W-:Y:S02]  /*f5e0*/  @!P4 IADD3.X R27, R7, UR36, RZ, P5, !PT ;  /* 0x00000024071bcc10 */ /* 0x000fe4000affe4ff */
[----:B--2---:R-:W-:-:S05]  /*f5f0*/  @!P4 PRMT R3, R16, 0x8880, RZ ;  /* 0x000088801003c816 */ /* 0x004fca00000000ff */
        /* <DEDUP_REMOVED lines=13> */
[----:B0-----:R-:W-:Y:S02]  /*f6d0*/  @!P4 IMAD.MOV.U32 R26, RZ, RZ, R8 ;  /* 0x000000ffff1ac224 */ /* 0x001fe400078e0008 */
[----:B------:R-:W-:Y:S01]  /*f6e0*/  @!P4 IMAD.MOV.U32 R27, RZ, RZ, R7 ;  /* 0x000000ffff1bc224 */ /* 0x000fe200078e0007 */
[----:B--2---:R-:W-:-:S05]  /*f6f0*/  @!P4 PRMT R3, R16, 0x8880, RZ ;  /* 0x000088801003c816 */ /* 0x004fca00000000ff */
[----:B------:R-:W-:-:S04]  /*f700*/  @!P4 IMAD R2, R3, R18, RZ ;  /* 0x000000120302c224 */ /* 0x000fc800078e02ff */
[----:B---3--:R-:W-:Y:S02]  /*f710*/  @!P4 IMAD R3, R24, R17, R2 ;  /* 0x000000111803c224 */ /* 0x008fe400078e0202 */
[----:B------:R-:W2:Y:S04]  /*f720*/  LDL.LU R24, [R1+0x120] ;  /* 0x0001200001187983 */ /* 0x000ea80000300800 */
[----:B------:R0:W-:Y:S01]  /*f730*/  @!P4 STG.E.U8 desc[UR38][R26.64+0x18], R3 ;  /* 0x000018031a00c986 */ /* 0x0001e2000c101126 */
[----:B------:R-:W-:-:S03]  /*f740*/  ISETP.LT.OR P4, PT, R0, 0x1a, !P1 ;  /* 0x0000001a0000780c */ /* 0x000fc60004f81670 */
[----:B------:R-:W3:Y:S10]  /*f750*/  LDL.LU.64 R28, [R1+0x240] ;  /* 0x00024000011c7983 */ /* 0x000ef40000300a00 */
[----:B------:R-:W4:Y:S01]  /*f760*/  @!P4 LDG.E.U8 R16, desc[UR38][R14.64+0x19] ;  /* 0x000019260e10c981 */ /* 0x000f22000c1e1100 */
[----:B0-----:R-:W-:-:S02]  /*f770*/  @!P4 IMAD.MOV.U32 R26, RZ, RZ, R8 ;  /* 0x000000ffff1ac224 */ /* 0x001fc400078e0008 */
[----:B------:R-:W-:Y:S01]  /*f780*/  @!P4 IMAD.MOV.U32 R27, RZ, RZ, R7 ;  /* 0x000000ffff1bc224 */ /* 0x000fe200078e0007 */
[----:B----4-:R-:W-:-:S05]  /*f790*/  @!P4 PRMT R3, R16, 0x8880, RZ ;  /* 0x000088801003c816 */ /* 0x010fca00000000ff */
[----:B------:R-:W-:-:S04]  /*f7a0*/  @!P4 IMAD R2, R3, R18, RZ ;  /* 0x000000120302c224 */ /* 0x000fc800078e02ff */
[----:B------:R-:W-:Y:S02]  /*f7b0*/  @!P4 IMAD R3, R25, R17, R2 ;  /* 0x000000111903c224 */ /* 0x000fe400078e0202 */
[----:B------:R-:W4:Y:S04]  /*f7c0*/  LDL.LU R25, [R1+0x124] ;  /* 0x0001240001197983 */ /* 0x000f280000300800 */
[----:B------:R0:W-:Y:S01]  /*f7d0*/  @!P4 STG.E.U8 desc[UR38][R26.64+0x19], R3 ;  /* 0x000019031a00c986 */ /* 0x0001e2000c101126 */
[----:B------:R-:W-:-:S03]  /*f7e0*/  ISETP.LT.OR P4, PT, R0, 0x19, !P0 ;  /* 0x000000190000780c */ /* 0x000fc60004781670 */
[----:B------:R-:W4:Y:S10]  /*f7f0*/  LDL.LU.64 R30, [R1+0x220] ;  /* 0x00022000011e7983 */ /* 0x000f340000300a00 */
[----:B------:R-:W0:Y:S02]  /*f800*/  @!P4 LDG.E.U8 R16, desc[UR38][R20.64+0x18] ;  /* 0x000018261410c981 */ /* 0x000e24000c1e1100 */
[----:B0-----:R-:W-:-:S05]  /*f810*/  @!P4 PRMT R3, R16, 0x8880, RZ ;  /* 0x000088801003c816 */ /* 0x001fca00000000ff */
[----:B------:R-:W-:Y:S02]  /*f820*/  @!P4 IMAD R2, R3, R18, RZ ;  /* 0x000000120302c224 */ /* 0x000fe400078e02ff */
[----:B------:R-:W2:Y:S01]  /*f830*/  LDL.LU R3, [R1+0x158] ;  /* 0x0001580001037983 */ /* 0x000ea20000300800 */
[----:B------:R-:W-:-:S04]  /*f840*/  @!P4 IADD3 R26, P5, R8, UR37, RZ ;  /* 0x00000025081acc10 */ /* 0x000fc8000ffbe0ff */
[----:B------:R-:W-:Y:S01]  /*f850*/  @!P4 IADD3.X R27, R7, UR36, RZ, P5, !PT ;  /* 0x00000024071bcc10 */ /* 0x000fe2000affe4ff */
[----:B--2---:R-:W-:-:S05]  /*f860*/  @!P4 IMAD R3, R3, R17, R2 ;  /* 0x000000110303c224 */ /* 0x004fca00078e0202 */
[----:B------:R0:W-:Y:S01]  /*f870*/  @!P4 STG.E.U8 desc[UR38][R26.64+0x18], R3 ;  /* 0x000018031a00c986 */ /* 0x0001e2000c101126 */
[----:B------:R-:W-:-:S13]  /*f880*/  ISETP.LT.OR P4, PT, R0, 0x1a, !P0 ;  /* 0x0000001a0000780c */ /* 0x000fda0004781670 */
[----:B------:R-:W0:Y:S02]  /*f890*/  @!P4 LDG.E.U8 R16, desc[UR38][R20.64+0x19] ;  /* 0x000019261410c981 */ /* 0x000e24000c1e1100 */
[----:B0-----:R-:W-:-:S05]  /*f8a0*/  @!P4 PRMT R3, R16, 0x8880, RZ ;  /* 0x000088801003c816 */ /* 0x001fca00000000ff */
[----:B------:R-:W-:Y:S02]  /*f8b0*/  @!P4 IMAD R2, R3, R18, RZ ;  /* 0x000000120302c224 */ /* 0x000fe400078e02ff */
[----:B------:R-:W2:Y:S01]  /*f8c0*/  LDL.LU R3, [R1+0x15c] ;  /* 0x00015c0001037983 */ /* 0x000ea20000300800 */
[----:B------:R-:W-:Y:S02]  /*f8d0*/  @!P4 IADD3 R26, P5, R8, UR37, RZ ;  /* 0x00000025081acc10 */ /* 0x000fe4000ffbe0ff */
[----:B------:R-:W-:Y:S02]  /*f8e0*/  LOP3.LUT P3, RZ, R19, 0x8, RZ, 0xc0, !PT ;  /* 0x0000000813ff7812 */ /* 0x000fe4000786c0ff */
[----:B------:R-:W-:Y:S01]  /*f8f0*/  @!P4 IADD3.X R27, R7, UR36, RZ, P5, !PT ;  /* 0x00000024071bcc10 */ /* 0x000fe2000affe4ff */
[----:B--2---:R-:W-:-:S05]  /*f900*/  @!P4 IMAD R3, R3, R17, R2 ;  /* 0x000000110303c224 */ /* 0x004fca00078e0202 */
[----:B------:R0:W-:Y:S01]  /*f910*/  @!P4 STG.E.U8 desc[UR38][R26.64+0x19], R3 ;  /* 0x000019031a00c986 */ /* 0x0001e2000c101126 */
[----:B------:R-:W-:Y:S02]  /*f920*/  ISETP.LT.OR P4, PT, R0, 0x21, !P3 ;  /* 0x000000210000780c */ /* 0x000fe40005f81670 */
[----:B------:R-:W-:Y:S01]  /*f930*/  LOP3.LUT R19, R19, 0xffff7fff, RZ, 0xc0, !PT ;  /* 0xffff7fff13137812 */ /* 0x000fe200078ec0ff */
[----:B0-----:R-:W2:Y:S10]  /*f940*/  LDL.LU R26, [R1+0x130] ;  /* 0x00013000011a7983 */ /* 0x001eb40000300800 */
[----:B---3--:R-:W3:Y:S01]  /*f950*/  @!P4 LDG.E.U8 R16, desc[UR38][R28.64+0x20] ;  /* 0x000020261c10c981 */ /* 0x008ee2000c1e1100 */
[----:B------:R-:W-:-:S03]  /*f960*/  @P2 LOP3.LUT R19, R19, 0x8000, RZ, 0xfc, !PT ;  /* 0x0000800013132812 */ /* 0x000fc600078efcff */
[----:B------:R-:W2:Y:S01]  /*f970*/  LDL.LU R27, [R1+0x134] ;  /* 0x00013400011b7983 */ /* 0x000ea20000300800 */
[----:B---3--:R-:W-:-:S05]  /*f980*/  @!P4 PRMT R3, R16, 0x8880, RZ ;  /* 0x000088801003c816 */ /* 0x008fca00000000ff */
[----:B------:R-:W-:-:S04]  /*f990*/  @!P4 IMAD R2, R3, R18, RZ ;  /* 0x000000120302c224 */ /* 0x000fc800078e02ff */
[----:B------:R-:W-:-:S05]  /*f9a0*/  @!P4 IMAD R3, R24, R17, R2 ;  /* 0x000000111803c224 */ /* 0x000fca00078e0202 */
[----:B------:R0:W-:Y:S01]  /*f9b0*/  @!P4 STG.E.U8 desc[UR38][R4.64+0x20], R3 ;  /* 0x000020030400c986 */ /* 0x0001e2000c101126 */
[----:B------:R-:W-:-:S13]  /*f9c0*/  ISETP.LT.OR P4, PT, R0, 0x22, !P3 ;  /* 0x000000220000780c */ /* 0x000fda0005f81670 */
[----:B------:R-:W0:Y:S01]  /*f9d0*/  @!P4 LDG.E.U8 R16, desc[UR38][R28.64+0x21] ;  /* 0x000021261c10c981 */ /* 0x000e22000c1e1100 */
[----:B------:R-:W-:Y:S02]  /*f9e0*/  ISETP.LT.OR P2, PT, R0, 0x21, !P6 ;  /* 0x000000210000780c */ /* 0x000fe40007741670 */
[----:B0-----:R-:W-:-:S05]  /*f9f0*/  @!P4 PRMT R3, R16, 0x8880, RZ ;  /* 0x000088801003c816 */ /* 0x001fca00000000ff */
[----:B------:R-:W-:-:S04]  /*fa00*/  @!P4 IMAD R2, R3, R18, RZ ;  /* 0x000000120302c224 */ /* 0x000fc800078e02ff */
[----:B----4-:R-:W-:-:S05]  /*fa10*/  @!P4 IMAD R3, R25, R17, R2 ;  /* 0x000000111903c224 */ /* 0x010fca00078e0202 */
[----:B------:R0:W-:Y:S04]  /*fa20*/  @!P4 STG.E.U8 desc[UR38][R4.64+0x21], R3 ;  /* 0x000021030400c986 */ /* 0x0001e8000c101126 */
[----:B------:R-:W0:Y:S02]  /*fa30*/  @!P2 LDG.E.U8 R16, desc[UR38][R30.64+0x20] ;  /* 0x000020261e10a981 */ /* 0x000e24000c1e1100 */
[----:B0-----:R-:W-:-:S05]  /*fa40*/  @!P2 PRMT R3, R16, 0x8880, RZ ;  /* 0x000088801003a816 */ /* 0x001fca00000000ff */
[----:B------:R-:W-:Y:S02]  /*fa50*/  @!P2 IMAD R2, R3, R18, RZ ;  /* 0x000000120302a224 */ /* 0x000fe400078e02ff */
[----:B------:R-:W3:Y:S02]  /*fa60*/  LDL.LU R3, [R1+0x128] ;  /* 0x0001280001037983 */ /* 0x000ee40000300800 */
[----:B---3--:R-:W-:-:S05]  /*fa70*/  @!P2 IMAD R3, R3, R17, R2 ;  /* 0x000000110303a224 */ /* 0x008fca00078e0202 */
[----:B------:R0:W-:Y:S01]  /*fa80*/  @!P2 STG.E.U8 desc[UR38][R38.64+0x20], R3 ;  /* 0x000020032600a986 */ /* 0x0001e2000c101126 */
[----:B------:R-:W-:-:S13]  /*fa90*/  ISETP.LT.OR P2, PT, R0, 0x22, !P6 ;  /* 0x000000220000780c */ /* 0x000fda0007741670 */
[----:B------:R-:W0:Y:S01]  /*faa0*/  @!P2 LDG.E.U8 R16, desc[UR38][R30.64+0x21] ;  /* 0x000021261e10a981 */ /* 0x000e22000c1e1100 */
[----:B------:R-:W-:-:S13]  /*fab0*/  ISETP.LT.OR P5, PT, R0, 0x29, !P6 ;  /* 0x000000290000780c */ /* 0x000fda00077a1670 */
[----:B------:R-:W-:-:S04]  /*fac0*/  @!P5 IADD3 R24, P4, R4, UR37, RZ ;  /* 0x000000250418dc10 */ /* 0x000fc8000ff9e0ff */
[----:B------:R-:W-:Y:S02]  /*fad0*/  @!P5 IADD3.X R25, R5, UR36, RZ, P4, !PT ;  /* 0x000000240519dc10 */ /* 0x000fe4000a7fe4ff */
[----:B0-----:R-:W-:-:S05]  /*fae0*/  @!P2 PRMT R3, R16, 0x8880, RZ ;  /* 0x000088801003a816 */ /* 0x001fca00000000ff */
[----:B------:R-:W-:Y:S02]  /*faf0*/  @!P2 IMAD R2, R3, R18, RZ ;  /* 0x000000120302a224 */ /* 0x000fe400078e02ff */
[----:B------:R-:W3:Y:S01]  /*fb00*/  LDL.LU R3, [R1+0x12c] ;  /* 0x00012c0001037983 */ /* 0x000ee20000300800 */
[----:B------:R-:W-:Y:S02]  /*fb10*/  ISETP.LT.OR P4, PT, R0, 0x2a, !P6 ;  /* 0x0000002a0000780c */ /* 0x000fe40007781670 */
[----:B------:R-:W-:-:S04]  /*fb20*/  LOP3.LUT R19, R19, 0xfffdffff, RZ, 0xc0, !PT ;  /* 0xfffdffff13137812 */ /* 0x000fc800078ec0ff */
[----:B------:R-:W-:-:S07]  /*fb30*/  @P1 LOP3.LUT R19, R19, 0x20000, RZ, 0xfc, !PT ;  /* 0x0002000013131812 */ /* 0x000fce00078efcff */
[----:B------:R-:W-:-:S04]  /*fb40*/  @!P4 IADD3 R38, P1, R4, UR37, RZ ;  /* 0x000000250426cc10 */ /* 0x000fc8000ff3e0ff */
[----:B------:R-:W-:Y:S02]  /*fb50*/  @!P4 IADD3.X R39, R5, UR36, RZ, P1, !PT ;  /* 0x000000240527cc10 */ /* 0x000fe40008ffe4ff */
[----:B------:R-:W-:Y:S01]  /*fb60*/  ISETP.LT.OR P1, PT, R0, 0x29, !P3 ;  /* 0x000000290000780c */ /* 0x000fe20005f21670 */
[----:B---3--:R-:W-:-:S05]  /*fb70*/  @!P2 IMAD R3, R3, R17, R2 ;  /* 0x000000110303a224 */ /* 0x008fca00078e0202 */
[----:B------:R0:W-:Y:S07]  /*fb80*/  @!P2 STG.E.U8 desc[UR38][R36.64+0x21], R3 ;  /* 0x000021032400a986 */ /* 0x0001ee000c101126 */
[----:B------:R-:W3:Y:S04]  /*fb90*/  @!P1 LDG.E.U8 R16, desc[UR38][R28.64+0x28] ;  /* 0x000028261c109981 */ /* 0x000ee8000c1e1100 */
[----:B0-----:R-:W4:Y:S04]  /*fba0*/  LDL.LU R36, [R1+0x100] ;  /* 0x0001000001247983 */ /* 0x001f280000300800 */
[----:B------:R-:W4:Y:S01]  /*fbb0*/  LDL.LU R37, [R1+0x104] ;  /* 0x0001040001257983 */ /* 0x000f220000300800 */
[----:B---3--:R-:W-:-:S05]  /*fbc0*/  @!P1 PRMT R3, R16, 0x8880, RZ ;  /* 0x0000888010039816 */ /* 0x008fca00000000ff */
[----:B------:R-:W-:-:S04]  /*fbd0*/  @!P1 IMAD R2, R3, R18, RZ ;  /* 0x0000001203029224 */ /* 0x000fc800078e02ff */
[----:B--2---:R-:W-:-:S05]  /*fbe0*/  @!P1 IMAD R3, R26, R17, R2 ;  /* 0x000000111a039224 */ /* 0x004fca00078e0202 */
[----:B------:R0:W-:Y:S01]  /*fbf0*/  @!P1 STG.E.U8 desc[UR38][R4.64+0x28], R3 ;  /* 0x0000280304009986 */ /* 0x0001e2000c101126 */
[----:B------:R-:W-:-:S13]  /*fc00*/  ISETP.LT.OR P1, PT, R0, 0x2a, !P3 ;  /* 0x0000002a0000780c */ /* 0x000fda0005f21670 */
[----:B------:R-:W0:Y:S02]  /*fc10*/  @!P1 LDG.E.U8 R16, desc[UR38][R28.64+0x29] ;  /* 0x000029261c109981 */ /* 0x000e24000c1e1100 */
[----:B0-----:R-:W-:-:S05]  /*fc20*/  @!P1 PRMT R3, R16, 0x8880, RZ ;  /* 0x0000888010039816 */ /* 0x001fca00000000ff */
[----:B------:R-:W-:-:S04]  /*fc30*/  @!P1 IMAD R2, R3, R18, RZ ;  /* 0x0000001203029224 */ /* 0x000fc800078e02ff */
[----:B------:R-:W-:-:S05]  /*fc40*/  @!P1 IMAD R3, R27, R17, R2 ;  /* 0x000000111b039224 */ /* 0x000fca00078e0202 */
[----:B------:R0:W-:Y:S04]  /*fc50*/  @!P1 STG.E.U8 desc[UR38][R4.64+0x29], R3 ;  /* 0x0000290304009986 */ /* 0x0001e8000c101126 */
[----:B------:R-:W0:Y:S02]  /*fc60*/  @!P5 LDG.E.U8 R16, desc[UR38][R30.64+0x28] ;  /* 0x000028261e10d981 */ /* 0x000e24000c1e1100 */
[----:B0-----:R-:W-:-:S05]  /*fc70*/  @!P5 PRMT R3, R16, 0x8880, RZ ;  /* 0x000088801003d816 */ /* 0x001fca00000000ff */
[----:B------:R-:W-:Y:S02]  /*fc80*/  @!P5 IMAD R2, R3, R18, RZ ;  /* 0x000000120302d224 */ /* 0x000fe400078e02ff */
[----:B------:R-:W2:Y:S02]  /*fc90*/  LDL.LU R3, [R1+0x138] ;  /* 0x0001380001037983 */ /* 0x000ea40000300800 */
[----:B--2---:R-:W-:-:S05]  /*fca0*/  @!P5 IMAD R3, R3, R17, R2 ;  /* 0x000000110303d224 */ /* 0x004fca00078e0202 */
[----:B------:R0:W-:Y:S04]  /*fcb0*/  @!P5 STG.E.U8 desc[UR38][R24.64+0x28], R3 ;  /* 0x000028031800d986 */ /* 0x0001e8000c101126 */
[----:B------:R-:W0:Y:S02]  /*fcc0*/  @!P4 LDG.E.U8 R16, desc[UR38][R30.64+0x29] ;  /* 0x000029261e10c981 */ /* 0x000e24000c1e1100 */
[----:B0-----:R-:W-:-:S05]  /*fcd0*/  @!P4 PRMT R3, R16, 0x8880, RZ ;  /* 0x000088801003c816 */ /* 0x001fca00000000ff */
[----:B------:R-:W-:Y:S02]  /*fce0*/  @!P4 IMAD R2, R3, R18, RZ ;  /* 0x000000120302c224 */ /* 0x000fe400078e02ff */
[----:B------:R-:W2:Y:S01]  /*fcf0*/  LDL.LU R3, [R1+0x13c] ;  /* 0x00013c0001037983 */ /* 0x000ea20000300800 */
[----:B------:R-:W-:Y:S01]  /*fd00*/  LOP3.LUT P2, RZ, R19, 0x4, RZ, 0xc0, !PT ;  /* 0x0000000413ff7812 */ /* 0x000fe2000784c0ff */
[----:B--2---:R-:W-:-:S05]  /*fd10*/  @!P4 IMAD R3, R3, R17, R2 ;  /* 0x000000110303c224 */ /* 0x004fca00078e0202 */
[----:B------:R0:W-:Y:S01]  /*fd20*/  @!P4 STG.E.U8 desc[UR38][R38.64+0x29], R3 ;  /* 0x000029032600c986 */ /* 0x0001e2000c101126 */
[C---:B------:R-:W-:Y:S02]  /*fd30*/  ISETP.LT.OR P4, PT, R0.reuse, 0x21, !P2 ;  /* 0x000000210000780c */ /* 0x040fe40005781670 */
[----:B------:R-:W-:Y:S01]  /*fd40*/  ISETP.LT.OR P1, PT, R0, 0x31, !P6 ;  /* 0x000000310000780c */ /* 0x000fe20007721670 */
[----:B0-----:R-:W2:Y:S10]  /*fd50*/  LDL.LU R38, [R1+0x110] ;  /* 0x0001100001267983 */ /* 0x001eb40000300800 */
[----:B------:R-:W3:Y:S02]  /*fd60*/  @!P4 LDG.E.U8 R16, desc[UR38][R236.64+0x20] ;  /* 0x00002026ec10c981 */ /* 0x000ee4000c1e1100 */
[----:B------:R-:W-:-:S02]  /*fd70*/  @!P1 IADD3 R26, P3, R4, UR37, RZ ;  /* 0x00000025041a9c10 */ /* 0x000fc4000ff7e0ff */
[----:B------:R-:W2:Y:S01]  /*fd80*/  LDL.LU R39, [R1+0x114] ;  /* 0x0001140001277983 */ /* 0x000ea20000300800 */
[----:B---3--:R-:W-:-:S05]  /*fd90*/  @!P4 PRMT R3, R16, 0x8880, RZ ;  /* 0x000088801003c816 */ /* 0x008fca00000000ff */
[----:B------:R-:W-:-:S04]  /*fda0*/  @!P4 IMAD R2, R3, R18, RZ ;  /* 0x000000120302c224 */ /* 0x000fc800078e02ff */
[----:B----4-:R-:W-:-:S05]  /*fdb0*/  @!P4 IMAD R3, R36, R17, R2 ;  /* 0x000000112403c224 */ /* 0x010fca00078e0202 */
[----:B------:R0:W-:Y:S01]  /*fdc0*/  @!P4 STG.E.U8 desc[UR38][R12.64+0x20], R3 ;  /* 0x000020030c00c986 */ /* 0x0001e2000c101126 */
[----:B------:R-:W-:-:S13]  /*fdd0*/  ISETP.LT.OR P4, PT, R0, 0x22, !P2 ;  /* 0x000000220000780c */ /* 0x000fda0005781670 */
[----:B------:R-:W0:Y:S01]  /*fde0*/  @!P4 LDG.E.U8 R16, desc[UR38][R236.64+0x21] ;  /* 0x00002126ec10c981 */ /* 0x000e22000c1e1100 */
[----:B------:R-:W-:Y:S02]  /*fdf0*/  @!P1 IADD3.X R27, R5, UR36, RZ, P3, !PT ;  /* 0x00000024051b9c10 */ /* 0x000fe40009ffe4ff */
[----:B------:R-:W-:-:S13]  /*fe00*/  ISETP.LT.OR P3, PT, R0, 0x32, !P6 ;  /* 0x000000320000780c */ /* 0x000fda0007761670 */
[----:B------:R-:W-:-:S04]  /*fe10*/  @!P3 IADD3 R24, P5, R4, UR37, RZ ;  /* 0x000000250418bc10 */ /* 0x000fc8000ffbe0ff */
[----:B------:R-:W-:Y:S02]  /*fe20*/  @!P3 IADD3.X R25, R5, UR36, RZ, P5, !PT ;  /* 0x000000240519bc10 */ /* 0x000fe4000affe4ff */
[----:B------:R-:W-:Y:S02]  /*fe30*/  LOP3.LUT P3, RZ, R19, 0x10000, RZ, 0xc0, !PT ;  /* 0x0001000013ff7812 */ /* 0x000fe4000786c0ff */
[----:B0-----:R-:W-:-:S05]  /*fe40*/  @!P4 PRMT R3, R16, 0x8880, RZ ;  /* 0x000088801003c816 */ /* 0x001fca00000000ff */
[----:B------:R-:W-:-:S04]  /*fe50*/  @!P4 IMAD R2, R3, R18, RZ ;  /* 0x000000120302c224 */ /* 0x000fc800078e02ff */
[----:B------:R-:W-:-:S05]  /*fe60*/  @!P4 IMAD R3, R37, R17, R2 ;  /* 0x000000112503c224 */ /* 0x000fca00078e0202 */
[----:B------:R0:W-:Y:S01]  /*fe70*/  @!P4 STG.E.U8 desc[UR38][R12.64+0x21], R3 ;  /* 0x000021030c00c986 */ /* 0x0001e2000c101126 */
[----:B------:R-:W-:-:S13]  /*fe80*/  ISETP.LT.OR P4, PT, R0, 0x21, !P3 ;  /* 0x000000210000780c */ /* 0x000fda0005f81670 */
[----:B------:R-:W0:Y:S02]  /*fe90*/  @!P4 LDG.E.U8 R16, desc[UR38][R234.64+0x20] ;  /* 0x00002026ea10c981 */ /* 0x000e24000c1e1100 */
[----:B0-----:R-:W-:-:S05]  /*fea0*/  @!P4 PRMT R3, R16, 0x8880, RZ ;  /* 0x000088801003c816 */ /* 0x001fca00000000ff */
[----:B------:R-:W-:Y:S02]  /*feb0*/  @!P4 IMAD R2, R3, R18, RZ ;  /* 0x000000120302c224 */ /* 0x000fe400078e02ff */
[----:B------:R-:W3:Y:S01]  /*fec0*/  LDL.LU R3, [R1+0x108] ;  /* 0x0001080001037983 */ /* 0x000ee20000300800 */
[----:B------:R-:W-:-:S04]  /*fed0*/  @!P4 IADD3 R36, P5, R12, UR37, RZ ;  /* 0x000000250c24cc10 */ /* 0x000fc8000ffbe0ff */
[----:B------:R-:W-:Y:S01]  /*fee0*/  @!P4 IADD3.X R37, R13, UR36, RZ, P5, !PT ;  /* 0x000000240d25cc10 */ /* 0x000fe2000affe4ff */
[----:B---3--:R-:W-:-:S05]  /*fef0*/  @!P4 IMAD R3, R3, R17, R2 ;  /* 0x000000110303c224 */ /* 0x008fca00078e0202 */
        /* <DEDUP_REMOVED lines=10> */
[----:B------:R-:W-:-:S03]  /*ffa0*/  ISETP.LT.OR P4, PT, R0, 0x29, !P2 ;  /* 0x000000290000780c */ /* 0x000fc60005781670 */
[----:B0-----:R-:W3:Y:S10]  /*ffb0*/  LDL.LU R36, [R1+0xe0] ;  /* 0x0000e00001247983 */ /* 0x001ef40000300800 */
[----:B------:R-:W4:Y:S04]  /*ffc0*/  @!P4 LDG.E.U8 R16, desc[UR38][R236.64+0x28] ;  /* 0x00002826ec10c981 */ /* 0x000f28000c1e1100 */
[----:B------:R-:W3:Y:S01]  /*ffd0*/  LDL.LU R37, [R1+0xe4] ;  /* 0x0000e40001257983 */ /* 0x000ee20000300800 */
[----:B----4-:R-:W-:-:S05]  /*ffe0*/  @!P4 PRMT R3, R16, 0x8880, RZ ;  /* 0x000088801003c816 */ /* 0x010fca00000000ff */
        /* <DEDUP_REMOVED lines=19> */
[----:B------:R-:W0:Y:S01]  /*10120*/  @!P4 LDG.E.U8 R16, desc[UR38][R234.64+0x29] ;  /* 0x00002926ea10c981 */ /* 0x000e22000c1e1100 */
[----:B------:R-:W-:Y:S02]  /*10130*/  LOP3.LUT P1, RZ, R19, 0x20000, RZ, 0xc0, !PT ;  /* 0x0002000013ff7812 */ /* 0x000fe4000782c0ff */
[----:B0-----:R-:W-:-:S05]  /*10140*/  @!P4 PRMT R3, R16, 0x8880, RZ ;  /* 0x000088801003c816 */ /* 0x001fca00000000ff */
[----:B------:R-:W-:Y:S02]  /*10150*/  @!P4 IMAD R2, R3, R18, RZ ;  /* 0x000000120302c224 */ /* 0x000fe400078e02ff */
[----:B------:R-:W2:Y:S01]  /*10160*/  LDL.LU R3, [R1+0x11c] ;  /* 0x00011c0001037983 */ /* 0x000ea20000300800 */
[C---:B------:R-:W-:Y:S02]  /*10170*/  LOP3.LUT P2, RZ, R19.reuse, 0x8000, RZ, 0xc0, !PT ;  /* 0x0000800013ff7812 */ /* 0x040fe4000784c0ff */
[----:B------:R-:W-:Y:S02]  /*10180*/  LOP3.LUT R19, R19, 0xffffdfff, RZ, 0xc0, !PT ;  /* 0xffffdfff13137812 */ /* 0x000fe400078ec0ff */
[----:B------:R-:W-:Y:S02]  /*10190*/  @!P4 IADD3 R38, P5, R12, UR37, RZ ;  /* 0x000000250c26cc10 */ /* 0x000fe4000ffbe0ff */
[----:B------:R-:W-:Y:S02]  /*101a0*/  @P3 LOP3.LUT R19, R19, 0x2000, RZ, 0xfc, !PT ;  /* 0x0000200013133812 */ /* 0x000fe400078efcff */
[----:B------:R-:W-:-:S02]  /*101b0*/  @!P4 IADD3.X R39, R13, UR36, RZ, P5, !PT ;  /* 0x000000240d27cc10 */ /* 0x000fc4000affe4ff */
[----:B------:R-:W-:Y:S01]  /*101c0*/  LOP3.LUT P3, RZ, R19, 0x2, RZ, 0xc0, !PT ;  /* 0x0000000213ff7812 */ /* 0x000fe2000786c0ff */
[----:B--2---:R-:W-:-:S05]  /*101d0*/  @!P4 IMAD R3, R3, R17, R2 ;  /* 0x000000110303c224 */ /* 0x004fca00078e0202 */
[----:B------:R0:W-:Y:S01]  /*101e0*/  @!P4 STG.E.U8 desc[UR38][R38.64+0x29], R3 ;  /* 0x000029032600c986 */ /* 0x0001e2000c101126 */
[----:B------:R-:W-:-:S03]  /*101f0*/  ISETP.LT.OR P4, PT, R0, 0x21, !P3 ;  /* 0x000000210000780c */ /* 0x000fc60005f81670 */
[----:B0-----:R-:W2:Y:S10]  /*10200*/  LDL.LU R38, [R1+0xf0] ;  /* 0x0000f00001267983 */ /* 0x001eb40000300800 */
[----:B------:R-:W4:Y:S04]  /*10210*/  @!P4 LDG.E.U8 R16, desc[UR38][R232.64+0x20] ;  /* 0x00002026e810c981 */ /* 0x000f28000c1e1100 */
[----:B------:R-:W2:Y:S01]  /*10220*/  LDL.LU R39, [R1+0xf4] ;  /* 0x0000f40001277983 */ /* 0x000ea20000300800 */
[----:B----4-:R-:W-:-:S05]  /*10230*/  @!P4 PRMT R3, R16, 0x8880, RZ ;  /* 0x000088801003c816 */ /* 0x010fca00000000ff */
[----:B------:R-:W-:-:S04]  /*10240*/  @!P4 IMAD R2, R3, R18, RZ ;  /* 0x000000120302c224 */ /* 0x000fc800078e02ff */
[----:B---3--:R-:W-:-:S05]  /*10250*/  @!P4 IMAD R3, R36, R17, R2 ;  /* 0x000000112403c224 */ /* 0x008fca00078e0202 */
        /* <DEDUP_REMOVED lines=66> */
[----:B------:R-:W-:-:S13]  /*10680*/  ISETP.LT.OR P4, PT, R0, 0x22, !P1 ;  /* 0x000000220000780c */ /* 0x000fda0004f81670 */
[----:B------:R-:W3:Y:S01]  /*10690*/  @!P4 LDG.E.U8 R16, desc[UR38][R14.64+0x21] ;  /* 0x000021260e10c981 */ /* 0x000ee2000c1e1100 */
[----:B0-----:R-:W-:Y:S02]  /*106a0*/  @!P4 IMAD.MOV.U32 R38, RZ, RZ, R8 ;  /* 0x000000ffff26c224 */ /* 0x001fe400078e0008 */
[----:B------:R-:W-:Y:S01]  /*106b0*/  @!P4 IMAD.MOV.U32 R39, RZ, RZ, R7 ;  /* 0x000000ffff27c224 */ /* 0x000fe200078e0007 */
[----:B---3--:R-:W-:-:S05]  /*106c0*/  @!P4 PRMT R3, R16, 0x8880, RZ ;  /* 0x000088801003c816 */ /* 0x008fca00000000ff */
[----:B------:R-:W-:-:S04]  /*106d0*/  @!P4 IMAD R2, R3, R18, RZ ;  /* 0x000000120302c224 */ /* 0x000fc800078e02ff */
[----:B------:R-:W-:Y:S02]  /*106e0*/  @!P4 IMAD R3, R37, R17, R2 ;  /* 0x000000112503c224 */ /* 0x000fe400078e0202 */
[----:B------:R-:W3:Y:S04]  /*106f0*/  LDL.LU R37, [R1+0xd4] ;  /* 0x0000d40001257983 */ /* 0x000ee80000300800 */
[----:B------:R0:W-:Y:S01]  /*10700*/  @!P4 STG.E.U8 desc[UR38][R38.64+0x21], R3 ;  /* 0x000021032600c986 */ /* 0x0001e2000c101126 */
[----:B------:R-:W-:-:S13]  /*10710*/  ISETP.LT.OR P4, PT, R0, 0x21, !P0 ;  /* 0x000000210000780c */ /* 0x000fda0004781670 */
[----:B------:R-:W0:Y:S02]  /*10720*/  @!P4 LDG.E.U8 R16, desc[UR38][R20.64+0x20] ;  /* 0x000020261410c981 */ /* 0x000e24000c1e1100 */
[----:B0-----:R-:W-:-:S05]  /*10730*/  @!P4 PRMT R3, R16, 0x8880, RZ ;  /* 0x000088801003c816 */ /* 0x001fca00000000ff */
[----:B------:R-:W-:Y:S02]  /*10740*/  @!P4 IMAD R2, R3, R18, RZ ;  /* 0x000000120302c224 */ /* 0x000fe400078e02ff */
[----:B------:R-:W4:Y:S01]  /*10750*/  LDL.LU R3, [R1+0xc8] ;  /* 0x0000c80001037983 */ /* 0x000f220000300800 */
[----:B------:R-:W-:-:S04]  /*10760*/  @!P4 IADD3 R38, P5, R8, UR37, RZ ;  /* 0x000000250826cc10 */ /* 0x000fc8000ffbe0ff */
[----:B------:R-:W-:Y:S01]  /*10770*/  @!P4 IADD3.X R39, R7, UR36, RZ, P5, !PT ;  /* 0x000000240727cc10 */ /* 0x000fe2000affe4ff */
[----:B----4-:R-:W-:-:S05]  /*10780*/  @!P4 IMAD R3, R3, R17, R2 ;  /* 0x000000110303c224 */ /* 0x010fca00078e0202 */
        /* <DEDUP_REMOVED lines=11> */
[----:B------:R-:W4:Y:S01]  /*10840*/  @!P4 LDG.E.U8 R16, desc[UR38][R14.64+0x28] ;  /* 0x000028260e10c981 */ /* 0x000f22000c1e1100 */
[----:B0-----:R-:W-:Y:S02]  /*10850*/  @!P4 IMAD.MOV.U32 R38, RZ, RZ, R8 ;  /* 0x000000ffff26c224 */ /* 0x001fe400078e0008 */
[----:B------:R-:W-:Y:S01]  /*10860*/  @!P4 IMAD.MOV.U32 R39, RZ, RZ, R7 ;  /* 0x000000ffff27c224 */ /* 0x000fe200078e0007 */
[----:B----4-:R-:W-:-:S05]  /*10870*/  @!P4 PRMT R3, R16, 0x8880, RZ ;  /* 0x000088801003c816 */ /* 0x010fca00000000ff */
[----:B------:R-:W-:-:S04]  /*10880*/  @!P4 IMAD R2, R3, R18, RZ ;  /* 0x000000120302c224 */ /* 0x000fc800078e02ff */
[----:B--2---:R-:W-:Y:S02]  /*10890*/  @!P4 IMAD R3, R36, R17, R2 ;  /* 0x000000112403c224 */ /* 0x004fe400078e0202 */
[----:B------:R-:W2:Y:S04]  /*108a0*/  LDL.LU R36, [R1+0xa0] ;  /* 0x0000a00001247983 */ /* 0x000ea80000300800 */
[----:B------:R0:W-:Y:S01]  /*108b0*/  @!P4 STG.E.U8 desc[UR38][R38.64+0x28], R3 ;  /* 0x000028032600c986 */ /* 0x0001e2000c101126 */
[----:B------:R-:W-:-:S13]  /*108c0*/  ISETP.LT.OR P4, PT, R0, 0x2a, !P1 ;  /* 0x0000002a0000780c */ /* 0x000fda0004f81670 */
[----:B------:R-:W4:Y:S01]  /*108d0*/  @!P4 LDG.E.U8 R16, desc[UR38][R14.64+0x29] ;  /* 0x000029260e10c981 */ /* 0x000f22000c1e1100 */
[----:B0-----:R-:W-:Y:S02]  /*108e0*/  @!P4 IMAD.MOV.U32 R38, RZ, RZ, R8 ;  /* 0x000000ffff26c224 */ /* 0x001fe400078e0008 */
[----:B------:R-:W-:Y:S01]  /*108f0*/  @!P4 IMAD.MOV.U32 R39, RZ, RZ, R7 ;  /* 0x000000ffff27c224 */ /* 0x000fe200078e0007 */
[----:B----4-:R-:W-:-:S05]  /*10900*/  @!P4 PRMT R3, R16, 0x8880, RZ ;  /* 0x000088801003c816 */ /* 0x010fca00000000ff */
[----:B------:R-:W-:-:S04]  /*10910*/  @!P4 IMAD R2, R3, R18, RZ ;  /* 0x000000120302c224 */ /* 0x000fc800078e02ff */
[----:B---3--:R-:W-:Y:S02]  /*10920*/  @!P4 IMAD R3, R37, R17, R2 ;  /* 0x000000112503c224 */ /* 0x008fe400078e0202 */
        /* <DEDUP_REMOVED lines=16> */
[----:B------:R-:W-:Y:S02]  /*10a30*/  @!P4 IADD3 R38, P5, R8, UR37, RZ ;  /* 0x000000250826cc10 */ /* 0x000fe4000ffbe0ff */
[----:B------:R-:W-:Y:S02]  /*10a40*/  LOP3.LUT P3, RZ, R19, 0x8, RZ, 0xc0, !PT ;  /* 0x0000000813ff7812 */ /* 0x000fe4000786c0ff */
[----:B------:R-:W-:Y:S01]  /*10a50*/  @!P4 IADD3.X R39, R7, UR36, RZ, P5, !PT ;  /* 0x000000240727cc10 */ /* 0x000fe2000affe4ff */
[----:B----4-:R-:W-:-:S05]  /*10a60*/  @!P4 IMAD R3, R3, R17, R2 ;  /* 0x000000110303c224 */ /* 0x010fca00078e0202 */
[----:B------:R0:W-:Y:S01]  /*10a70*/  @!P4 STG.E.U8 desc[UR38][R38.64+0x29], R3 ;  /* 0x000029032600c986 */ /* 0x0001e2000c101126 */
[----:B------:R-:W-:Y:S02]  /*10a80*/  ISETP.LT.OR P4, PT, R0, 0x31, !P3 ;  /* 0x000000310000780c */ /* 0x000fe40005f81670 */
[----:B------:R-:W-:Y:S01]  /*10a90*/  LOP3.LUT R19, R19, 0xffffefff, RZ, 0xc0, !PT ;  /* 0xffffefff13137812 */ /* 0x000fe200078ec0ff */
[----:B0-----:R-:W4:Y:S10]  /*10aa0*/  LDL.LU R38, [R1+0xb0] ;  /* 0x0000b00001267983 */ /* 0x001f340000300800 */
[----:B------:R-:W2:Y:S01]  /*10ab0*/  @!P4 LDG.E.U8 R16, desc[UR38][R28.64+0x30] ;  /* 0x000030261c10c981 */ /* 0x000ea2000c1e1100 */
[----:B------:R-:W-:-:S03]  /*10ac0*/  @P2 LOP3.LUT R19, R19, 0x1000, RZ, 0xfc, !PT ;  /* 0x0000100013132812 */ /* 0x000fc600078efcff */
[----:B------:R-:W4:Y:S01]  /*10ad0*/  LDL.LU R39, [R1+0xb4] ;  /* 0x0000b40001277983 */ /* 0x000f220000300800 */
[----:B--2---:R-:W-:-:S05]  /*10ae0*/  @!P4 PRMT R3, R16, 0x8880, RZ ;  /* 0x000088801003c816 */ /* 0x004fca00000000ff */
        /* <DEDUP_REMOVED lines=8> */
[----:B---3--:R-:W-:-:S05]  /*10b70*/  @!P4 IMAD R3, R37, R17, R2 ;  /* 0x000000112503c224 */ /* 0x008fca00078e0202 */
[----:B------:R0:W-:Y:S04]  /*10b80*/  @!P4 STG.E.U8 desc[UR38][R4.64+0x31], R3 ;  /* 0x000031030400c986 */ /* 0x0001e8000c101126 */
[----:B------:R-:W0:Y:S02]  /*10b90*/  @!P2 LDG.E.U8 R16, desc[UR38][R30.64+0x30] ;  /* 0x000030261e10a981 */ /* 0x000e24000c1e1100 */
[----:B0-----:R-:W-:-:S05]  /*10ba0*/  @!P2 PRMT R3, R16, 0x8880, RZ ;  /* 0x000088801003a816 */ /* 0x001fca00000000ff */
[----:B------:R-:W-:Y:S02]  /*10bb0*/  @!P2 IMAD R2, R3, R18, RZ ;  /* 0x000000120302a224 */ /* 0x000fe400078e02ff */
[----:B------:R-:W2:Y:S02]  /*10bc0*/  LDL.LU R3, [R1+0xa8] ;  /* 0x0000a80001037983 */ /* 0x000ea40000300800 */
[----:B--2---:R-:W-:-:S05]  /*10bd0*/  @!P2 IMAD R3, R3, R17, R2 ;  /* 0x000000110303a224 */ /* 0x004fca00078e0202 */
        /* <DEDUP_REMOVED lines=8> */
[----:B------:R-:W2:Y:S01]  /*10c60*/  LDL.LU R3, [R1+0xac] ;  /* 0x0000ac0001037983 */ /* 0x000ea20000300800 */
[----:B------:R-:W-:Y:S02]  /*10c70*/  ISETP.LT.OR P4, PT, R0, 0x3a, !P6 ;  /* 0x0000003a0000780c */ /* 0x000fe40007781670 */
[----:B------:R-:W-:-:S04]  /*10c80*/  LOP3.LUT R19, R19, 0xffffbfff, RZ, 0xc0, !PT ;  /* 0xffffbfff13137812 */ /* 0x000fc800078ec0ff */
[----:B------:R-:W-:-:S07]  /*10c90*/  @P1 LOP3.LUT R19, R19, 0x4000, RZ, 0xfc, !PT ;  /* 0x0000400013131812 */ /* 0x000fce00078efcff */
[----:B------:R-:W-:-:S04]  /*10ca0*/  @!P4 IADD3 R26, P1, R4, UR37, RZ ;  /* 0x00000025041acc10 */ /* 0x000fc8000ff3e0ff */
[----:B------:R-:W-:Y:S02]  /*10cb0*/  @!P4 IADD3.X R27, R5, UR36, RZ, P1, !PT ;  /* 0x00000024051bcc10 */ /* 0x000fe40008ffe4ff */
[----:B------:R-:W-:Y:S01]  /*10cc0*/  ISETP.LT.OR P1, PT, R0, 0x39, !P3 ;  /* 0x000000390000780c */ /* 0x000fe20005f21670 */
[----:B--2---:R-:W-:-:S05]  /*10cd0*/  @!P2 IMAD R3, R3, R17, R2 ;  /* 0x000000110303a224 */ /* 0x004fca00078e0202 */
[----:B------:R0:W-:Y:S07]  /*10ce0*/  @!P2 STG.E.U8 desc[UR38][R24.64+0x31], R3 ;  /* 0x000031031800a986 */ /* 0x0001ee000c101126 */
[----:B------:R-:W2:Y:S04]  /*10cf0*/  @!P1 LDG.E.U8 R16, desc[UR38][R28.64+0x38] ;  /* 0x000038261c109981 */ /* 0x000ea8000c1e1100 */
[----:B0-----:R-:W3:Y:S04]  /*10d00*/  LDL.LU R24, [R1+0x80] ;  /* 0x0000800001187983 */ /* 0x001ee80000300800 */
[----:B------:R-:W3:Y:S01]  /*10d10*/  LDL.LU R25, [R1+0x84] ;  /* 0x0000840001197983 */ /* 0x000ee20000300800 */
[----:B--2---:R-:W-:-:S05]  /*10d20*/  @!P1 PRMT R3, R16, 0x8880, RZ ;  /* 0x0000888010039816 */ /* 0x004fca00000000ff */
[----:B------:R-:W-:-:S04]  /*10d30*/  @!P1 IMAD R2, R3, R18, RZ ;  /* 0x0000001203029224 */ /* 0x000fc800078e02ff */
[----:B----4-:R-:W-:-:S05]  /*10d40*/  @!P1 IMAD R3, R38, R17, R2 ;  /* 0x0000001126039224 */ /* 0x010fca00078e0202 */
        /* <DEDUP_REMOVED lines=23> */
[----:B------:R-:W4:Y:S02]  /*10ec0*/  @!P4 LDG.E.U8 R16, desc[UR38][R236.64+0x30] ;  /* 0x00003026ec10c981 */ /* 0x000f24000c1e1100 */
[----:B------:R-:W-:-:S02]  /*10ed0*/  @!P1 IADD3 R38, P3, R4, UR37, RZ ;  /* 0x0000002504269c10 */ /* 0x000fc4000ff7e0ff */
[----:B------:R-:W2:Y:S01]  /*10ee0*/  LDL.LU R27, [R1+0x94] ;  /* 0x00009400011b7983 */ /* 0x000ea20000300800 */
[----:B----4-:R-:W-:-:S05]  /*10ef0*/  @!P4 PRMT R3, R16, 0x8880, RZ ;  /* 0x000088801003c816 */ /* 0x010fca00000000ff */
[----:B------:R-:W-:-:S04]  /*10f00*/  @!P4 IMAD R2, R3, R18, RZ ;  /* 0x000000120302c224 */ /* 0x000fc800078e02ff */
[----:B---3--:R-:W-:-:S05]  /*10f10*/  @!P4 IMAD R3, R24, R17, R2 ;  /* 0x000000111803c224 */ /* 0x008fca00078e0202 */
        /* <DEDUP_REMOVED lines=173> */
[----:B--2---:R-:W-:-:S05]  /*119f0*/  @!P4 IMAD R3, R24, R17, R2 ;  /* 0x000000111803c224 */ /* 0x004fca00078e0202 */
[----:B------:R0:W-:Y:S01]  /*11a00*/  @!P4 STG.E.U8 desc[UR38][R26.64+0x38], R3 ;  /* 0x000038031a00c986 */ /* 0x0001e2000c101126 */
[----:B------:R-:W-:-:S03]  /*11a10*/  ISETP.LT.OR P4, PT, R0, 0x3a, !P1 ;  /* 0x0000003a0000780c */ /* 0x000fc60004f81670 */
[----:B0-----:R-:W2:Y:S10]  /*11a20*/  LDL.LU R26, [R1+0x20] ;  /* 0x00002000011a7983 */ /* 0x001eb40000300800 */
[----:B------:R-:W4:Y:S01]  /*11a30*/  @!P4 LDG.E.U8 R16, desc[UR38][R14.64+0x39] ;  /* 0x000039260e10c981 */ /* 0x000f22000c1e1100 */
[----:B------:R-:W-:-:S03]  /*11a40*/  @!P4 IMAD.MOV.U32 R24, RZ, RZ, R8 ;  /* 0x000000ffff18c224 */ /* 0x000fc600078e0008 */
[----:B------:R-:W2:Y:S01]  /*11a50*/  LDL.LU R27, [R1+0x24] ;  /* 0x00002400011b7983 */ /* 0x000ea20000300800 */
[----:B----4-:R-:W-:-:S05]  /*11a60*/  @!P4 PRMT R3, R16, 0x8880, RZ ;  /* 0x000088801003c816 */ /* 0x010fca00000000ff */
[----:B------:R-:W-:-:S04]  /*11a70*/  @!P4 IMAD R2, R3, R18, RZ ;  /* 0x000000120302c224 */ /* 0x000fc800078e02ff */
[----:B---3--:R-:W-:Y:S02]  /*11a80*/  @!P4 IMAD R3, R25, R17, R2 ;  /* 0x000000111903c224 */ /* 0x008fe400078e0202 */
[----:B------:R-:W-:-:S05]  /*11a90*/  @!P4 IMAD.MOV.U32 R25, RZ, RZ, R7 ;  /* 0x000000ffff19c224 */ /* 0x000fca00078e0007 */
        /* <DEDUP_REMOVED lines=15> */
[----:B------:R-:W-:Y:S02]  /*11b90*/  @!P4 IADD3 R24, P5, R8, UR37, RZ ;  /* 0x000000250818cc10 */ /* 0x000fe4000ffbe0ff */
[----:B------:R-:W-:Y:S02]  /*11ba0*/  LOP3.LUT P3, RZ, R19, 0x8, RZ, 0xc0, !PT ;  /* 0x0000000813ff7812 */ /* 0x000fe4000786c0ff */
[----:B------:R-:W-:Y:S01]  /*11bb0*/  @!P4 IADD3.X R25, R7, UR36, RZ, P5, !PT ;  /* 0x000000240719cc10 */ /* 0x000fe2000affe4ff */
[----:B---3--:R-:W-:-:S05]  /*11bc0*/  @!P4 IMAD R3, R3, R17, R2 ;  /* 0x000000110303c224 */ /* 0x008fca00078e0202 */
[----:B------:R0:W-:Y:S01]  /*11bd0*/  @!P4 STG.E.U8 desc[UR38][R24.64+0x39], R3 ;  /* 0x000039031800c986 */ /* 0x0001e2000c101126 */
[----:B------:R-:W-:Y:S02]  /*11be0*/  ISETP.LT.OR P4, PT, R0, 0x41, !P3 ;  /* 0x000000410000780c */ /* 0x000fe40005f81670 */
[----:B------:R-:W-:Y:S01]  /*11bf0*/  LOP3.LUT R19, R19, 0xfffffdff, RZ, 0xc0, !PT ;  /* 0xfffffdff13137812 */ /* 0x000fe200078ec0ff */
[----:B0-----:R-:W3:Y:S10]  /*11c00*/  LDL.LU R24, [R1+0x30] ;  /* 0x0000300001187983 */ /* 0x001ef40000300800 */
[----:B------:R-:W4:Y:S01]  /*11c10*/  @!P4 LDG.E.U8 R16, desc[UR38][R28.64+0x40] ;  /* 0x000040261c10c981 */ /* 0x000f22000c1e1100 */
[----:B------:R-:W-:-:S03]  /*11c20*/  @P2 LOP3.LUT R19, R19, 0x200, RZ, 0xfc, !PT ;  /* 0x0000020013132812 */ /* 0x000fc600078efcff */
[----:B------:R-:W3:Y:S01]  /*11c30*/  LDL.LU R25, [R1+0x34] ;  /* 0x0000340001197983 */ /* 0x000ee20000300800 */
[----:B----4-:R-:W-:-:S05]  /*11c40*/  @!P4 PRMT R3, R16, 0x8880, RZ ;  /* 0x000088801003c816 */ /* 0x010fca00000000ff */
[----:B------:R-:W-:-:S04]  /*11c50*/  @!P4 IMAD R2, R3, R18, RZ ;  /* 0x000000120302c224 */ /* 0x000fc800078e02ff */
[----:B--2---:R-:W-:-:S05]  /*11c60*/  @!P4 IMAD R3, R26, R17, R2 ;  /* 0x000000111a03c224 */ /* 0x004fca00078e0202 */
[----:B------:R0:W-:Y:S01]  /*11c70*/  @!P4 STG.E.U8 desc[UR38][R4.64+0x40], R3 ;  /* 0x000040030400c986 */ /* 0x0001e2000c101126 */
[----:B------:R-:W-:-:S13]  /*11c80*/  ISETP.LT.OR P4, PT, R0, 0x42, !P3 ;  /* 0x000000420000780c */ /* 0x000fda0005f81670 */
[----:B------:R-:W0:Y:S01]  /*11c90*/  @!P4 LDG.E.U8 R16, desc[UR38][R28.64+0x41] ;  /* 0x000041261c10c981 */ /* 0x000e22000c1e1100 */
[----:B------:R-:W-:Y:S02]  /*11ca0*/  ISETP.LT.OR P2, PT, R0, 0x41, !P6 ;  /* 0x000000410000780c */ /* 0x000fe40007741670 */
        /* <DEDUP_REMOVED lines=27> */
[----:B0-----:R-:W4:Y:S04]  /*11e60*/  LDL.LU R36, [R1] ;  /* 0x0000000001247983 */ /* 0x001f280000300800 */
[----:B------:R-:W4:Y:S01]  /*11e70*/  LDL.LU R37, [R1+0x4] ;  /* 0x0000040001257983 */ /* 0x000f220000300800 */
[----:B--2---:R-:W-:-:S05]  /*11e80*/  @!P1 PRMT R3, R16, 0x8880, RZ ;  /* 0x0000888010039816 */ /* 0x004fca00000000ff */
        /* <DEDUP_REMOVED lines=62> */
[----:B0-----:R-:W3:Y:S10]  /*12270*/  LDL.LU.64 R36, [R1+0x2a8] ;  /* 0x0002a80001247983 */ /* 0x001ef40000300a00 */
[----:B------:R-:W4:Y:S02]  /*12280*/  @!P4 LDG.E.U8 R16, desc[UR38][R236.64+0x48] ;  /* 0x00004826ec10c981 */ /* 0x000f24000c1e1100 */
        /* <DEDUP_REMOVED lines=34> */
[----:B0-----:R-:W2:Y:S10]  /*124b0*/  LDL.LU.64 R38, [R1+0x2a0] ;  /* 0x0002a00001267983 */ /* 0x001eb40000300a00 */
[----:B------:R-:W4:Y:S02]  /*124c0*/  @!P4 LDG.E.U8 R16, desc[UR38][R232.64+0x40] ;  /* 0x00004026e810c981 */ /* 0x000f24000c1e1100 */
[----:B----4-:R-:W-:-:S05]  /*124d0*/  @!P4 PRMT R3, R16, 0x8880, RZ ;  /* 0x000088801003c816 */ /* 0x010fca00000000ff */
[----:B------:R-:W-:-:S04]  /*124e0*/  @!P4 IMAD R2, R3, R18, RZ ;  /* 0x000000120302c224 */ /* 0x000fc800078e02ff */
[----:B------:R-:W-:-:S05]  /*124f0*/  @!P4 IMAD R224, R224, R17, R2 ;  /* 0x00000011e0e0c224 */ /* 0x000fca00078e0202 */
[----:B------:R0:W-:Y:S01]  /*12500*/  @!P4 STG.E.U8 desc[UR38][R10.64+0x40], R224 ;  /* 0x000040e00a00c986 */ /* 0x0001e2000c101126 */
[----:B------:R-:W-:-:S13]  /*12510*/  ISETP.LT.OR P4, PT, R0, 0x42, !P3 ;  /* 0x000000420000780c */ /* 0x000fda0005f81670 */
[----:B------:R-:W4:Y:S02]  /*12520*/  @!P4 LDG.E.U8 R16, desc[UR38][R232.64+0x41] ;  /* 0x00004126e810c981 */ /* 0x000f24000c1e1100 */
[----:B----4-:R-:W-:-:S05]  /*12530*/  @!P4 PRMT R3, R16, 0x8880, RZ ;  /* 0x000088801003c816 */ /* 0x010fca00000000ff */
[----:B------:R-:W-:-:S04]  /*12540*/  @!P4 IMAD R2, R3, R18, RZ ;  /* 0x000000120302c224 */ /* 0x000fc800078e02ff */
[----:B------:R-:W-:-:S05]  /*12550*/  @!P4 IMAD R225, R225, R17, R2 ;  /* 0x00000011e1e1c224 */ /* 0x000fca00078e0202 */
[----:B------:R4:W-:Y:S01]  /*12560*/  @!P4 STG.E.U8 desc[UR38][R10.64+0x41], R225 ;  /* 0x000041e10a00c986 */ /* 0x0009e2000c101126 */
[----:B------:R-:W-:-:S13]  /*12570*/  ISETP.LT.OR P4, PT, R0, 0x41, !P2 ;  /* 0x000000410000780c */ /* 0x000fda0005781670 */
[----:B------:R-:W3:Y:S01]  /*12580*/  @!P4 LDG.E.U8 R16, desc[UR38][R22.64+0x40] ;  /* 0x000040261610c981 */ /* 0x000ee2000c1e1100 */
[----:B0-----:R-:W-:-:S04]  /*12590*/  @!P4 IADD3 R224, P5, R10, UR37, RZ ;  /* 0x000000250ae0cc10 */ /* 0x001fc8000ffbe0ff */
[----:B----4-:R-:W-:Y:S02]  /*125a0*/  @!P4 IADD3.X R225, R11, UR36, RZ, P5, !PT ;  /* 0x000000240be1cc10 */ /* 0x010fe4000affe4ff */
[----:B---3--:R-:W-:-:S05]  /*125b0*/  @!P4 PRMT R3, R16, 0x8880, RZ ;  /* 0x000088801003c816 */ /* 0x008fca00000000ff */
[----:B------:R-:W-:-:S04]  /*125c0*/  @!P4 IMAD R2, R3, R18, RZ ;  /* 0x000000120302c224 */ /* 0x000fc800078e02ff */
[----:B------:R-:W-:-:S05]  /*125d0*/  @!P4 IMAD R226, R226, R17, R2 ;  /* 0x00000011e2e2c224 */ /* 0x000fca00078e0202 */
[----:B------:R0:W-:Y:S01]  /*125e0*/  @!P4 STG.E.U8 desc[UR38][R224.64+0x40], R226 ;  /* 0x000040e2e000c986 */ /* 0x0001e2000c101126 */
[----:B------:R-:W-:-:S13]  /*125f0*/  ISETP.LT.OR P4, PT, R0, 0x42, !P2 ;  /* 0x000000420000780c */ /* 0x000fda0005781670 */
[----:B------:R-:W3:Y:S01]  /*12600*/  @!P4 LDG.E.U8 R16, desc[UR38][R22.64+0x41] ;  /* 0x000041261610c981 */ /* 0x000ee2000c1e1100 */
[----:B0-----:R-:W-:-:S04]  /*12610*/  @!P4 IADD3 R224, P5, R10, UR37, RZ ;  /* 0x000000250ae0cc10 */ /* 0x001fc8000ffbe0ff */
[----:B------:R-:W-:Y:S02]  /*12620*/  @!P4 IADD3.X R225, R11, UR36, RZ, P5, !PT ;  /* 0x000000240be1cc10 */ /* 0x000fe4000affe4ff */
[----:B---3--:R-:W-:-:S05]  /*12630*/  @!P4 PRMT R3, R16, 0x8880, RZ ;  /* 0x000088801003c816 */ /* 0x008fca00000000ff */
[----:B------:R-:W-:-:S04]  /*12640*/  @!P4 IMAD R2, R3, R18, RZ ;  /* 0x000000120302c224 */ /* 0x000fc800078e02ff */
[----:B------:R-:W-:-:S05]  /*12650*/  @!P4 IMAD R227, R227, R17, R2 ;  /* 0x00000011e3e3c224 */ /* 0x000fca00078e0202 */
[----:B------:R0:W-:Y:S01]  /*12660*/  @!P4 STG.E.U8 desc[UR38][R224.64+0x41], R227 ;  /* 0x000041e3e000c986 */ /* 0x0001e2000c101126 */
[----:B------:R-:W-:-:S13]  /*12670*/  ISETP.LT.OR P4, PT, R0, 0x49, !P3 ;  /* 0x000000490000780c */ /* 0x000fda0005f81670 */
[----:B------:R-:W3:Y:S02]  /*12680*/  @!P4 LDG.E.U8 R16, desc[UR38][R232.64+0x48] ;  /* 0x00004826e810c981 */ /* 0x000ee4000c1e1100 */
[----:B---3--:R-:W-:-:S05]  /*12690*/  @!P4 PRMT R3, R16, 0x8880, RZ ;  /* 0x000088801003c816 */ /* 0x008fca00000000ff */
[----:B------:R-:W-:-:S04]  /*126a0*/  @!P4 IMAD R2, R3, R18, RZ ;  /* 0x000000120302c224 */ /* 0x000fc800078e02ff */
[----:B------:R-:W-:-:S05]  /*126b0*/  @!P4 IMAD R228, R228, R17, R2 ;  /* 0x00000011e4e4c224 */ /* 0x000fca00078e0202 */
[----:B------:R-:W-:Y:S01]  /*126c0*/  @!P4 STG.E.U8 desc[UR38][R10.64+0x48], R228 ;  /* 0x000048e40a00c986 */ /* 0x000fe2000c101126 */
[----:B------:R-:W-:-:S13]  /*126d0*/  ISETP.LT.OR P4, PT, R0, 0x4a, !P3 ;  /* 0x0000004a0000780c */ /* 0x000fda0005f81670 */
[----:B------:R-:W3:Y:S02]  /*126e0*/  @!P4 LDG.E.U8 R16, desc[UR38][R232.64+0x49] ;  /* 0x00004926e810c981 */ /* 0x000ee4000c1e1100 */
[----:B---3--:R-:W-:-:S05]  /*126f0*/  @!P4 PRMT R3, R16, 0x8880, RZ ;  /* 0x000088801003c816 */ /* 0x008fca00000000ff */
[----:B------:R-:W-:-:S04]  /*12700*/  @!P4 IMAD R2, R3, R18, RZ ;  /* 0x000000120302c224 */ /* 0x000fc800078e02ff */
[----:B------:R-:W-:-:S05]  /*12710*/  @!P4 IMAD R229, R229, R17, R2 ;  /* 0x00000011e5e5c224 */ /* 0x000fca00078e0202 */
[----:B------:R-:W-:Y:S01]  /*12720*/  @!P4 STG.E.U8 desc[UR38][R10.64+0x49], R229 ;  /* 0x000049e50a00c986 */ /* 0x000fe2000c101126 */
        /* <DEDUP_REMOVED lines=18> */
[----:B0-----:R-:W-:Y:S02]  /*12850*/  @!P4 IMAD.MOV.U32 R224, RZ, RZ, R8 ;  /* 0x000000ffffe0c224 */ /* 0x001fe400078e0008 */
[----:B------:R-:W-:Y:S01]  /*12860*/  @!P4 IMAD.MOV.U32 R225, RZ, RZ, R7 ;  /* 0x000000ffffe1c224 */ /* 0x000fe200078e0007 */
[----:B---3--:R-:W-:-:S05]  /*12870*/  @!P4 PRMT R3, R16, 0x8880, RZ ;  /* 0x000088801003c816 */ /* 0x008fca00000000ff */
[----:B------:R-:W-:-:S04]  /*12880*/  @!P4 IMAD R2, R3, R18, RZ ;  /* 0x000000120302c224 */ /* 0x000fc800078e02ff */
[----:B------:R-:W-:-:S05]  /*12890*/  @!P4 IMAD R216, R216, R17, R2 ;  /* 0x00000011d8d8c224 */ /* 0x000fca00078e0202 */
[----:B------:R0:W-:Y:S01]  /*128a0*/  @!P4 STG.E.U8 desc[UR38][R224.64+0x40], R216 ;  /* 0x000040d8e000c986 */ /* 0x0001e2000c101126 */
[----:B------:R-:W-:-:S13]  /*128b0*/  ISETP.LT.OR P4, PT, R0, 0x42, !P1 ;  /* 0x000000420000780c */ /* 0x000fda0004f81670 */
[----:B------:R-:W3:Y:S01]  /*128c0*/  @!P4 LDG.E.U8 R16, desc[UR38][R14.64+0x41] ;  /* 0x000041260e10c981 */ /* 0x000ee2000c1e1100 */
[----:B0-----:R-:W-:Y:S01]  /*128d0*/  @!P4 IMAD.MOV.U32 R216, RZ, RZ, R8 ;  /* 0x000000ffffd8c224 */ /* 0x001fe200078e0008 */
[----:B---3--:R-:W-:-:S05]  /*128e0*/  @!P4 PRMT R3, R16, 0x8880, RZ ;  /* 0x000088801003c816 */ /* 0x008fca00000000ff */
[----:B------:R-:W-:-:S04]  /*128f0*/  @!P4 IMAD R2, R3, R18, RZ ;  /* 0x000000120302c224 */ /* 0x000fc800078e02ff */
[----:B------:R-:W-:Y:S02]  /*12900*/  @!P4 IMAD R3, R217, R17, R2 ;  /* 0x00000011d903c224 */ /* 0x000fe400078e0202 */
[----:B------:R-:W-:-:S05]  /*12910*/  @!P4 IMAD.MOV.U32 R217, RZ, RZ, R7 ;  /* 0x000000ffffd9c224 */ /* 0x000fca00078e0007 */
        /* <DEDUP_REMOVED lines=43> */
[----:B0-----:R-:W-:Y:S02]  /*12bd0*/  @!P4 IADD3 R216, P5, R8, UR37, RZ ;  /* 0x0000002508d8cc10 */ /* 0x001fe4000ffbe0ff */
[----:B------:R-:W-:Y:S02]  /*12be0*/  LOP3.LUT P3, RZ, R19, 0x8, RZ, 0xc0, !PT ;  /* 0x0000000813ff7812 */ /* 0x000fe4000786c0ff */
[----:B------:R-:W-:Y:S02]  /*12bf0*/  @!P4 IADD3.X R217, R7, UR36, RZ, P5, !PT ;  /* 0x0000002407d9cc10 */ /* 0x000fe4000affe4ff */
        /* <DEDUP_REMOVED lines=9> */
[----:B------:R0:W-:Y:S01]  /*12c90*/  @!P4 STG.E.U8 desc[UR38][R4.64+0x50], R208 ;  /* 0x000050d00400c986 */ /* 0x0001e2000c101126 */
[----:B------:R-:W-:-:S13]  /*12ca0*/  ISETP.LT.OR P4, PT, R0, 0x52, !P3 ;  /* 0x000000520000780c */ /* 0x000fda0005f81670 */
[----:B------:R-:W3:Y:S01]  /*12cb0*/  @!P4 LDG.E.U8 R16, desc[UR38][R28.64+0x51] ;  /* 0x000051261c10c981 */ /* 0x000ee2000c1e1100 */
[----:B------:R-:W-:-:S04]  /*12cc0*/  LOP3.LUT R19, R19, 0xffffffbf, RZ, 0xc0, !PT ;  /* 0xffffffbf13137812 */ /* 0x000fc800078ec0ff */
[----:B------:R-:W-:Y:S02]  /*12cd0*/  @P2 LOP3.LUT R19, R19, 0x40, RZ, 0xfc, !PT ;  /* 0x0000004013132812 */ /* 0x000fe400078efcff */
[----:B------:R-:W-:Y:S02]  /*12ce0*/  ISETP.LT.OR P2, PT, R0, 0x51, !P6 ;  /* 0x000000510000780c */ /* 0x000fe40007741670 */
[----:B---3--:R-:W-:-:S05]  /*12cf0*/  @!P4 PRMT R3, R16, 0x8880, RZ ;  /* 0x000088801003c816 */ /* 0x008fca00000000ff */
[----:B------:R-:W-:-:S04]  /*12d00*/  @!P4 IMAD R2, R3, R18, RZ ;  /* 0x000000120302c224 */ /* 0x000fc800078e02ff */
[----:B------:R-:W-:-:S05]  /*12d10*/  @!P4 IMAD R209, R209, R17, R2 ;  /* 0x00000011d1d1c224 */ /* 0x000fca00078e0202 */
[----:B------:R-:W-:Y:S04]  /*12d20*/  @!P4 STG.E.U8 desc[UR38][R4.64+0x51], R209 ;  /* 0x000051d10400c986 */ /* 0x000fe8000c101126 */
[----:B------:R-:W3:Y:S01]  /*12d30*/  @!P2 LDG.E.U8 R16, desc[UR38][R30.64+0x50] ;  /* 0x000050261e10a981 */ /* 0x000ee2000c1e1100 */
[----:B------:R-:W-:Y:S02]  /*12d40*/  ISETP.LT.OR P5, PT, R0, 0x59, !P6 ;  /* 0x000000590000780c */ /* 0x000fe400077a1670 */
[----:B---3--:R-:W-:-:S05]  /*12d50*/  @!P2 PRMT R3, R16, 0x8880, RZ ;  /* 0x000088801003a816 */ /* 0x008fca00000000ff */
[----:B------:R-:W-:-:S04]  /*12d60*/  @!P2 IMAD R2, R3, R18, RZ ;  /* 0x000000120302a224 */ /* 0x000fc800078e02ff */
[----:B------:R-:W-:-:S05]  /*12d70*/  @!P2 IMAD R210, R210, R17, R2 ;  /* 0x00000011d2d2a224 */ /* 0x000fca00078e0202 */
[----:B------:R3:W-:Y:S01]  /*12d80*/  @!P2 STG.E.U8 desc[UR38][R24.64+0x50], R210 ;  /* 0x000050d21800a986 */ /* 0x0007e2000c101126 */
[----:B------:R-:W-:Y:S02]  /*12d90*/  ISETP.LT.OR P2, PT, R0, 0x52, !P6 ;  /* 0x000000520000780c */ /* 0x000fe40007741670 */
[----:B0-----:R-:W-:Y:S02]  /*12da0*/  @!P5 IADD3 R208, P4, R4, UR37, RZ ;  /* 0x0000002504d0dc10 */ /* 0x001fe4000ff9e0ff */
[----:B------:R-:W-:Y:S01]  /*12db0*/  LOP3.LUT R19, R19, 0xfffffeff, RZ, 0xc0, !PT ;  /* 0xfffffeff13137812 */ /* 0x000fe200078ec0ff */
[----:B---3--:R-:W3:Y:S08]  /*12dc0*/  LDL.LU.64 R24, [R1+0x298] ;  /* 0x0002980001187983 */ /* 0x008ef00000300a00 */
[----:B------:R-:W4:Y:S01]  /*12dd0*/  @!P2 LDG.E.U8 R16, desc[UR38][R30.64+0x51] ;  /* 0x000051261e10a981 */ /* 0x000f22000c1e1100 */
[----:B------:R-:W-:-:S02]  /*12de0*/  @!P5 IADD3.X R209, R5, UR36, RZ, P4, !PT ;  /* 0x0000002405d1dc10 */ /* 0x000fc4000a7fe4ff */
[----:B------:R-:W-:Y:S02]  /*12df0*/  ISETP.LT.OR P4, PT, R0, 0x5a, !P6 ;  /* 0x0000005a0000780c */ /* 0x000fe40007781670 */
[----:B------:R-:W-:-:S11]  /*12e00*/  @P1 LOP3.LUT R19, R19, 0x100, RZ, 0xfc, !PT ;  /* 0x0000010013131812 */ /* 0x000fd600078efcff */
[----:B------:R-:W-:-:S04]  /*12e10*/  @!P4 IADD3 R216, P1, R4, UR37, RZ ;  /* 0x0000002504d8cc10 */ /* 0x000fc8000ff3e0ff */
[----:B------:R-:W-:Y:S02]  /*12e20*/  @!P4 IADD3.X R217, R5, UR36, RZ, P1, !PT ;  /* 0x0000002405d9cc10 */ /* 0x000fe40008ffe4ff */
[----:B------:R-:W-:Y:S02]  /*12e30*/  ISETP.LT.OR P1, PT, R0, 0x59, !P3 ;  /* 0x000000590000780c */ /* 0x000fe40005f21670 */
[----:B----4-:R-:W-:-:S05]  /*12e40*/  @!P2 PRMT R3, R16, 0x8880, RZ ;  /* 0x000088801003a816 */ /* 0x010fca00000000ff */
[----:B------:R-:W-:-:S04]  /*12e50*/  @!P2 IMAD R2, R3, R18, RZ ;  /* 0x000000120302a224 */ /* 0x000fc800078e02ff */
[----:B------:R-:W-:-:S05]  /*12e60*/  @!P2 IMAD R211, R211, R17, R2 ;  /* 0x00000011d3d3a224 */ /* 0x000fca00078e0202 */
[----:B------:R0:W-:Y:S04]  /*12e70*/  @!P2 STG.E.U8 desc[UR38][R26.64+0x51], R211 ;  /* 0x000051d31a00a986 */ /* 0x0001e8000c101126 */
[----:B------:R-:W4:Y:S04]  /*12e80*/  @!P1 LDG.E.U8 R16, desc[UR38][R28.64+0x58] ;  /* 0x000058261c109981 */ /* 0x000f28000c1e1100 */
[----:B0-----:R-:W3:Y:S01]  /*12e90*/  LDL.LU.64 R26, [R1+0x290] ;  /* 0x00029000011a7983 */ /* 0x001ee20000300a00 */
[----:B----4-:R-:W-:-:S05]  /*12ea0*/  @!P1 PRMT R3, R16, 0x8880, RZ ;  /* 0x0000888010039816 */ /* 0x010fca00000000ff */
[----:B------:R-:W-:-:S04]  /*12eb0*/  @!P1 IMAD R2, R3, R18, RZ ;  /* 0x0000001203029224 */ /* 0x000fc800078e02ff */
[----:B------:R-:W-:-:S05]  /*12ec0*/  @!P1 IMAD R212, R212, R17, R2 ;  /* 0x00000011d4d49224 */ /* 0x000fca00078e0202 */
[----:B------:R-:W-:Y:S01]  /*12ed0*/  @!P1 STG.E.U8 desc[UR38][R4.64+0x58], R212 ;  /* 0x000058d404009986 */ /* 0x000fe2000c101126 */
[----:B------:R-:W-:-:S13]  /*12ee0*/  ISETP.LT.OR P1, PT, R0, 0x5a, !P3 ;  /* 0x0000005a0000780c */ /* 0x000fda0005f21670 */
[----:B------:R-:W4:Y:S02]  /*12ef0*/  @!P1 LDG.E.U8 R16, desc[UR38][R28.64+0x59] ;  /* 0x000059261c109981 */ /* 0x000f24000c1e1100 */
[----:B----4-:R-:W-:-:S05]  /*12f00*/  @!P1 PRMT R3, R16, 0x8880, RZ ;  /* 0x0000888010039816 */ /* 0x010fca00000000ff */
[----:B------:R-:W-:-:S04]  /*12f10*/  @!P1 IMAD R2, R3, R18, RZ ;  /* 0x0000001203029224 */ /* 0x000fc800078e02ff */
[----:B------:R-:W-:-:S05]  /*12f20*/  @!P1 IMAD R213, R213, R17, R2 ;  /* 0x00000011d5d59224 */ /* 0x000fca00078e0202 */
[----:B------:R-:W-:Y:S04]  /*12f30*/  @!P1 STG.E.U8 desc[UR38][R4.64+0x59], R213 ;  /* 0x000059d504009986 */ /* 0x000fe8000c101126 */
[----:B------:R-:W4:Y:S02]  /*12f40*/  @!P5 LDG.E.U8 R16, desc[UR38][R30.64+0x58] ;  /* 0x000058261e10d981 */ /* 0x000f24000c1e1100 */
[----:B----4-:R-:W-:-:S05]  /*12f50*/  @!P5 PRMT R3, R16, 0x8880, RZ ;  /* 0x000088801003d816 */ /* 0x010fca00000000ff */
[----:B------:R-:W-:-:S04]  /*12f60*/  @!P5 IMAD R2, R3, R18, RZ ;  /* 0x000000120302d224 */ /* 0x000fc800078e02ff */
[----:B------:R-:W-:-:S05]  /*12f70*/  @!P5 IMAD R214, R214, R17, R2 ;  /* 0x00000011d6d6d224 */ /* 0x000fca00078e0202 */
[----:B------:R0:W-:Y:S04]  /*12f80*/  @!P5 STG.E.U8 desc[UR38][R208.64+0x58], R214 ;  /* 0x000058d6d000d986 */ /* 0x0001e8000c101126 */
[----:B------:R-:W4:Y:S01]  /*12f90*/  @!P4 LDG.E.U8 R16, desc[UR38][R30.64+0x59] ;  /* 0x000059261e10c981 */ /* 0x000f22000c1e1100 */
[----:B------:R-:W-:Y:S02]  /*12fa0*/  LOP3.LUT P2, RZ, R19, 0x4, RZ, 0xc0, !PT ;  /* 0x0000000413ff7812 */ /* 0x000fe4000784c0ff */
        /* <DEDUP_REMOVED lines=9> */
[----:B------:R4:W-:Y:S01]  /*13040*/  @!P4 STG.E.U8 desc[UR38][R12.64+0x50], R200 ;  /* 0x000050c80c00c986 */ /* 0x0009e2000c101126 */
[----:B------:R-:W-:-:S13]  /*13050*/  ISETP.LT.OR P4, PT, R0, 0x52, !P2 ;  /* 0x000000520000780c */ /* 0x000fda0005781670 */
[----:B------:R-:W2:Y:S01]  /*13060*/  @!P4 LDG.E.U8 R16, desc[UR38][R236.64+0x51] ;  /* 0x00005126ec10c981 */ /* 0x000ea2000c1e1100 */
[----:B------:R-:W-:-:S13]  /*13070*/  ISETP.LT.OR P1, PT, R0, 0x61, !P6 ;  /* 0x000000610000780c */ /* 0x000fda0007721670 */
[----:B------:R-:W-:-:S04]  /*13080*/  @!P1 IADD3 R210, P3, R4, UR37, RZ ;  /* 0x0000002504d29c10 */ /* 0x000fc8000ff7e0ff */
[----:B------:R-:W-:Y:S02]  /*13090*/  @!P1 IADD3.X R211, R5, UR36, RZ, P3, !PT ;  /* 0x0000002405d39c10 */ /* 0x000fe40009ffe4ff */
[----:B------:R-:W-:-:S13]  /*130a0*/  ISETP.LT.OR P3, PT, R0, 0x62, !P6 ;  /* 0x000000620000780c */ /* 0x000fda0007761670 */
[----:B0-----:R-:W-:-:S04]  /*130b0*/  @!P3 IADD3 R208, P5, R4, UR37, RZ ;  /* 0x0000002504d0bc10 */ /* 0x001fc8000ffbe0ff */
[----:B------:R-:W-:Y:S02]  /*130c0*/  @!P3 IADD3.X R209, R5, UR36, RZ, P5, !PT ;  /* 0x0000002405d1bc10 */ /* 0x000fe4000affe4ff */
[----:B------:R-:W-:Y:S02]  /*130d0*/  LOP3.LUT P3, RZ, R19, 0x80, RZ, 0xc0, !PT ;  /* 0x0000008013ff7812 */ /* 0x000fe4000786c0ff */
[----:B--2---:R-:W-:-:S05]  /*130e0*/  @!P4 PRMT R3, R16, 0x8880, RZ ;  /* 0x000088801003c816 */ /* 0x004fca00000000ff */
[----:B------:R-:W-:-:S04]  /*130f0*/  @!P4 IMAD R2, R3, R18, RZ ;  /* 0x000000120302c224 */ /* 0x000fc800078e02ff */
[----:B------:R-:W-:-:S05]  /*13100*/  @!P4 IMAD R201, R201, R17, R2 ;  /* 0x00000011c9c9c224 */ /* 0x000fca00078e0202 */
[----:B------:R0:W-:Y:S01]  /*13110*/  @!P4 STG.E.U8 desc[UR38][R12.64+0x51], R201 ;  /* 0x000051c90c00c986 */ /* 0x0001e2000c101126 */
[----:B------:R-:W-:-:S13]  /*13120*/  ISETP.LT.OR P4, PT, R0, 0x51, !P3 ;  /* 0x000000510000780c */ /* 0x000fda0005f81670 */
[----:B------:R-:W2:Y:S01]  /*13130*/  @!P4 LDG.E.U8 R16, desc[UR38][R234.64+0x50] ;  /* 0x00005026ea10c981 */ /* 0x000ea2000c1e1100 */
[----:B----4-:R-:W-:-:S04]  /*13140*/  @!P4 IADD3 R200, P5, R12, UR37, RZ ;  /* 0x000000250cc8cc10 */ /* 0x010fc8000ffbe0ff */
[----:B0-----:R-:W-:Y:S02]  /*13150*/  @!P4 IADD3.X R201, R13, UR36, RZ, P5, !PT ;  /* 0x000000240dc9cc10 */ /* 0x001fe4000affe4ff */
        /* <DEDUP_REMOVED lines=13> */
[----:B------:R-:W2:Y:S02]  /*13230*/  @!P4 LDG.E.U8 R16, desc[UR38][R236.64+0x58] ;  /* 0x00005826ec10c981 */ /* 0x000ea4000c1e1100 */
[----:B--2---:R-:W-:-:S05]  /*13240*/  @!P4 PRMT R3, R16, 0x8880, RZ ;  /* 0x000088801003c816 */ /* 0x004fca00000000ff */
[----:B------:R-:W-:-:S04]  /*13250*/  @!P4 IMAD R2, R3, R18, RZ ;  /* 0x000000120302c224 */ /* 0x000fc800078e02ff */
[----:B------:R-:W-:-:S05]  /*13260*/  @!P4 IMAD R3, R204, R17, R2 ;  /* 0x00000011cc03c224 */ /* 0x000fca00078e0202 */
[----:B------:R2:W-:Y:S01]  /*13270*/  @!P4 STG.E.U8 desc[UR38][R12.64+0x58], R3 ;  /* 0x000058030c00c986 */ /* 0x0005e2000c101126 */
[----:B------:R-:W-:-:S13]  /*13280*/  ISETP.LT.OR P4, PT, R0, 0x5a, !P2 ;  /* 0x0000005a0000780c */ /* 0x000fda0005781670 */
[----:B------:R-:W4:Y:S02]  /*13290*/  @!P4 LDG.E.U8 R16, desc[UR38][R236.64+0x59] ;  /* 0x00005926ec10c981 */ /* 0x000f24000c1e1100 */
[----:B----4-:R-:W-:-:S05]  /*132a0*/  @!P4 PRMT R202, R16, 0x8880, RZ ;  /* 0x0000888010cac816 */ /* 0x010fca00000000ff */
[----:B0-----:R-:W-:-:S04]  /*132b0*/  @!P4 IMAD.MOV.U32 R201, RZ, RZ, R202 ;  /* 0x000000ffffc9c224 */ /* 0x001fc800078e00ca */
[----:B------:R-:W-:-:S04]  /*132c0*/  @!P4 IMAD R2, R201, R18, RZ ;  /* 0x00000012c902c224 */ /* 0x000fc800078e02ff */
[----:B------:R-:W-:-:S05]  /*132d0*/  @!P4 IMAD R205, R205, R17, R2 ;  /* 0x00000011cdcdc224 */ /* 0x000fca00078e0202 */
[----:B------:R-:W-:Y:S01]  /*132e0*/  @!P4 STG.E.U8 desc[UR38][R12.64+0x59], R205 ;  /* 0x000059cd0c00c986 */ /* 0x000fe2000c101126 */
[----:B------:R-:W-:-:S13]  /*132f0*/  ISETP.LT.OR P4, PT, R0, 0x59, !P3 ;  /* 0x000000590000780c */ /* 0x000fda0005f81670 */
[----:B------:R-:W2:Y:S01]  /*13300*/  @!P4 LDG.E.U8 R16, desc[UR38][R234.64+0x58] ;  /* 0x00005826ea10c981 */ /* 0x000ea2000c1e1100 */
[----:B------:R-:W-:-:S04]  /*13310*/  @!P4 IADD3 R200, P5, R12, UR37, RZ ;  /* 0x000000250cc8cc10 */ /* 0x000fc8000ffbe0ff */
[----:B------:R-:W-:Y:S02]  /*13320*/  @!P4 IADD3.X R201, R13, UR36, RZ, P5, !PT ;  /* 0x000000240dc9cc10 */ /* 0x000fe4000affe4ff */
[----:B--2---:R-:W-:-:S05]  /*13330*/  @!P4 PRMT R3, R16, 0x8880, RZ ;  /* 0x000088801003c816 */ /* 0x004fca00000000ff */
[----:B------:R-:W-:-:S04]  /*13340*/  @!P4 IMAD R2, R3, R18, RZ ;  /* 0x000000120302c224 */ /* 0x000fc800078e02ff */
[----:B------:R-:W-:-:S05]  /*13350*/  @!P4 IMAD R3, R206, R17, R2 ;  /* 0x00000011ce03c224 */ /* 0x000fca00078e0202 */
[----:B------:R0:W-:Y:S01]  /*13360*/  @!P4 STG.E.U8 desc[UR38][R200.64+0x58], R3 ;  /* 0x00005803c800c986 */ /* 0x0001e2000c101126 */
[----:B------:R-:W-:-:S13]  /*13370*/  ISETP.LT.OR P4, PT, R0, 0x5a, !P3 ;  /* 0x0000005a0000780c */ /* 0x000fda0005f81670 */
[----:B------:R-:W2:Y:S01]  /*13380*/  @!P4 LDG.E.U8 R16, desc[UR38][R234.64+0x59] ;  /* 0x00005926ea10c981 */ /* 0x000ea2000c1e1100 */
[----:B0-----:R-:W-:Y:S02]  /*13390*/  @!P4 IADD3 R200, P5, R12, UR37, RZ ;  /* 0x000000250cc8cc10 */ /* 0x001fe4000ffbe0ff */
[----:B------:R-:W-:Y:S02]  /*133a0*/  P2R R3, PR, RZ, 0x8 ;  /* 0x00000008ff037803 */ /* 0x000fe40000000000 */
[----:B------:R-:W-:Y:S02]  /*133b0*/  @!P4 IADD3.X R201, R13, UR36, RZ, P5, !PT ;  /* 0x000000240dc9cc10 */ /* 0x000fe4000affe4ff */
[----:B------:R-:W-:Y:S02]  /*133c0*/  LOP3.LUT P3, RZ, R19, 0x2, RZ, 0xc0, !PT ;  /* 0x0000000213ff7812 */ /* 0x000fe4000786c0ff */
        /* <DEDUP_REMOVED lines=11> */
[----:B------:R-:W4:Y:S01]  /*13480*/  @!P4 LDG.E.U8 R16, desc[UR38][R232.64+0x51] ;  /* 0x00005126e810c981 */ /* 0x000f22000c1e1100 */
[----:B------:R-:W-:Y:S02]  /*13490*/  LOP3.LUT P2, RZ, R19, 0x40, RZ, 0xc0, !PT ;  /* 0x0000004013ff7812 */ /* 0x000fe4000784c0ff */
        /* <DEDUP_REMOVED lines=26> */
[----:B------:R-:W-:Y:S01]  /*13640*/  @!P4 STG.E.U8 desc[UR38][R10.64+0x58], R201 ;  /* 0x000058c90a00c986 */ /* 0x000fe2000c101126 */
[----:B------:R-:W-:-:S13]  /*13650*/  ISETP.LT.OR P4, PT, R0, 0x5a, !P3 ;  /* 0x0000005a0000780c */ /* 0x000fda0005f81670 */
[----:B------:R-:W2:Y:S02]  /*13660*/  @!P4 LDG.E.U8 R16, desc[UR38][R232.64+0x59] ;  /* 0x00005926e810c981 */ /* 0x000ea4000c1e1100 */
[----:B--2---:R-:W-:-:S05]  /*13670*/  @!P4 PRMT R194, R16, 0x8880, RZ ;  /* 0x0000888010c2c816 */ /* 0x004fca00000000ff */
        /* <DEDUP_REMOVED lines=15> */
[----:B------:R-:W-:Y:S02]  /*13770*/  LOP3.LUT P1, RZ, R19, 0x100, RZ, 0xc0, !PT ;  /* 0x0000010013ff7812 */ /* 0x000fe4000782c0ff */
        /* <DEDUP_REMOVED lines=11> */
[----:B------:R-:W-:-:S05]  /*13830*/  @!P4 IMAD R195, R184, R17, R2 ;  /* 0x00000011b8c3c224 */ /* 0x000fca00078e0202 */
[----:B------:R-:W-:Y:S01]  /*13840*/  @!P4 STG.E.U8 desc[UR38][R192.64+0x50], R195 ;  /* 0x000050c3c000c986 */ /* 0x000fe2000c101126 */
[----:B------:R-:W-:-:S13]  /*13850*/  ISETP.LT.OR P4, PT, R0, 0x52, !P1 ;  /* 0x000000520000780c */ /* 0x000fda0004f81670 */
[----:B------:R-:W2:Y:S01]  /*13860*/  @!P4 LDG.E.U8 R16, desc[UR38][R14.64+0x51] ;  /* 0x000051260e10c981 */ /* 0x000ea2000c1e1100 */
[----:B------:R-:W-:Y:S01]  /*13870*/  @!P4 IMAD.MOV.U32 R184, RZ, RZ, R8 ;  /* 0x000000ffffb8c224 */ /* 0x000fe200078e0008 */
[----:B--2---:R-:W-:-:S05]  /*13880*/  @!P4 PRMT R197, R16, 0x8880, RZ ;  /* 0x0000888010c5c816 */ /* 0x004fca00000000ff */
[----:B------:R-:W-:-:S04]  /*13890*/  @!P4 IMAD R2, R197, R18, RZ ;  /* 0x00000012c502c224 */ /* 0x000fc800078e02ff */
[----:B------:R-:W-:Y:S02]  /*138a0*/  @!P4 IMAD R197, R185, R17, R2 ;  /* 0x00000011b9c5c224 */ /* 0x000fe400078e0202 */
[----:B------:R-:W-:-:S05]  /*138b0*/  @!P4 IMAD.MOV.U32 R185, RZ, RZ, R7 ;  /* 0x000000ffffb9c224 */ /* 0x000fca00078e0007 */
        /* <DEDUP_REMOVED lines=58> */
[----:B------:R-:W-:Y:S02]  /*13c60*/  P2R R194, PR, RZ, 0x4 ;  /* 0x00000004ffc27803 */ /* 0x000fe40000000000 */
[----:B------:R-:W-:Y:S02]  /*13c70*/  ISETP.LT.OR P2, PT, R0, 0x61, !P6 ;  /* 0x000000610000780c */ /* 0x000fe40007741670 */
[----:B----4-:R-:W-:-:S05]  /*13c80*/  @!P4 PRMT R176, R16, 0x8880, RZ ;  /* 0x0000888010b0c816 */ /* 0x010fca00000000ff */
[----:B0-----:R-:W-:-:S04]  /*13c90*/  @!P4 IMAD.MOV.U32 R185, RZ, RZ, R176 ;  /* 0x000000ffffb9c224 */ /* 0x001fc800078e00b0 */
[----:B------:R-:W-:-:S04]  /*13ca0*/  @!P4 IMAD R2, R185, R18, RZ ;  /* 0x00000012b902c224 */ /* 0x000fc800078e02ff */
[----:B------:R-:W-:-:S05]  /*13cb0*/  @!P4 IMAD R185, R177, R17, R2 ;  /* 0x00000011b1b9c224 */ /* 0x000fca00078e0202 */
[----:B------:R0:W-:Y:S04]  /*13cc0*/  @!P4 STG.E.U8 desc[UR38][R4.64+0x61], R185 ;  /* 0x000061b90400c986 */ /* 0x0001e8000c101126 */
[----:B------:R-:W2:Y:S01]  /*13cd0*/  @!P2 LDG.E.U8 R16, desc[UR38][R30.64+0x60] ;  /* 0x000060261e10a981 */ /* 0x000ea2000c1e1100 */
[----:B------:R-:W-:Y:S02]  /*13ce0*/  ISETP.LT.OR P5, PT, R0, 0x69, !P6 ;  /* 0x000000690000780c */ /* 0x000fe400077a1670 */
[----:B--2---:R-:W-:-:S05]  /*13cf0*/  @!P2 PRMT R187, R16, 0x8880, RZ ;  /* 0x0000888010bba816 */ /* 0x004fca00000000ff */
[----:B------:R-:W-:-:S04]  /*13d00*/  @!P2 IMAD R2, R187, R18, RZ ;  /* 0x00000012bb02a224 */ /* 0x000fc800078e02ff */
[----:B------:R-:W-:-:S05]  /*13d10*/  @!P2 IMAD R187, R178, R17, R2 ;  /* 0x00000011b2bba224 */ /* 0x000fca00078e0202 */
[----:B------:R2:W-:Y:S01]  /*13d20*/  @!P2 STG.E.U8 desc[UR38][R210.64+0x60], R187 ;  /* 0x000060bbd200a986 */ /* 0x0005e2000c101126 */
[----:B------:R-:W-:-:S13]  /*13d30*/  ISETP.LT.OR P2, PT, R0, 0x62, !P6 ;  /* 0x000000620000780c */ /* 0x000fda0007741670 */
[----:B------:R-:W4:Y:S01]  /*13d40*/  @!P2 LDG.E.U8 R16, desc[UR38][R30.64+0x61] ;  /* 0x000061261e10a981 */ /* 0x000f22000c1e1100 */
[----:B------:R-:W-:-:S04]  /*13d50*/  @!P5 IADD3 R176, P4, R4, UR37, RZ ;  /* 0x0000002504b0dc10 */ /* 0x000fc8000ff9e0ff */
[----:B------:R-:W-:Y:S02]  /*13d60*/  @!P5 IADD3.X R177, R5, UR36, RZ, P4, !PT ;  /* 0x0000002405b1dc10 */ /* 0x000fe4000a7fe4ff */
[----:B------:R-:W-:Y:S02]  /*13d70*/  ISETP.LT.OR P4, PT, R0, 0x6a, !P6 ;  /* 0x0000006a0000780c */ /* 0x000fe40007781670 */
[----:B------:R-:W-:-:S11]  /*13d80*/  P2R R186, PR, RZ, 0x2 ;  /* 0x00000002ffba7803 */ /* 0x000fd60000000000 */
[----:B------:R-:W-:-:S04]  /*13d90*/  @!P4 IADD3 R184, P1, R4, UR37, RZ ;  /* 0x0000002504b8cc10 */ /* 0x000fc8000ff3e0ff */
[----:B0-----:R-:W-:Y:S02]  /*13da0*/  @!P4 IADD3.X R185, R5, UR36, RZ, P1, !PT ;  /* 0x0000002405b9cc10 */ /* 0x001fe40008ffe4ff */
[----:B------:R-:W-:Y:S02]  /*13db0*/  ISETP.LT.OR P1, PT, R0, 0x69, !P3 ;  /* 0x000000690000780c */ /* 0x000fe40005f21670 */
[----:B----4-:R-:W-:-:S05]  /*13dc0*/  @!P2 PRMT R189, R16, 0x8880, RZ ;  /* 0x0000888010bda816 */ /* 0x010fca00000000ff */
[----:B------:R-:W-:-:S04]  /*13dd0*/  @!P2 IMAD R2, R189, R18, RZ ;  /* 0x00000012bd02a224 */ /* 0x000fc800078e02ff */
[----:B------:R-:W-:-:S05]  /*13de0*/  @!P2 IMAD R179, R179, R17, R2 ;  /* 0x00000011b3b3a224 */ /* 0x000fca00078e0202 */
[----:B------:R0:W-:Y:S04]  /*13df0*/  @!P2 STG.E.U8 desc[UR38][R208.64+0x61], R179 ;  /* 0x000061b3d000a986 */ /* 0x0001e8000c101126 */
        /* <DEDUP_REMOVED lines=17> */
[----:B------:R2:W-:Y:S04]  /*13f10*/  @!P5 STG.E.U8 desc[UR38][R176.64+0x68], R187 ;  /* 0x000068bbb000d986 */ /* 0x0005e8000c101126 */
[----:B------:R-:W4:Y:S01]  /*13f20*/  @!P4 LDG.E.U8 R16, desc[UR38][R30.64+0x69] ;  /* 0x000069261e10c981 */ /* 0x000f22000c1e1100 */
[----:B------:R-:W-:-:S04]  /*13f30*/  @!P1 IADD3 R178, P3, R4, UR37, RZ ;  /* 0x0000002504b29c10 */ /* 0x000fc8000ff7e0ff */
[----:B------:R-:W-:Y:S02]  /*13f40*/  @!P1 IADD3.X R179, R5, UR36, RZ, P3, !PT ;  /* 0x0000002405b39c10 */ /* 0x000fe40009ffe4ff */
[----:B------:R-:W-:-:S13]  /*13f50*/  ISETP.LT.OR P3, PT, R0, 0x72, !P6 ;  /* 0x000000720000780c */ /* 0x000fda0007761670 */
[----:B------:R-:W-:-:S04]  /*13f60*/  @!P3 IADD3 R180, P5, R4, UR37, RZ ;  /* 0x0000002504b4bc10 */ /* 0x000fc8000ffbe0ff */
[----:B0-----:R-:W-:Y:S02]  /*13f70*/  @!P3 IADD3.X R181, R5, UR36, RZ, P5, !PT ;  /* 0x0000002405b5bc10 */ /* 0x001fe4000affe4ff */
[----:B------:R-:W-:Y:S02]  /*13f80*/  ISETP.NE.AND P3, PT, R3, RZ, PT ;  /* 0x000000ff0300720c */ /* 0x000fe40003f65270 */
        /* <DEDUP_REMOVED lines=18> */
[----:B------:R-:W0:Y:S01]  /*140b0*/  @!P4 LDG.E.U8 R16, desc[UR38][R234.64+0x60] ;  /* 0x00006026ea10c981 */ /* 0x000e22000c1e1100 */
[----:B------:R-:W-:-:S04]  /*140c0*/  @!P4 IADD3 R168, P5, R12, UR37, RZ ;  /* 0x000000250ca8cc10 */ /* 0x000fc8000ffbe0ff */
[----:B------:R-:W-:Y:S02]  /*140d0*/  @!P4 IADD3.X R169, R13, UR36, RZ, P5, !PT ;  /* 0x000000240da9cc10 */ /* 0x000fe4000affe4ff */
[----:B0-----:R-:W-:-:S05]  /*140e0*/  @!P4 PRMT R3, R16, 0x8880, RZ ;  /* 0x000088801003c816 */ /* 0x001fca00000000ff */
[----:B------:R-:W-:-:S04]  /*140f0*/  @!P4 IMAD R2, R3, R18, RZ ;  /* 0x000000120302c224 */ /* 0x000fc800078e02ff */
[----:B------:R-:W-:-:S05]  /*14100*/  @!P4 IMAD R3, R170, R17, R2 ;  /* 0x00000011aa03c224 */ /* 0x000fca00078e0202 */
[----:B------:R0:W-:Y:S01]  /*14110*/  @!P4 STG.E.U8 desc[UR38][R168.64+0x60], R3 ;  /* 0x00006003a800c986 */ /* 0x0001e2000c101126 */
[----:B------:R-:W-:-:S13]  /*14120*/  ISETP.LT.OR P4, PT, R0, 0x62, !P3 ;  /* 0x000000620000780c */ /* 0x000fda0005f81670 */
[----:B------:R-:W4:Y:S01]  /*14130*/  @!P4 LDG.E.U8 R16, desc[UR38][R234.64+0x61] ;  /* 0x00006126ea10c981 */ /* 0x000f22000c1e1100 */
[----:B------:R-:W-:-:S04]  /*14140*/  @!P4 IADD3 R176, P5, R12, UR37, RZ ;  /* 0x000000250cb0cc10 */ /* 0x000fc8000ffbe0ff */
[----:B--2---:R-:W-:Y:S02]  /*14150*/  @!P4 IADD3.X R177, R13, UR36, RZ, P5, !PT ;  /* 0x000000240db1cc10 */ /* 0x004fe4000affe4ff */
[----:B----4-:R-:W-:-:S05]  /*14160*/  @!P4 PRMT R183, R16, 0x8880, RZ ;  /* 0x0000888010b7c816 */ /* 0x010fca00000000ff */
[----:B------:R-:W-:-:S04]  /*14170*/  @!P4 IMAD R2, R183, R18, RZ ;  /* 0x00000012b702c224 */ /* 0x000fc800078e02ff */
[----:B------:R-:W-:-:S05]  /*14180*/  @!P4 IMAD R171, R171, R17, R2 ;  /* 0x00000011ababc224 */ /* 0x000fca00078e0202 */
[----:B------:R-:W-:Y:S01]  /*14190*/  @!P4 STG.E.U8 desc[UR38][R176.64+0x61], R171 ;  /* 0x000061abb000c986 */ /* 0x000fe2000c101126 */
[----:B------:R-:W-:-:S13]  /*141a0*/  ISETP.LT.OR P4, PT, R0, 0x69, !P2 ;  /* 0x000000690000780c */ /* 0x000fda0005781670 */
[----:B------:R-:W0:Y:S02]  /*141b0*/  @!P4 LDG.E.U8 R16, desc[UR38][R236.64+0x68] ;  /* 0x00006826ec10c981 */ /* 0x000e24000c1e1100 */
[----:B0-----:R-:W-:-:S05]  /*141c0*/  @!P4 PRMT R3, R16, 0x8880, RZ ;  /* 0x000088801003c816 */ /* 0x001fca00000000ff */
        /* <DEDUP_REMOVED lines=18> */
[----:B------:R-:W2:Y:S01]  /*142f0*/  @!P4 LDG.E.U8 R16, desc[UR38][R234.64+0x69] ;  /* 0x00006926ea10c981 */ /* 0x000ea2000c1e1100 */
[----:B------:R-:W-:Y:S02]  /*14300*/  @!P4 IADD3 R170, P5, R12, UR37, RZ ;  /* 0x000000250caacc10 */ /* 0x000fe4000ffbe0ff */
[----:B0-----:R-:W-:Y:S02]  /*14310*/  P2R R3, PR, RZ, 0x8 ;  /* 0x00000008ff037803 */ /* 0x001fe40000000000 */
        /* <DEDUP_REMOVED lines=14> */
[----:B------:R-:W-:Y:S02]  /*14400*/  ISETP.NE.AND P2, PT, R194, RZ, PT ;  /* 0x000000ffc200720c */ /* 0x000fe40003f45270 */
[----:B----4-:R-:W-:-:S05]  /*14410*/  @!P4 PRMT R160, R16, 0x8880, RZ ;  /* 0x0000888010a0c816 */ /* 0x010fca00000000ff */
[----:B0-----:R-:W-:-:S04]  /*14420*/  @!P4 IMAD.MOV.U32 R171, RZ, RZ, R160 ;  /* 0x000000ffffabc224 */ /* 0x001fc800078e00a0 */
[----:B------:R-:W-:-:S04]  /*14430*/  @!P4 IMAD R2, R171, R18, RZ ;  /* 0x00000012ab02c224 */ /* 0x000fc800078e02ff */
[----:B------:R-:W-:-:S05]  /*14440*/  @!P4 IMAD R171, R161, R17, R2 ;  /* 0x00000011a1abc224 */ /* 0x000fca00078e0202 */
[----:B------:R0:W-:Y:S01]  /*14450*/  @!P4 STG.E.U8 desc[UR38][R10.64+0x61], R171 ;  /* 0x000061ab0a00c986 */ /* 0x0001e2000c101126 */
        /* <DEDUP_REMOVED lines=39> */
[----:B------:R-:W-:Y:S02]  /*146d0*/  ISETP.NE.AND P1, PT, R186, RZ, PT ;  /* 0x000000ffba00720c */ /* 0x000fe40003f25270 */
[----:B------:R-:W-:Y:S02]  /*146e0*/  @!P4 IADD3.X R163, R11, UR36, RZ, P5, !PT ;  /* 0x000000240ba3cc10 */ /* 0x000fe4000affe4ff */
[----:B--2---:R-:W-:-:S05]  /*146f0*/  @!P4 PRMT R165, R16, 0x8880, RZ ;  /* 0x0000888010a5c816 */ /* 0x004fca00000000ff */
[----:B------:R-:W-:-:S04]  /*14700*/  @!P4 IMAD R2, R165, R18, RZ ;  /* 0x00000012a502c224 */ /* 0x000fc800078e02ff */
[----:B------:R-:W-:-:S05]  /*14710*/  @!P4 IMAD R167, R167, R17, R2 ;  /* 0x00000011a7a7c224 */ /* 0x000fca00078e0202 */
[----:B------:R2:W-:Y:S01]  /*14720*/  @!P4 STG.E.U8 desc[UR38][R162.64+0x69], R167 ;  /* 0x000069a7a200c986 */ /* 0x0005e2000c101126 */
[----:B------:R-:W-:-:S13]  /*14730*/  ISETP.LT.OR P4, PT, R0, 0x61, !P1 ;  /* 0x000000610000780c */ /* 0x000fda0004f81670 */
[----:B------:R-:W4:Y:S01]  /*14740*/  @!P4 LDG.E.U8 R16, desc[UR38][R14.64+0x60] ;  /* 0x000060260e10c981 */ /* 0x000f22000c1e1100 */
[----:B0-----:R-:W-:Y:S01]  /*14750*/  @!P4 IMAD.MOV.U32 R160, RZ, RZ, R8 ;  /* 0x000000ffffa0c224 */ /* 0x001fe200078e0008 */
[----:B----4-:R-:W-:-:S05]  /*14760*/  @!P4 PRMT R161, R16, 0x8880, RZ ;  /* 0x0000888010a1c816 */ /* 0x010fca00000000ff */
[----:B------:R-:W-:Y:S02]  /*14770*/  @!P4 IMAD R2, R161, R18, RZ ;  /* 0x00000012a102c224 */ /* 0x000fe400078e02ff */
[----:B------:R-:W-:Y:S02]  /*14780*/  @!P4 IMAD.MOV.U32 R161, RZ, RZ, R7 ;  /* 0x000000ffffa1c224 */ /* 0x000fe400078e0007 */
[----:B------:R-:W-:-:S05]  /*14790*/  @!P4 IMAD R165, R152, R17, R2 ;  /* 0x0000001198a5c224 */ /* 0x000fca00078e0202 */
[----:B------:R0:W-:Y:S01]  /*147a0*/  @!P4 STG.E.U8 desc[UR38][R160.64+0x60], R165 ;  /* 0x000060a5a000c986 */ /* 0x0001e2000c101126 */
        /* <DEDUP_REMOVED lines=15> */
[----:B------:R-:W-:Y:S01]  /*148a0*/  @!P4 STG.E.U8 desc[UR38][R162.64+0x60], R161 ;  /* 0x000060a1a200c986 */ /* 0x000fe2000c101126 */
[----:B------:R-:W-:-:S13]  /*148b0*/  ISETP.LT.OR P4, PT, R0, 0x62, !P0 ;  /* 0x000000620000780c */ /* 0x000fda0004781670 */
[----:B------:R-:W4:Y:S01]  /*148c0*/  @!P4 LDG.E.U8 R16, desc[UR38][R20.64+0x61] ;  /* 0x000061261410c981 */ /* 0x000f22000c1e1100 */
[----:B--2---:R-:W-:-:S04]  /*148d0*/  @!P4 IADD3 R152, P5, R8, UR37, RZ ;  /* 0x000000250898cc10 */ /* 0x004fc8000ffbe0ff */
[----:B------:R-:W-:Y:S02]  /*148e0*/  @!P4 IADD3.X R153, R7, UR36, RZ, P5, !PT ;  /* 0x000000240799cc10 */ /* 0x000fe4000affe4ff */
[----:B----4-:R-:W-:-:S05]  /*148f0*/  @!P4 PRMT R165, R16, 0x8880, RZ ;  /* 0x0000888010a5c816 */ /* 0x010fca00000000ff */
        /* <DEDUP_REMOVED lines=28> */
[----:B------:R-:W4:Y:S01]  /*14ac0*/  @!P4 LDG.E.U8 R16, desc[UR38][R20.64+0x69] ;  /* 0x000069261410c981 */ /* 0x000f22000c1e1100 */
[----:B0-----:R-:W-:Y:S02]  /*14ad0*/  @!P4 IADD3 R152, P5, R8, UR37, RZ ;  /* 0x000000250898cc10 */ /* 0x001fe4000ffbe0ff */
[----:B------:R-:W-:Y:S02]  /*14ae0*/  LOP3.LUT P3, RZ, R19, 0x8, RZ, 0xc0, !PT ;  /* 0x0000000813ff7812 */ /* 0x000fe4000786c0ff */
[----:B------:R-:W-:Y:S02]  /*14af0*/  @!P4 IADD3.X R153, R7, UR36, RZ, P5, !PT ;  /* 0x000000240799cc10 */ /* 0x000fe4000affe4ff */
        /* <DEDUP_REMOVED lines=29> */
[----:B------:R-:W-:Y:S02]  /*14cd0*/  ISETP.LT.OR P4, PT, R0, 0x7a, !P6 ;  /* 0x0000007a0000780c */ /* 0x000fe40007781670 */
[----:B------:R-:W-:-:S11]  /*14ce0*/  P2R R156, PR, RZ, 0x2 ;  /* 0x00000002ff9c7803 */ /* 0x000fd60000000000 */
[----:B------:R-:W-:-:S04]  /*14cf0*/  @!P4 IADD3 R154, P1, R4, UR37, RZ ;  /* 0x00000025049acc10 */ /* 0x000fc8000ff3e0ff */
[----:B------:R-:W-:Y:S02]  /*14d00*/  @!P4 IADD3.X R155, R5, UR36, RZ, P1, !PT ;  /* 0x00000024059bcc10 */ /* 0x000fe40008ffe4ff */
[----:B------:R-:W-:Y:S02]  /*14d10*/  ISETP.LT.OR P1, PT, R0, 0x79, !P3 ;  /* 0x000000790000780c */ /* 0x000fe40005f21670 */
[----:B0-----:R-:W-:-:S05]  /*14d20*/  @!P2 PRMT R145, R16, 0x8880, RZ ;  /* 0x000088801091a816 */ /* 0x001fca00000000ff */
[----:B------:R-:W-:-:S04]  /*14d30*/  @!P2 IMAD R2, R145, R18, RZ ;  /* 0x000000129102a224 */ /* 0x000fc800078e02ff */
[----:B------:R-:W-:-:S05]  /*14d40*/  @!P2 IMAD R147, R147, R17, R2 ;  /* 0x000000119393a224 */ /* 0x000fca00078e0202 */
[----:B------:R0:W-:Y:S04]  /*14d50*/  @!P2 STG.E.U8 desc[UR38][R180.64+0x71], R147 ;  /* 0x00007193b400a986 */ /* 0x0001e8000c101126 */
[----:B------:R-:W4:Y:S02]  /*14d60*/  @!P1 LDG.E.U8 R16, desc[UR38][R28.64+0x78] ;  /* 0x000078261c109981 */ /* 0x000f24000c1e1100 */
[----:B----4-:R-:W-:-:S05]  /*14d70*/  @!P1 PRMT R145, R16, 0x8880, RZ ;  /* 0x0000888010919816 */ /* 0x010fca00000000ff */
[----:B------:R-:W-:-:S04]  /*14d80*/  @!P1 IMAD R2, R145, R18, RZ ;  /* 0x0000001291029224 */ /* 0x000fc800078e02ff */
[----:B--2---:R-:W-:-:S05]  /*14d90*/  @!P1 IMAD R157, R148, R17, R2 ;  /* 0x00000011949d9224 */ /* 0x004fca00078e0202 */
[----:B------:R2:W-:Y:S01]  /*14da0*/  @!P1 STG.E.U8 desc[UR38][R4.64+0x78], R157 ;  /* 0x0000789d04009986 */ /* 0x0005e2000c101126 */
[----:B------:R-:W-:-:S13]  /*14db0*/  ISETP.LT.OR P1, PT, R0, 0x7a, !P3 ;  /* 0x0000007a0000780c */ /* 0x000fda0005f21670 */
[----:B------:R-:W4:Y:S02]  /*14dc0*/  @!P1 LDG.E.U8 R16, desc[UR38][R28.64+0x79] ;  /* 0x000079261c109981 */ /* 0x000f24000c1e1100 */
[----:B----4-:R-:W-:-:S05]  /*14dd0*/  @!P1 PRMT R145, R16, 0x8880, RZ ;  /* 0x0000888010919816 */ /* 0x010fca00000000ff */
[----:B------:R-:W-:-:S04]  /*14de0*/  @!P1 IMAD R2, R145, R18, RZ ;  /* 0x0000001291029224 */ /* 0x000fc800078e02ff */
[----:B------:R-:W-:-:S05]  /*14df0*/  @!P1 IMAD R149, R149, R17, R2 ;  /* 0x0000001195959224 */ /* 0x000fca00078e0202 */
[----:B------:R4:W-:Y:S04]  /*14e00*/  @!P1 STG.E.U8 desc[UR38][R4.64+0x79], R149 ;  /* 0x0000799504009986 */ /* 0x0009e8000c101126 */
[----:B------:R-:W0:Y:S01]  /*14e10*/  @!P5 LDG.E.U8 R16, desc[UR38][R30.64+0x78] ;  /* 0x000078261e10d981 */ /* 0x000e22000c1e1100 */
[----:B------:R-:W-:Y:S02]  /*14e20*/  ISETP.LT.OR P1, PT, R0, 0x81, !P6 ;  /* 0x000000810000780c */ /* 0x000fe40007721670 */
[----:B0-----:R-:W-:-:S05]  /*14e30*/  @!P5 PRMT R147, R16, 0x8880, RZ ;  /* 0x000088801093d816 */ /* 0x001fca00000000ff */
[----:B------:R-:W-:-:S04]  /*14e40*/  @!P5 IMAD R2, R147, R18, RZ ;  /* 0x000000129302d224 */ /* 0x000fc800078e02ff */
[----:B--2---:R-:W-:-:S05]  /*14e50*/  @!P5 IMAD R157, R150, R17, R2 ;  /* 0x00000011969dd224 */ /* 0x004fca00078e0202 */
[----:B------:R-:W-:Y:S04]  /*14e60*/  @!P5 STG.E.U8 desc[UR38][R152.64+0x78], R157 ;  /* 0x0000789d9800d986 */ /* 0x000fe8000c101126 */
[----:B------:R-:W2:Y:S01]  /*14e70*/  @!P4 LDG.E.U8 R16, desc[UR38][R30.64+0x79] ;  /* 0x000079261e10c981 */ /* 0x000ea2000c1e1100 */
[----:B------:R-:W-:-:S04]  /*14e80*/  @!P1 IADD3 R144, P3, R4, UR37, RZ ;  /* 0x0000002504909c10 */ /* 0x000fc8000ff7e0ff */
[----:B------:R-:W-:Y:S02]  /*14e90*/  @!P1 IADD3.X R145, R5, UR36, RZ, P3, !PT ;  /* 0x0000002405919c10 */ /* 0x000fe40009ffe4ff */
[----:B------:R-:W-:-:S13]  /*14ea0*/  ISETP.LT.OR P3, PT, R0, 0x82, !P6 ;  /* 0x000000820000780c */ /* 0x000fda0007761670 */
[----:B------:R-:W-:-:S04]  /*14eb0*/  @!P3 IADD3 R146, P5, R4, UR37, RZ ;  /* 0x000000250492bc10 */ /* 0x000fc8000ffbe0ff */
[----:B------:R-:W-:Y:S02]  /*14ec0*/  @!P3 IADD3.X R147, R5, UR36, RZ, P5, !PT ;  /* 0x000000240593bc10 */ /* 0x000fe4000affe4ff */
[----:B------:R-:W-:Y:S02]  /*14ed0*/  ISETP.NE.AND P3, PT, R3, RZ, PT ;  /* 0x000000ff0300720c */ /* 0x000fe40003f65270 */
[----:B------:R-:W-:Y:S02]  /*14ee0*/  LOP3.LUT P2, RZ, R19, 0x4, RZ, 0xc0, !PT ;  /* 0x0000000413ff7812 */ /* 0x000fe4000784c0ff */
        /* <DEDUP_REMOVED lines=55> */
[----:B------:R-:W-:Y:S02]  /*15260*/  P2R R140, PR, RZ, 0x8 ;  /* 0x00000008ff8c7803 */ /* 0x000fe40000000000 */
[----:B------:R-:W-:Y:S02]  /*15270*/  @!P4 IADD3.X R139, R13, UR36, RZ, P5, !PT ;  /* 0x000000240d8bcc10 */ /* 0x000fe4000affe4ff */
[----:B------:R-:W-:Y:S02]  /*15280*/  LOP3.LUT P3, RZ, R19, 0x2, RZ, 0xc0, !PT ;  /* 0x0000000213ff7812 */ /* 0x000fe4000786c0ff */
[----:B--2---:R-:W-:-:S05]  /*15290*/  @!P4 PRMT R141, R16, 0x8880, RZ ;  /* 0x00008880108dc816 */ /* 0x004fca00000000ff */
        /* <DEDUP_REMOVED lines=11> */
[----:B------:R-:W-:Y:S02]  /*15350*/  ISETP.NE.AND P2, PT, R164, RZ, PT ;  /* 0x000000ffa400720c */ /* 0x000fe40003f45270 */
        /* <DEDUP_REMOVED lines=51> */
[----:B0-----:R-:W-:Y:S02]  /*15690*/  @!P4 IMAD.MOV.U32 R128, RZ, RZ, R8 ;  /* 0x000000ffff80c224 */ /* 0x001fe400078e0008 */
[----:B------:R-:W-:Y:S01]  /*156a0*/  @!P4 IMAD.MOV.U32 R129, RZ, RZ, R7 ;  /* 0x000000ffff81c224 */ /* 0x000fe200078e0007 */
[----:B----4-:R-:W-:-:S05]  /*156b0*/  @!P4 PRMT R3, R16, 0x8880, RZ ;  /* 0x000088801003c816 */ /* 0x010fca00000000ff */
[----:B------:R-:W-:-:S04]  /*156c0*/  @!P4 IMAD R2, R3, R18, RZ ;  /* 0x000000120302c224 */ /* 0x000fc800078e02ff */
        /* <DEDUP_REMOVED lines=92> */
[----:B------:R-:W-:Y:S04]  /*15c90*/  @!P2 STG.E.U8 desc[UR38][R146.64+0x81], R115 ;  /* 0x000081739200a986 */ /* 0x000fe8000c101126 */
[----:B------:R-:W2:Y:S02]  /*15ca0*/  @!P1 LDG.E.U8 R16, desc[UR38][R28.64+0x88] ;  /* 0x000088261c109981 */ /* 0x000ea4000c1e1100 */
        /* <DEDUP_REMOVED lines=9> */
[----:B------:R2:W-:Y:S04]  /*15d40*/  @!P1 STG.E.U8 desc[UR38][R4.64+0x89], R117 ;  /* 0x0000897504009986 */ /* 0x0005e8000c101126 */
[----:B------:R-:W0:Y:S02]  /*15d50*/  @!P5 LDG.E.U8 R16, desc[UR38][R30.64+0x88] ;  /* 0x000088261e10d981 */ /* 0x000e24000c1e1100 */
[----:B0-----:R-:W-:-:S05]  /*15d60*/  @!P5 PRMT R3, R16, 0x8880, RZ ;  /* 0x000088801003d816 */ /* 0x001fca00000000ff */
[----:B------:R-:W-:-:S04]  /*15d70*/  @!P5 IMAD R2, R3, R18, RZ ;  /* 0x000000120302d224 */ /* 0x000fc800078e02ff */
[----:B------:R-:W-:-:S05]  /*15d80*/  @!P5 IMAD R3, R118, R17, R2 ;  /* 0x000000117603d224 */ /* 0x000fca00078e0202 */
[----:B------:R0:W-:Y:S04]  /*15d90*/  @!P5 STG.E.U8 desc[UR38][R120.64+0x88], R3 ;  /* 0x000088037800d986 */ /* 0x0001e8000c101126 */
[----:B------:R-:W2:Y:S01]  /*15da0*/  @!P4 LDG.E.U8 R16, desc[UR38][R30.64+0x89] ;  /* 0x000089261e10c981 */ /* 0x000ea2000c1e1100 */
        /* <DEDUP_REMOVED lines=17> */
[----:B------:R-:W-:-:S04]  /*15ec0*/  @!P3 IADD3 R114, P5, R4, UR37, RZ ;  /* 0x000000250472bc10 */ /* 0x000fc8000ffbe0ff */
[----:B------:R-:W-:Y:S02]  /*15ed0*/  @!P3 IADD3.X R115, R5, UR36, RZ, P5, !PT ;  /* 0x000000240573bc10 */ /* 0x000fe4000affe4ff */
        /* <DEDUP_REMOVED lines=248> */
[----:B------:R-:W-:-:S13]  /*16e60*/  ISETP.LT.OR P1, PT, R0, 0xa2, !P6 ;  /* 0x000000a20000780c */ /* 0x000fda0007721670 */
[----:B------:R-:W-:-:S04]  /*16e70*/  @!P1 IADD3 R82, P5, R4, UR37, RZ ;  /* 0x0000002504529c10 */ /* 0x000fc8000ffbe0ff */
[----:B------:R-:W-:Y:S02]  /*16e80*/  @!P1 IADD3.X R83, R5, UR36, RZ, P5, !PT ;  /* 0x0000002405539c10 */ /* 0x000fe4000affe4ff */
        /* <DEDUP_REMOVED lines=37> */
[----:B------:R-:W-:Y:S02]  /*170e0*/  LOP3.LUT P1, RZ, R19, 0x2, RZ, 0xc0, !PT ;  /* 0x0000000213ff7812 */ /* 0x000fe4000782c0ff */
[----:B------:R-:W-:Y:S02]  /*170f0*/  @!P4 IADD3.X R75, R13, UR36, RZ, P5, !PT ;  /* 0x000000240d4bcc10 */ /* 0x000fe4000affe4ff */
        /* <DEDUP_REMOVED lines=121> */
[----:B------:R-:W-:Y:S02]  /*17890*/  P2R R60, PR, RZ, 0x2 ;  /* 0x00000002ff3c7803 */ /* 0x000fe40000000000 */
        /* <DEDUP_REMOVED lines=27> */
[----:B------:R-:W0:Y:S01]  /*17a50*/  @!P2 LDG.E.U8 R16, desc[UR38][R30.64+0xa1] ;  /* 0x0000a1261e10a981 */ /* 0x000e22000c1e1100 */
[C---:B------:R-:W-:Y:S02]  /*17a60*/  ISETP.LT.OR P4, PT, R0.reuse, 0xa9, !P6 ;  /* 0x000000a90000780c */ /* 0x040fe40007781670 */
[----:B------:R-:W-:-:S11]  /*17a70*/  ISETP.LT.OR P6, PT, R0, 0xaa, !P6 ;  /* 0x000000aa0000780c */ /* 0x000fd600077c1670 */
[----:B------:R-:W-:-:S04]  /*17a80*/  @!P4 IADD3 R56, P5, R4, UR37, RZ ;  /* 0x000000250438cc10 */ /* 0x000fc8000ffbe0ff */
[----:B------:R-:W-:Y:S02]  /*17a90*/  @!P4 IADD3.X R57, R5, UR36, RZ, P5, !PT ;  /* 0x000000240539cc10 */ /* 0x000fe4000affe4ff */
        /* <DEDUP_REMOVED lines=13> */
[----:B------:R-:W2:Y:S01]  /*17b70*/  @!P5 LDG.E.U8 R16, desc[UR38][R28.64+0xa9] ;  /* 0x0000a9261c10d981 */ /* 0x000ea2000c1e1100 */
[----:B------:R-:W-:-:S03]  /*17b80*/  LOP3.LUT P2, RZ, R19, 0x4, RZ, 0xc0, !PT ;  /* 0x0000000413ff7812 */ /* 0x000fc6000784c0ff */
[----:B------:R-:W4:Y:S01]  /*17b90*/  LDL.LU.64 R28, [R1+0x288] ;  /* 0x00028800011c7983 */ /* 0x000f220000300a00 */
[----:B--2---:R-:W-:-:S05]  /*17ba0*/  @!P5 PRMT R49, R16, 0x8880, RZ ;  /* 0x000088801031d816 */ /* 0x004fca00000000ff */
[----:B------:R-:W-:-:S04]  /*17bb0*/  @!P5 IMAD R2, R49, R18, RZ ;  /* 0x000000123102d224 */ /* 0x000fc800078e02ff */
[----:B------:R-:W-:-:S05]  /*17bc0*/  @!P5 IMAD R53, R53, R17, R2 ;  /* 0x000000113535d224 */ /* 0x000fca00078e0202 */
[----:B------:R-:W-:Y:S04]  /*17bd0*/  @!P5 STG.E.U8 desc[UR38][R4.64+0xa9], R53 ;  /* 0x0000a9350400d986 */ /* 0x000fe8000c101126 */
[----:B------:R-:W0:Y:S02]  /*17be0*/  @!P4 LDG.E.U8 R16, desc[UR38][R30.64+0xa8] ;  /* 0x0000a8261e10c981 */ /* 0x000e24000c1e1100 */
[----:B0-----:R-:W-:-:S05]  /*17bf0*/  @!P4 PRMT R3, R16, 0x8880, RZ ;  /* 0x000088801003c816 */ /* 0x001fca00000000ff */
[----:B------:R-:W-:-:S04]  /*17c00*/  @!P4 IMAD R2, R3, R18, RZ ;  /* 0x000000120302c224 */ /* 0x000fc800078e02ff */
[----:B------:R-:W-:-:S05]  /*17c10*/  @!P4 IMAD R3, R54, R17, R2 ;  /* 0x000000113603c224 */ /* 0x000fca00078e0202 */
[----:B------:R0:W-:Y:S04]  /*17c20*/  @!P4 STG.E.U8 desc[UR38][R56.64+0xa8], R3 ;  /* 0x0000a8033800c986 */ /* 0x0001e8000c101126 */
[----:B------:R-:W2:Y:S01]  /*17c30*/  @!P6 LDG.E.U8 R16, desc[UR38][R30.64+0xa9] ;  /* 0x0000a9261e10e981 */ /* 0x000ea2000c1e1100 */
[C---:B------:R-:W-:Y:S02]  /*17c40*/  ISETP.LT.OR P5, PT, R0.reuse, 0xa1, !P3 ;  /* 0x000000a10000780c */ /* 0x040fe40005fa1670 */
[----:B------:R-:W-:Y:S01]  /*17c50*/  ISETP.LT.OR P4, PT, R0, 0xa2, !P3 ;  /* 0x000000a20000780c */ /* 0x000fe20005f81670 */
[----:B------:R-:W4:Y:S01]  /*17c60*/  LDL.LU.64 R30, [R1+0x280] ;  /* 0x00028000011e7983 */ /* 0x000f220000300a00 */
        /* <DEDUP_REMOVED lines=16> */
[----:B------:R-:W3:Y:S01]  /*17d70*/  @!P5 LDG.E.U8 R16, desc[UR38][R234.64+0xa0] ;  /* 0x0000a026ea10d981 */ /* 0x000ee2000c1e1100 */
[----:B------:R-:W-:-:S04]  /*17d80*/  @!P5 IADD3 R48, P1, R12, UR37, RZ ;  /* 0x000000250c30dc10 */ /* 0x000fc8000ff3e0ff */
[----:B------:R-:W-:Y:S02]  /*17d90*/  @!P5 IADD3.X R49, R13, UR36, RZ, P1, !PT ;  /* 0x000000240d31dc10 */ /* 0x000fe40008ffe4ff */
[----:B---3--:R-:W-:-:S05]  /*17da0*/  @!P5 PRMT R51, R16, 0x8880, RZ ;  /* 0x000088801033d816 */ /* 0x008fca00000000ff */
[----:B------:R-:W-:-:S04]  /*17db0*/  @!P5 IMAD R2, R51, R18, RZ ;  /* 0x000000123302d224 */ /* 0x000fc800078e02ff */
[----:B0-----:R-:W-:-:S05]  /*17dc0*/  @!P5 IMAD R3, R42, R17, R2 ;  /* 0x000000112a03d224 */ /* 0x001fca00078e0202 */
[----:B------:R0:W-:Y:S04]  /*17dd0*/  @!P5 STG.E.U8 desc[UR38][R48.64+0xa0], R3 ;  /* 0x0000a0033000d986 */ /* 0x0001e8000c101126 */
[----:B------:R-:W3:Y:S01]  /*17de0*/  @!P4 LDG.E.U8 R16, desc[UR38][R234.64+0xa1] ;  /* 0x0000a126ea10c981 */ /* 0x000ee2000c1e1100 */
[----:B------:R-:W-:-:S04]  /*17df0*/  @!P4 IADD3 R4, P1, R12, UR37, RZ ;  /* 0x000000250c04cc10 */ /* 0x000fc8000ff3e0ff */
[----:B------:R-:W-:Y:S02]  /*17e00*/  @!P4 IADD3.X R5, R13, UR36, RZ, P1, !PT ;  /* 0x000000240d05cc10 */ /* 0x000fe40008ffe4ff */
[----:B---3--:R-:W-:-:S05]  /*17e10*/  @!P4 PRMT R51, R16, 0x8880, RZ ;  /* 0x000088801033c816 */ /* 0x008fca00000000ff */
[----:B------:R-:W-:-:S04]  /*17e20*/  @!P4 IMAD R2, R51, R18, RZ ;  /* 0x000000123302c224 */ /* 0x000fc800078e02ff */
[----:B------:R-:W-:-:S05]  /*17e30*/  @!P4 IMAD R43, R43, R17, R2 ;  /* 0x000000112b2bc224 */ /* 0x000fca00078e0202 */
[----:B------:R3:W-:Y:S01]  /*17e40*/  @!P4 STG.E.U8 desc[UR38][R4.64+0xa1], R43 ;  /* 0x0000a12b0400c986 */ /* 0x0007e2000c101126 */
[----:B------:R-:W-:-:S13]  /*17e50*/  ISETP.LT.OR P4, PT, R0, 0xa9, !P2 ;  /* 0x000000a90000780c */ /* 0x000fda0005781670 */
[----:B------:R-:W2:Y:S01]  /*17e60*/  @!P4 LDG.E.U8 R16, desc[UR38][R236.64+0xa8] ;  /* 0x0000a826ec10c981 */ /* 0x000ea2000c1e1100 */
[----:B------:R-:W-:Y:S02]  /*17e70*/  ISETP.LT.OR P5, PT, R0, 0xaa, !P2 ;  /* 0x000000aa0000780c */ /* 0x000fe400057a1670 */
[----:B--2---:R-:W-:-:S05]  /*17e80*/  @!P4 PRMT R41, R16, 0x8880, RZ ;  /* 0x000088801029c816 */ /* 0x004fca00000000ff */
[----:B------:R-:W-:-:S04]  /*17e90*/  @!P4 IMAD R2, R41, R18, RZ ;  /* 0x000000122902c224 */ /* 0x000fc800078e02ff */
[----:B0-----:R-:W-:-:S05]  /*17ea0*/  @!P4 IMAD R3, R44, R17, R2 ;  /* 0x000000112c03c224 */ /* 0x001fca00078e0202 */
[----:B------:R0:W-:Y:S04]  /*17eb0*/  @!P4 STG.E.U8 desc[UR38][R12.64+0xa8], R3 ;  /* 0x0000a8030c00c986 */ /* 0x0001e8000c101126 */
[----:B------:R-:W2:Y:S01]  /*17ec0*/  @!P5 LDG.E.U8 R16, desc[UR38][R236.64+0xa9] ;  /* 0x0000a926ec10d981 */ /* 0x000ea2000c1e1100 */
[----:B------:R-:W-:Y:S02]  /*17ed0*/  ISETP.LT.OR P4, PT, R0, 0xa9, !P3 ;  /* 0x000000a90000780c */ /* 0x000fe40005f81670 */
[----:B--2---:R-:W-:-:S05]  /*17ee0*/  @!P5 PRMT R40, R16, 0x8880, RZ ;  /* 0x000088801028d816 */ /* 0x004fca00000000ff */
[----:B---3--:R-:W-:-:S04]  /*17ef0*/  @!P5 IMAD.MOV.U32 R5, RZ, RZ, R40 ;  /* 0x000000ffff05d224 */ /* 0x008fc800078e0028 */
[----:B------:R-:W-:-:S04]  /*17f00*/  @!P5 IMAD R2, R5, R18, RZ ;  /* 0x000000120502d224 */ /* 0x000fc800078e02ff */
[----:B------:R-:W-:-:S05]  /*17f10*/  @!P5 IMAD R45, R45, R17, R2 ;  /* 0x000000112d2dd224 */ /* 0x000fca00078e0202 */
[----:B------:R2:W-:Y:S04]  /*17f20*/  @!P5 STG.E.U8 desc[UR38][R12.64+0xa9], R45 ;  /* 0x0000a92d0c00d986 */ /* 0x0005e8000c101126 */
[----:B------:R-:W3:Y:S01]  /*17f30*/  @!P4 LDG.E.U8 R16, desc[UR38][R234.64+0xa8] ;  /* 0x0000a826ea10c981 */ /* 0x000ee2000c1e1100 */
[----:B------:R-:W-:Y:S02]  /*17f40*/  ISETP.LT.OR P3, PT, R0, 0xaa, !P3 ;  /* 0x000000aa0000780c */ /* 0x000fe40005f61670 */
[----:B------:R-:W-:Y:S02]  /*17f50*/  @!P4 IADD3 R4, P5, R12, UR37, RZ ;  /* 0x000000250c04cc10 */ /* 0x000fe4000ffbe0ff */
[----:B---3--:R-:W-:-:S05]  /*17f60*/  @!P4 PRMT R5, R16, 0x8880, RZ ;  /* 0x000088801005c816 */ /* 0x008fca00000000ff */
[----:B------:R-:W-:Y:S01]  /*17f70*/  @!P4 IMAD R2, R5, R18, RZ ;  /* 0x000000120502c224 */ /* 0x000fe200078e02ff */
[----:B------:R-:W-:-:S03]  /*17f80*/  @!P4 IADD3.X R5, R13, UR36, RZ, P5, !PT ;  /* 0x000000240d05cc10 */ /* 0x000fc6000affe4ff */
[----:B0-----:R-:W-:-:S05]  /*17f90*/  @!P4 IMAD R3, R46, R17, R2 ;  /* 0x000000112e03c224 */ /* 0x001fca00078e0202 */
[----:B------:R0:W-:Y:S04]  /*17fa0*/  @!P4 STG.E.U8 desc[UR38][R4.64+0xa8], R3 ;  /* 0x0000a8030400c986 */ /* 0x0001e8000c101126 */
[----:B------:R-:W3:Y:S01]  /*17fb0*/  @!P3 LDG.E.U8 R16, desc[UR38][R234.64+0xa9] ;  /* 0x0000a926ea10b981 */ /* 0x000ee2000c1e1100 */
[----:B------:R-:W-:Y:S02]  /*17fc0*/  LOP3.LUT P6, RZ, R19, 0x2, RZ, 0xc0, !PT ;  /* 0x0000000213ff7812 */ /* 0x000fe400078cc0ff */
[----:B--2---:R-:W-:Y:S02]  /*17fd0*/  @!P3 IADD3 R12, P5, R12, UR37, RZ ;  /* 0x000000250c0cbc10 */ /* 0x004fe4000ffbe0ff */
[----:B------:R-:W-:Y:S02]  /*17fe0*/  ISETP.LT.OR P4, PT, R0, 0xa1, !P6 ;  /* 0x000000a10000780c */ /* 0x000fe40007781670 */
[----:B------:R-:W-:-:S02]  /*17ff0*/  @!P3 IADD3.X R13, R13, UR36, RZ, P5, !PT ;  /* 0x000000240d0dbc10 */ /* 0x000fc4000affe4ff */
[----:B---3--:R-:W-:-:S05]  /*18000*/  @!P3 PRMT R41, R16, 0x8880, RZ ;  /* 0x000088801029b816 */ /* 0x008fca00000000ff */
[----:B------:R-:W-:-:S04]  /*18010*/  @!P3 IMAD R2, R41, R18, RZ ;  /* 0x000000122902b224 */ /* 0x000fc800078e02ff */
[----:B------:R-:W-:-:S05]  /*18020*/  @!P3 IMAD R47, R47, R17, R2 ;  /* 0x000000112f2fb224 */ /* 0x000fca00078e0202 */
[----:B------:R-:W-:Y:S04]  /*18030*/  @!P3 STG.E.U8 desc[UR38][R12.64+0xa9], R47 ;  /* 0x0000a92f0c00b986 */ /* 0x000fe8000c101126 */
[----:B------:R-:W0:Y:S01]  /*18040*/  @!P4 LDG.E.U8 R16, desc[UR38][R232.64+0xa0] ;  /* 0x0000a026e810c981 */ /* 0x000e22000c1e1100 */
[----:B------:R-:W-:Y:S02]  /*18050*/  ISETP.LT.OR P3, PT, R0, 0xa2, !P6 ;  /* 0x000000a20000780c */ /* 0x000fe40007761670 */
[----:B0-----:R-:W-:-:S05]  /*18060*/  @!P4 PRMT R3, R16, 0x8880, RZ ;  /* 0x000088801003c816 */ /* 0x001fca00000000ff */
[----:B------:R-:W-:-:S04]  /*18070*/  @!P4 IMAD R2, R3, R18, RZ ;  /* 0x000000120302c224 */ /* 0x000fc800078e02ff */
[----:B------:R-:W-:-:S05]  /*18080*/  @!P4 IMAD R3, R32, R17, R2 ;  /* 0x000000112003c224 */ /* 0x000fca00078e0202 */
[----:B------:R0:W-:Y:S04]  /*18090*/  @!P4 STG.E.U8 desc[UR38][R10.64+0xa0], R3 ;  /* 0x0000a0030a00c986 */ /* 0x0001e8000c101126 */
[----:B------:R-:W2:Y:S01]  /*180a0*/  @!P3 LDG.E.U8 R16, desc[UR38][R232.64+0xa1] ;  /* 0x0000a126e810b981 */ /* 0x000ea2000c1e1100 */
[----:B------:R-:W-:-:S04]  /*180b0*/  ISETP.NE.AND P2, PT, R68, RZ, PT ;  /* 0x000000ff4400720c */ /* 0x000fc80003f45270 */
[----:B------:R-:W-:Y:S02]  /*180c0*/  ISETP.LT.OR P4, PT, R0, 0xa1, !P2 ;  /* 0x000000a10000780c */ /* 0x000fe40005781670 */
[----:B--2---:R-:W-:-:S05]  /*180d0*/  @!P3 PRMT R5, R16, 0x8880, RZ ;  /* 0x000088801005b816 */ /* 0x004fca00000000ff */
[----:B------:R-:W-:-:S04]  /*180e0*/  @!P3 IMAD R2, R5, R18, RZ ;  /* 0x000000120502b224 */ /* 0x000fc800078e02ff */
[----:B------:R-:W-:-:S05]  /*180f0*/  @!P3 IMAD R33, R33, R17, R2 ;  /* 0x000000112121b224 */ /* 0x000fca00078e0202 */
[----:B------:R-:W-:Y:S04]  /*18100*/  @!P3 STG.E.U8 desc[UR38][R10.64+0xa1], R33 ;  /* 0x0000a1210a00b986 */ /* 0x000fe8000c101126 */
[----:B------:R-:W2:Y:S01]  /*18110*/  @!P4 LDG.E.U8 R16, desc[UR38][R22.64+0xa0] ;  /* 0x0000a0261610c981 */ /* 0x000ea2000c1e1100 */
[----:B------:R-:W-:Y:S02]  /*18120*/  ISETP.LT.OR P3, PT, R0, 0xa2, !P2 ;  /* 0x000000a20000780c */ /* 0x000fe40005761670 */
[----:B------:R-:W-:Y:S02]  /*18130*/  @!P4 IADD3 R4, P5, R10, UR37, RZ ;  /* 0x000000250a04cc10 */ /* 0x000fe4000ffbe0ff */
[----:B--2---:R-:W-:-:S05]  /*18140*/  @!P4 PRMT R5, R16, 0x8880, RZ ;  /* 0x000088801005c816 */ /* 0x004fca00000000ff */
[----:B------:R-:W-:Y:S01]  /*18150*/  @!P4 IMAD R2, R5, R18, RZ ;  /* 0x000000120502c224 */ /* 0x000fe200078e02ff */
[----:B------:R-:W-:-:S03]  /*18160*/  @!P4 IADD3.X R5, R11, UR36, RZ, P5, !PT ;  /* 0x000000240b05cc10 */ /* 0x000fc6000affe4ff */
[----:B0-----:R-:W-:-:S05]  /*18170*/  @!P4 IMAD R3, R34, R17, R2 ;  /* 0x000000112203c224 */ /* 0x001fca00078e0202 */
[----:B------:R0:W-:Y:S04]  /*18180*/  @!P4 STG.E.U8 desc[UR38][R4.64+0xa0], R3 ;  /* 0x0000a0030400c986 */ /* 0x0001e8000c101126 */
[----:B------:R-:W2:Y:S01]  /*18190*/  @!P3 LDG.E.U8 R16, desc[UR38][R22.64+0xa1] ;  /* 0x0000a1261610b981 */ /* 0x000ea2000c1e1100 */
[----:B------:R-:W-:Y:S02]  /*181a0*/  ISETP.LT.OR P4, PT, R0, 0xa9, !P6 ;  /* 0x000000a90000780c */ /* 0x000fe40007781670 */
[----:B------:R-:W-:Y:S02]  /*181b0*/  @!P3 IADD3 R12, P5, R10, UR37, RZ ;  /* 0x000000250a0cbc10 */ /* 0x000fe4000ffbe0ff */
[----:B--2---:R-:W-:-:S05]  /*181c0*/  @!P3 PRMT R13, R16, 0x8880, RZ ;  /* 0x00008880100db816 */ /* 0x004fca00000000ff */
[----:B------:R-:W-:Y:S01]  /*181d0*/  @!P3 IMAD R2, R13, R18, RZ ;  /* 0x000000120d02b224 */ /* 0x000fe200078e02ff */
[----:B------:R-:W-:-:S03]  /*181e0*/  @!P3 IADD3.X R13, R11, UR36, RZ, P5, !PT ;  /* 0x000000240b0dbc10 */ /* 0x000fc6000affe4ff */
        /* <DEDUP_REMOVED lines=23> */
[----:B------:R-:W-:Y:S02]  /*18360*/  ISETP.NE.AND P1, PT, R60, RZ, PT ;  /* 0x000000ff3c00720c */ /* 0x000fe40003f25270 */
[----:B--2---:R-:W-:Y:S02]  /*18370*/  @!P2 IADD3 R10, P4, R10, UR37, RZ ;  /* 0x000000250a0aac10 */ /* 0x004fe4000ff9e0ff */
[----:B------:R-:W-:Y:S02]  /*18380*/  ISETP.LT.OR P3, PT, R0, 0xa1, !P1 ;  /* 0x000000a10000780c */ /* 0x000fe40004f61670 */
[----:B------:R-:W-:-:S02]  /*18390*/  @!P2 IADD3.X R11, R11, UR36, RZ, P4, !PT ;  /* 0x000000240b0bac10 */ /* 0x000fc4000a7fe4ff */
[----:B---3--:R-:W-:-:S05]  /*183a0*/  @!P2 PRMT R13, R16, 0x8880, RZ ;  /* 0x00008880100da816 */ /* 0x008fca00000000ff */
[----:B------:R-:W-:-:S04]  /*183b0*/  @!P2 IMAD R2, R13, R18, RZ ;  /* 0x000000120d02a224 */ /* 0x000fc800078e02ff */
[----:B------:R-:W-:-:S05]  /*183c0*/  @!P2 IMAD R39, R39, R17, R2 ;  /* 0x000000112727a224 */ /* 0x000fca00078e0202 */
[----:B------:R-:W-:Y:S04]  /*183d0*/  @!P2 STG.E.U8 desc[UR38][R10.64+0xa9], R39 ;  /* 0x0000a9270a00a986 */ /* 0x000fe8000c101126 */
[----:B------:R-:W2:Y:S01]  /*183e0*/  @!P3 LDG.E.U8 R16, desc[UR38][R14.64+0xa0] ;  /* 0x0000a0260e10b981 */ /* 0x000ea2000c1e1100 */
[----:B------:R-:W-:Y:S01]  /*183f0*/  ISETP.LT.OR P2, PT, R0, 0xa2, !P1 ;  /* 0x000000a20000780c */ /* 0x000fe20004f41670 */
[----:B0-----:R-:W-:Y:S02]  /*18400*/  @!P3 IMAD.MOV.U32 R4, RZ, RZ, R8 ;  /* 0x000000ffff04b224 */ /* 0x001fe400078e0008 */
[----:B------:R-:W-:Y:S01]  /*18410*/  @!P3 IMAD.MOV.U32 R5, RZ, RZ, R7 ;  /* 0x000000ffff05b224 */ /* 0x000fe200078e0007 */
[----:B--2---:R-:W-:-:S05]  /*18420*/  @!P3 PRMT R3, R16, 0x8880, RZ ;  /* 0x000088801003b816 */ /* 0x004fca00000000ff */
[----:B------:R-:W-:-:S04]  /*18430*/  @!P3 IMAD R2, R3, R18, RZ ;  /* 0x000000120302b224 */ /* 0x000fc800078e02ff */
[----:B------:R-:W-:-:S05]  /*18440*/  @!P3 IMAD R3, R24, R17, R2 ;  /* 0x000000111803b224 */ /* 0x000fca00078e0202 */
[----:B------:R0:W-:Y:S04]  /*18450*/  @!P3 STG.E.U8 desc[UR38][R4.64+0xa0], R3 ;  /* 0x0000a0030400b986 */ /* 0x0001e8000c101126 */
[----:B------:R-:W2:Y:S01]  /*18460*/  @!P2 LDG.E.U8 R16, desc[UR38][R14.64+0xa1] ;  /* 0x0000a1260e10a981 */ /* 0x000ea2000c1e1100 */
[----:B------:R-:W-:Y:S01]  /*18470*/  ISETP.LT.OR P3, PT, R0, 0xa1, !P0 ;  /* 0x000000a10000780c */ /* 0x000fe20004761670 */
[----:B0-----:R-:W-:Y:S02]  /*18480*/  @!P2 IMAD.MOV.U32 R4, RZ, RZ, R8 ;  /* 0x000000ffff04a224 */ /* 0x001fe400078e0008 */
[----:B------:R-:W-:Y:S01]  /*18490*/  @!P2 IMAD.MOV.U32 R5, RZ, RZ, R7 ;  /* 0x000000ffff05a224 */ /* 0x000fe200078e0007 */
[----:B--2---:R-:W-:-:S05]  /*184a0*/  @!P2 PRMT R12, R16, 0x8880, RZ ;  /* 0x00008880100ca816 */ /* 0x004fca00000000ff */
[----:B------:R-:W-:-:S04]  /*184b0*/  @!P2 IMAD.MOV.U32 R11, RZ, RZ, R12 ;  /* 0x000000ffff0ba224 */ /* 0x000fc800078e000c */
[----:B------:R-:W-:-:S04]  /*184c0*/  @!P2 IMAD R2, R11, R18, RZ ;  /* 0x000000120b02a224 */ /* 0x000fc800078e02ff */
[----:B------:R-:W-:-:S05]  /*184d0*/  @!P2 IMAD R25, R25, R17, R2 ;  /* 0x000000111919a224 */ /* 0x000fca00078e0202 */
[----:B------:R0:W-:Y:S04]  /*184e0*/  @!P2 STG.E.U8 desc[UR38][R4.64+0xa1], R25 ;  /* 0x0000a1190400a986 */ /* 0x0001e8000c101126 */
[----:B------:R-:W2:Y:S01]  /*184f0*/  @!P3 LDG.E.U8 R16, desc[UR38][R20.64+0xa0] ;  /* 0x0000a0261410b981 */ /* 0x000ea2000c1e1100 */
[----:B------:R-:W-:Y:S02]  /*18500*/  ISETP.LT.OR P2, PT, R0, 0xa2, !P0 ;  /* 0x000000a20000780c */ /* 0x000fe40004741670 */
[----:B--2---:R-:W-:-:S05]  /*18510*/  @!P3 PRMT R10, R16, 0x8880, RZ ;  /* 0x00008880100ab816 */ /* 0x004fca00000000ff */
[----:B------:R-:W-:Y:S01]  /*18520*/  @!P3 IMAD.MOV.U32 R3, RZ, RZ, R10 ;  /* 0x000000ffff03b224 */ /* 0x000fe200078e000a */
[----:B------:R-:W-:-:S03]  /*18530*/  @!P3 IADD3 R10, P4, R8, UR37, RZ ;  /* 0x00000025080abc10 */ /* 0x000fc6000ff9e0ff */
[----:B------:R-:W-:Y:S01]  /*18540*/  @!P3 IMAD R2, R3, R18, RZ ;  /* 0x000000120302b224 */ /* 0x000fe200078e02ff */
[----:B------:R-:W-:-:S03]  /*18550*/  @!P3 IADD3.X R11, R7, UR36, RZ, P4, !PT ;  /* 0x00000024070bbc10 */ /* 0x000fc6000a7fe4ff */
[----:B------:R-:W-:-:S05]  /*18560*/  @!P3 IMAD R3, R26, R17, R2 ;  /* 0x000000111a03b224 */ /* 0x000fca00078e0202 */
[----:B------:R-:W-:Y:S04]  /*18570*/  @!P3 STG.E.U8 desc[UR38][R10.64+0xa0], R3 ;  /* 0x0000a0030a00b986 */ /* 0x000fe8000c101126 */
[----:B------:R-:W2:Y:S01]  /*18580*/  @!P2 LDG.E.U8 R16, desc[UR38][R20.64+0xa1] ;  /* 0x0000a1261410a981 */ /* 0x000ea2000c1e1100 */
[----:B------:R-:W-:Y:S02]  /*18590*/  ISETP.LT.OR P3, PT, R0, 0xa9, !P1 ;  /* 0x000000a90000780c */ /* 0x000fe40004f61670 */
[----:B0-----:R-:W-:Y:S02]  /*185a0*/  @!P2 IADD3 R4, P4, R8, UR37, RZ ;  /* 0x000000250804ac10 */ /* 0x001fe4000ff9e0ff */
[----:B--2---:R-:W-:-:S05]  /*185b0*/  @!P2 PRMT R5, R16, 0x8880, RZ ;  /* 0x000088801005a816 */ /* 0x004fca00000000ff */
[----:B------:R-:W-:Y:S01]  /*185c0*/  @!P2 IMAD R2, R5, R18, RZ ;  /* 0x000000120502a224 */ /* 0x000fe200078e02ff */
[----:B------:R-:W-:-:S03]  /*185d0*/  @!P2 IADD3.X R5, R7, UR36, RZ, P4, !PT ;  /* 0x000000240705ac10 */ /* 0x000fc6000a7fe4ff */
[----:B------:R-:W-:-:S05]  /*185e0*/  @!P2 IMAD R27, R27, R17, R2 ;  /* 0x000000111b1ba224 */ /* 0x000fca00078e0202 */
[----:B------:R0:W-:Y:S04]  /*185f0*/  @!P2 STG.E.U8 desc[UR38][R4.64+0xa1], R27 ;  /* 0x0000a11b0400a986 */ /* 0x0001e8000c101126 */
[----:B------:R-:W2:Y:S01]  /*18600*/  @!P3 LDG.E.U8 R16, desc[UR38][R14.64+0xa8] ;  /* 0x0000a8260e10b981 */ /* 0x000ea2000c1e1100 */
[----:B------:R-:W-:Y:S01]  /*18610*/  ISETP.LT.OR P1, PT, R0, 0xaa, !P1 ;  /* 0x000000aa0000780c */ /* 0x000fe20004f21670 */
[----:B0-----:R-:W-:Y:S02]  /*18620*/  @!P3 IMAD.MOV.U32 R4, RZ, RZ, R8 ;  /* 0x000000ffff04b224 */ /* 0x001fe400078e0008 */
[----:B------:R-:W-:Y:S01]  /*18630*/  @!P3 IMAD.MOV.U32 R5, RZ, RZ, R7 ;  /* 0x000000ffff05b224 */ /* 0x000fe200078e0007 */
[----:B--2---:R-:W-:-:S05]  /*18640*/  @!P3 PRMT R3, R16, 0x8880, RZ ;  /* 0x000088801003b816 */ /* 0x004fca00000000ff */
[----:B------:R-:W-:-:S04]  /*18650*/  @!P3 IMAD R2, R3, R18, RZ ;  /* 0x000000120302b224 */ /* 0x000fc800078e02ff */
[----:B----4-:R-:W-:-:S05]  /*18660*/  @!P3 IMAD R3, R28, R17, R2 ;  /* 0x000000111c03b224 */ /* 0x010fca00078e0202 */
[----:B------:R0:W-:Y:S04]  /*18670*/  @!P3 STG.E.U8 desc[UR38][R4.64+0xa8], R3 ;  /* 0x0000a8030400b986 */ /* 0x0001e8000c101126 */
        /* <DEDUP_REMOVED lines=16> */
[----:B------:R2:W-:Y:S04]  /*18780*/  @!P2 STG.E.U8 desc[UR38][R10.64+0xa8], R3 ;  /* 0x0000a8030a00a986 */ /* 0x0005e8000c101126 */
[----:B------:R-:W0:Y:S02]  /*18790*/  @!P0 LDG.E.U8 R16, desc[UR38][R20.64+0xa9] ;  /* 0x0000a92614108981 */ /* 0x000e24000c1e1100 */
[----:B0-----:R-:W-:-:S05]  /*187a0*/  @!P0 PRMT R5, R16, 0x8880, RZ ;  /* 0x0000888010058816 */ /* 0x001fca00000000ff */
[----:B------:R-:W-:-:S04]  /*187b0*/  @!P0 IMAD R2, R5, R18, RZ ;  /* 0x0000001205028224 */ /* 0x000fc800078e02ff */
[----:B------:R-:W-:Y:S01]  /*187c0*/  IMAD R31, R31, R17, R2 ;  /* 0x000000111f1f7224 */ /* 0x000fe200078e0202 */
[----:B--2---:R-:W-:Y:S06]  /*187d0*/  @P0 BRA `(.L_x_116) ;  /* 0x0000006400940947 */ /* 0x004fec0003800000 */
[----:B------:R-:W-:-:S04]  /*187e0*/  IADD3 R8, P0, R8, UR37, RZ ;  /* 0x0000002508087c10 */ /* 0x000fc8000ff1e0ff */
[----:B------:R-:W-:-:S05]  /*187f0*/  IADD3.X R9, R7, UR36, RZ, P0, !PT ;  /* 0x0000002407097c10 */ /* 0x000fca00087fe4ff */
[----:B------:R0:W-:Y:S01]  /*18800*/  STG.E.U8 desc[UR38][R8.64+0xa9], R31 ;  /* 0x0000a91f08007986 */ /* 0x0001e2000c101126 */
[----:B------:R-:W-:Y:S05]  /*18810*/  BRA `(.L_x_116) ;  /* 0x0000006400847947 */ /* 0x000fea0003800000 */
.L_x_35:
[----:B-1----:R-:W2:Y:S01]  /*18820*/  LDL.LU R2, [R1+0x220] ;  /* 0x0002200001027983 */ /* 0x002ea20000300800 */
[----:B------:R-:W-:Y:S01]  /*18830*/  ISETP.GE.AND P3, PT, R6, 0x1, PT ;  /* 0x000000010600780c */ /* 0x000fe20003f66270 */
[----:B------:R-:W-:Y:S02]  /*18840*/  ULDC.64 UR4, c[0x0][0x5c0] ;  /* 0x0001700000047ab9 */ /* 0x000fe40000000a00 */
[----:B------:R-:W3:Y:S04]  /*18850*/  LDL.LU R3, [R1+0x224] ;  /* 0x0002240001037983 */ /* 0x000ee80000300800 */
[----:B------:R-:W4:Y:S04]  /*18860*/  LDL.LU R21, [R1+0x228] ;  /* 0x0002280001157983 */ /* 0x000f280000300800 */
[----:B------:R-:W5:Y:S04]  /*18870*/  LDL.LU R20, [R1+0x22c] ;  /* 0x00022c0001147983 */ /* 0x000f680000300800 */
[----:B------:R-:W3:Y:S04]  /*18880*/  LDL.LU R15, [R1+0x230] ;  /* 0x00023000010f7983 */ /* 0x000ee80000300800 */
[----:B------:R-:W5:Y:S04]  /*18890*/  LDL.LU R14, [R1+0x234] ;  /* 0x00023400010e7983 */ /* 0x000f680000300800 */
[----:B------:R-:W5:Y:S04]  /*188a0*/  LDL.LU R9, [R1+0x238] ;  /* 0x0002380001097983 */ /* 0x000f680000300800 */
[----:B------:R-:W5:Y:S01]  /*188b0*/  LDL.LU R8, [R1+0x23c] ;  /* 0x00023c0001087983 */ /* 0x000f620000300800 */
[----:B------:R-:W-:-:S02]  /*188c0*/  ISETP.LT.OR P0, PT, R0, 0x1, !P3 ;  /* 0x000000010000780c */ /* 0x000fc40005f01670 */
[----:B------:R-:W-:Y:S01]  /*188d0*/  IADD3 R10, P1, R4, UR4, RZ ;  /* 0x00000004040a7c10 */ /* 0x000fe2000ff3e0ff */
[----:B------:R-:W5:Y:S03]  /*188e0*/  LDL.LU R235, [R1+0x200] ;  /* 0x0002000001eb7983 */ /* 0x000f660000300800 */
[----:B------:R-:W-:Y:S01]  /*188f0*/  IADD3.X R11, R7, UR5, RZ, P1, !PT ;  /* 0x00000005070b7c10 */ /* 0x000fe20008ffe4ff */
[----:B------:R-:W5:Y:S01]  /*18900*/  LDL.LU R233, [R1+0x204] ;  /* 0x0002040001e97983 */ /* 0x000f620000300800 */
[----:B------:R-:W-:Y:S02]  /*18910*/  ISETP.GE.AND P5, PT, R6, 0x9, PT ;  /* 0x000000090600780c */ /* 0x000fe40003fa6270 */
[----:B------:R-:W-:Y:S01]  /*18920*/  IADD3 R12, P2, R10, UR37, RZ ;  /* 0x000000250a0c7c10 */ /* 0x000fe2000ff5e0ff */
[----:B------:R-:W5:Y:S01]  /*18930*/  LDL.LU R232, [R1+0x208] ;  /* 0x0002080001e87983 */ /* 0x000f620000300800 */
[----:B------:R-:W-:-:S02]  /*18940*/  ISETP.LT.OR P1, PT, R0, 0x1, !P5 ;  /* 0x000000010000780c */ /* 0x000fc40006f21670 */
[----:B------:R-:W-:Y:S02]  /*18950*/  IADD3.X R13, R11, UR36, RZ, P2, !PT ;  /* 0x000000240b0d7c10 */ /* 0x000fe400097fe4ff */
[C---:B------:R-:W-:Y:S02]  /*18960*/  ISETP.LT.OR P2, PT, R0.reuse, 0x9, !P3 ;  /* 0x000000090000780c */ /* 0x040fe40005f41670 */
[----:B------:R-:W-:Y:S01]  /*18970*/  ISETP.LT.OR P4, PT, R0, 0x9, !P5 ;  /* 0x000000090000780c */ /* 0x000fe20006f81670 */
[----:B--2---:R-:W-:-:S05]  /*18980*/  @!P0 IMAD R2, R2, R17, RZ ;  /* 0x0000001102028224 */ /* 0x004fca00078e02ff */
[----:B------:R4:W-:Y:S01]  /*18990*/  @!P0 STG.E.U8 desc[UR38][R10.64], R2 ;  /* 0x000000020a008986 */ /* 0x0009e2000c101126 */
[C---:B------:R-:W-:Y:S02]  /*189a0*/  ISETP.LT.OR P0, PT, R0.reuse, 0x2, !P3 ;  /* 0x000000020000780c */ /* 0x040fe40005f01670 */
[----:B------:R-:W-:Y:S02]  /*189b0*/  ISETP.LT.OR P3, PT, R0, 0xa, !P3 ;  /* 0x0000000a0000780c */ /* 0x000fe40005f61670 */
[-C--:B---3--:R-:W-:Y:S02]  /*189c0*/  @!P2 IMAD R4, R15, R17.reuse, RZ ;  /* 0x000000110f04a224 */ /* 0x088fe400078e02ff */
[----:B----4-:R-:W-:-:S07]  /*189d0*/  @!P1 IMAD R2, R21, R17, RZ ;  /* 0x0000001115029224 */ /* 0x010fce00078e02ff */
[----:B------:R-:W-:-:S05]  /*189e0*/  @!P0 IMAD R3, R3, R17, RZ ;  /* 0x0000001103038224 */ /* 0x000fca00078e02ff */
[----:B------:R5:W-:Y:S01]  /*189f0*/  @!P0 STG.E.U8 desc[UR38][R10.64+0x1], R3 ;  /* 0x000001030a008986 */ /* 0x000be2000c101126 */
[----:B------:R-:W-:-:S03]  /*18a00*/  ISETP.LT.OR P0, PT, R0, 0xa, !P5 ;  /* 0x0000000a0000780c */ /* 0x000fc60006f01670 */
[----:B------:R1:W-:Y:S01]  /*18a10*/  @!P1 STG.E.U8 desc[UR38][R12.64], R2 ;  /* 0x000000020c009986 */ /* 0x0003e2000c101126 */
[----:B------:R-:W-:Y:S01]  /*18a20*/  ISETP.LT.OR P1, PT, R0, 0x2, !P5 ;  /* 0x000000020000780c */ /* 0x000fe20006f21670 */
[----:B-----5:R-:W-:-:S12]  /*18a30*/  @!P3 IMAD R3, R14, R17, RZ ;  /* 0x000000110e03b224 */ /* 0x020fd800078e02ff */
[-C--:B-1----:R-:W-:Y:S02]  /*18a40*/  @!P1 IMAD R2, R20, R17.reuse, RZ ;  /* 0x0000001114029224 */ /* 0x082fe400078e02ff */
[----:B------:R-:W2:Y:S04]  /*18a50*/  LDL.LU R20, [R1+0x20c] ;  /* 0x00020c0001147983 */ /* 0x000ea80000300800 */
[----:B------:R-:W3:Y:S04]  /*18a60*/  LDL.LU R15, [R1+0x210] ;  /* 0x00021000010f7983 */ /* 0x000ee80000300800 */
[----:B------:R-:W4:Y:S04]  /*18a70*/  LDL.LU R14, [R1+0x214] ;  /* 0x00021400010e7983 */ /* 0x000f280000300800 */
[----:B------:R1:W-:Y:S04]  /*18a80*/  @!P1 STG.E.U8 desc[UR38][R12.64+0x1], R2 ;  /* 0x000001020c009986 */ /* 0x0003e8000c101126 */
[----:B------:R-:W-:Y:S04]  /*18a90*/  @!P2 STG.E.U8 desc[UR38][R10.64+0x8], R4 ;  /* 0x000008040a00a986 */ /* 0x000fe8000c101126 */
[----:B------:R-:W-:Y:S01]  /*18aa0*/  @!P3 STG.E.U8 desc[UR38][R10.64+0x9], R3 ;  /* 0x000009030a00b986 */ /* 0x000fe2000c101126 */
[----:B-1----:R-:W-:-:S03]  /*18ab0*/  @!P4 IMAD R2, R9, R17, RZ ;  /* 0x000000110902c224 */ /* 0x002fc600078e02ff */
[----:B------:R-:W5:Y:S04]  /*18ac0*/  LDL.LU R9, [R1+0x218] ;  /* 0x0002180001097983 */ /* 0x000f680000300800 */
[----:B------:R1:W-:Y:S02]  /*18ad0*/  @!P4 STG.E.U8 desc[UR38][R12.64+0x8], R2 ;  /* 0x000008020c00c986 */ /* 0x0003e4000c101126 */
[----:B-1----:R-:W-:Y:S02]  /*18ae0*/  @!P0 IMAD R2, R8, R17, RZ ;  /* 0x0000001108028224 */ /* 0x002fe400078e02ff */
[----:B------:R-:W5:Y:S01]  /*18af0*/  LDL.LU R8, [R1+0x21c] ;  /* 0x00021c0001087983 */ /* 0x000f620000300800 */
[----:B------:R-:W-:-:S03]  /*18b00*/  ISETP.GE.AND P5, PT, R6, 0x81, PT ;  /* 0x000000810600780c */ /* 0x000fc60003fa6270 */
[----:B------:R-:W5:Y:S04]  /*18b10*/  LDL.LU R234, [R1+0x1e0] ;  /* 0x0001e00001ea7983 */ /* 0x000f680000300800 */
[----:B------:R1:W-:Y:S01]  /*18b20*/  @!P0 STG.E.U8 desc[UR38][R12.64+0x9], R2 ;  /* 0x000009020c008986 */ /* 0x0003e2000c101126 */
[----:B------:R-:W-:Y:S01]  /*18b30*/  ISETP.LT.OR P0, PT, R0, 0x1, !P5 ;  /* 0x000000010000780c */ /* 0x000fe20006f01670 */
[----:B------:R-:W-:Y:S02]  /*18b40*/  UIMAD UR4, UR15, 0x78, URZ ;  /* 0x000000780f0478a4 */ /* 0x000fe4000f8e023f */
[----:B------:R-:W5:Y:S01]  /*18b50*/  LDL.LU R23, [R1+0x1e4] ;  /* 0x0001e40001177983 */ /* 0x000f620000300800 */
[----:B------:R-:W-:-:S03]  /*18b60*/  ISETP.GE.AND P6, PT, R6, 0x89, PT ;  /* 0x000000890600780c */ /* 0x000fc60003fc6270 */
[----:B------:R-:W5:Y:S01]  /*18b70*/  LDL.LU R22, [R1+0x1e8] ;  /* 0x0001e80001167983 */ /* 0x000f620000300800 */
[----:B-1----:R-:W-:-:S05]  /*18b80*/  IMAD.U32 R2, RZ, RZ, UR14 ;  /* 0x0000000eff027e24 */ /* 0x002fca000f8e00ff */
[----:B------:R-:W-:Y:S01]  /*18b90*/  @!P0 IMAD R4, R235, R17, RZ ;  /* 0x00000011eb048224 */ /* 0x000fe200078e02ff */
[----:B------:R-:W-:Y:S01]  /*18ba0*/  ISETP.LT.OR P1, PT, R0, 0x1, !P6 ;  /* 0x000000010000780c */ /* 0x000fe20007721670 */
[----:B------:R-:W-:Y:S01]  /*18bb0*/  IMAD.WIDE.U32 R2, R2, 0x78, R12 ;  /* 0x0000007802027825 */ /* 0x000fe200078e000c */
[----:B------:R-:W5:Y:S03]  /*18bc0*/  LDL.LU R21, [R1+0x1ec] ;  /* 0x0001ec0001157983 */ /* 0x000f660000300800 */
[----:B------:R-:W-:-:S05]  /*18bd0*/  VIADD R3, R3, UR4 ;  /* 0x0000000403037c36 */ /* 0x000fca0008000000 */
[----:B------:R1:W-:Y:S01]  /*18be0*/  @!P0 STG.E.U8 desc[UR38][R2.64], R4 ;  /* 0x0000000402008986 */ /* 0x0003e2000c101126 */
[----:B------:R-:W-:Y:S02]  /*18bf0*/  ISETP.LT.OR P0, PT, R0, 0x2, !P5 ;  /* 0x000000020000780c */ /* 0x000fe40006f01670 */
[----:B------:R-:W-:-:S11]  /*18c00*/  @!P1 IMAD R7, R232, R17, RZ ;  /* 0x00000011e8079224 */ /* 0x000fd600078e02ff */
[----:B-1----:R-:W-:-:S05]  /*18c10*/  @!P0 IMAD R4, R233, R17, RZ ;  /* 0x00000011e9048224 */ /* 0x002fca00078e02ff */
[----:B------:R1:W-:Y:S01]  /*18c20*/  @!P0 STG.E.U8 desc[UR38][R2.64+0x1], R4 ;  /* 0x0000010402008986 */ /* 0x0003e2000c101126 */
[----:B------:R-:W-:Y:S02]  /*18c30*/  ISETP.LT.OR P0, PT, R0, 0x2, !P6 ;  /* 0x000000020000780c */ /* 0x000fe40007701670 */
[----:B-1----:R-:W-:-:S04]  /*18c40*/  @!P1 IADD3 R4, P2, R2, UR37, RZ ;  /* 0x0000002502049c10 */ /* 0x002fc8000ff5e0ff */
[----:B------:R-:W-:-:S05]  /*18c50*/  @!P1 IADD3.X R5, R3, UR36, RZ, P2, !PT ;  /* 0x0000002403059c10 */ /* 0x000fca00097fe4ff */
[----:B------:R1:W-:Y:S01]  /*18c60*/  @!P1 STG.E.U8 desc[UR38][R4.64], R7 ;  /* 0x0000000704009986 */ /* 0x0003e2000c101126 */
[----:B------:R-:W-:Y:S02]  /*18c70*/  ISETP.LT.OR P1, PT, R0, 0x9, !P5 ;  /* 0x000000090000780c */ /* 0x000fe40006f21670 */
[----:B-1----:R-:W-:-:S04]  /*18c80*/  @!P0 IADD3 R4, P2, R2, UR37, RZ ;  /* 0x0000002502048c10 */ /* 0x002fc8000ff5e0ff */
[----:B------:R-:W-:Y:S02]  /*18c90*/  @!P0 IADD3.X R5, R3, UR36, RZ, P2, !PT ;  /* 0x0000002403058c10 */ /* 0x000fe400097fe4ff */
[----:B------:R-:W-:Y:S01]  /*18ca0*/  ISETP.LT.OR P2, PT, R0, 0xa, !P5 ;  /* 0x0000000a0000780c */ /* 0x000fe20006f41670 */
[----:B--2---:R-:W-:-:S05]  /*18cb0*/  @!P0 IMAD R7, R20, R17, RZ ;  /* 0x0000001114078224 */ /* 0x004fca00078e02ff */
[----:B------:R3:W-:Y:S02]  /*18cc0*/  @!P0 STG.E.U8 desc[UR38][R4.64+0x1], R7 ;  /* 0x0000010704008986 */ /* 0x0007e4000c101126 */
[-C--:B---3--:R-:W-:Y:S02]  /*18cd0*/  @!P1 IMAD R4, R15, R17.reuse, RZ ;  /* 0x000000110f049224 */ /* 0x088fe400078e02ff */
[----:B------:R-:W2:Y:S04]  /*18ce0*/  LDL.LU R15, [R1+0x1f0] ;  /* 0x0001f000010f7983 */ /* 0x000ea80000300800 */
[----:B------:R4:W-:Y:S01]  /*18cf0*/  @!P1 STG.E.U8 desc[UR38][R2.64+0x8], R4 ;  /* 0x0000080402009986 */ /* 0x0009e2000c101126 */
[----:B------:R-:W-:Y:S01]  /*18d00*/  ISETP.LT.OR P0, PT, R0, 0x9, !P6 ;  /* 0x000000090000780c */ /* 0x000fe20007701670 */
[----:B----4-:R-:W-:-:S02]  /*18d10*/  @!P2 IMAD R4, R14, R17, RZ ;  /* 0x000000110e04a224 */ /* 0x010fc400078e02ff */
[----:B------:R-:W3:Y:S10]  /*18d20*/  LDL.LU R14, [R1+0x1f4] ;  /* 0x0001f400010e7983 */ /* 0x000ef40000300800 */
[----:B-----5:R-:W-:-:S02]  /*18d30*/  @!P0 IMAD R7, R9, R17, RZ ;  /* 0x0000001109078224 */ /* 0x020fc400078e02ff */
[----:B------:R-:W4:Y:S01]  /*18d40*/  LDL.LU R9, [R1+0x1f8] ;  /* 0x0001f80001097983 */ /* 0x000f220000300800 */
[----:B------:R-:W-:-:S03]  /*18d50*/  ISETP.LT.OR P1, PT, R0, 0xa, !P6 ;  /* 0x0000000a0000780c */ /* 0x000fc60007721670 */
[----:B------:R1:W-:Y:S02]  /*18d60*/  @!P2 STG.E.U8 desc[UR38][R2.64+0x9], R4 ;  /* 0x000009040200a986 */ /* 0x0003e4000c101126 */
[----:B-1----:R-:W-:-:S04]  /*18d70*/  @!P0 IADD3 R4, P2, R2, UR37, RZ ;  /* 0x0000002502048c10 */ /* 0x002fc8000ff5e0ff */
[----:B------:R-:W-:-:S05]  /*18d80*/  @!P0 IADD3.X R5, R3, UR36, RZ, P2, !PT ;  /* 0x0000002403058c10 */ /* 0x000fca00097fe4ff */
[----:B------:R1:W-:Y:S02]  /*18d90*/  @!P0 STG.E.U8 desc[UR38][R4.64+0x8], R7 ;  /* 0x0000080704008986 */ /* 0x0003e4000c101126 */
[----:B-1----:R-:W-:Y:S02]  /*18da0*/  @!P1 IMAD R7, R8, R17, RZ ;  /* 0x0000001108079224 */ /* 0x002fe400078e02ff */
[----:B------:R-:W5:Y:S01]  /*18db0*/  LDL.LU R8, [R1+0x1fc] ;  /* 0x0001fc0001087983 */ /* 0x000f620000300800 */
[----:B------:R-:W-:Y:S02]  /*18dc0*/  @!P1 IADD3 R4, P0, R2, UR37, RZ ;  /* 0x0000002502049c10 */ /* 0x000fe4000ff1e0ff */
[----:B------:R-:W-:Y:S01]  /*18dd0*/  ISETP.GE.AND P3, PT, R6, 0x101, PT ;  /* 0x000001010600780c */ /* 0x000fe20003f66270 */
[----:B------:R-:W5:Y:S01]  /*18de0*/  LDL.LU R233, [R1+0x1c4] ;  /* 0x0001c40001e97983 */ /* 0x000f620000300800 */
[----:B------:R-:W-:Y:S02]  /*18df0*/  @!P1 IADD3.X R5, R3, UR36, RZ, P0, !PT ;  /* 0x0000002403059c10 */ /* 0x000fe400087fe4ff */
[----:B------:R-:W-:Y:S01]  /*18e00*/  ISETP.LT.OR P0, PT, R0, 0x1, !P3 ;  /* 0x000000010000780c */ /* 0x000fe20005f01670 */
[----:B------:R-:W5:Y:S04]  /*18e10*/  LDL.LU R232, [R1+0x1c8] ;  /* 0x0001c80001e87983 */ /* 0x000f680000300800 */
[----:B------:R1:W-:Y:S01]  /*18e20*/  @!P1 STG.E.U8 desc[UR38][R4.64+0x9], R7 ;  /* 0x0000090704009986 */ /* 0x0003e2000c101126 */
[----:B------:R-:W-:-:S02]  /*18e30*/  IADD3 R2, P1, R2, UR61, RZ ;  /* 0x0000003d02027c10 */ /* 0x000fc4000ff3e0ff */
[----:B------:R-:W-:Y:S01]  /*18e40*/  ISETP.GE.AND P2, PT, R6, 0x109, PT ;  /* 0x000001090600780c */ /* 0x000fe20003f46270 */
[----:B------:R-:W5:Y:S01]  /*18e50*/  LDL.LU R20, [R1+0x1cc] ;  /* 0x0001cc0001147983 */ /* 0x000f620000300800 */
[----:B------:R-:W-:Y:S02]  /*18e60*/  IADD3.X R3, R3, UR60, RZ, P1, !PT ;  /* 0x0000003c03037c10 */ /* 0x000fe40008ffe4ff */
[----:B------:R-:W-:Y:S01]  /*18e70*/  ISETP.LT.OR P1, PT, R0, 0x2, !P3 ;  /* 0x000000020000780c */ /* 0x000fe20005f21670 */
[----:B-1----:R-:W-:-:S05]  /*18e80*/  @!P0 IMAD R4, R234, R17, RZ ;  /* 0x00000011ea048224 */ /* 0x002fca00078e02ff */
[----:B------:R1:W-:Y:S01]  /*18e90*/  @!P0 STG.E.U8 desc[UR38][R2.64], R4 ;  /* 0x0000000402008986 */ /* 0x0003e2000c101126 */
[----:B------:R-:W-:-:S06]  /*18ea0*/  ISETP.LT.OR P0, PT, R0, 0x1, !P2 ;  /* 0x000000010000780c */ /* 0x000fcc0005701670 */
[----:B-1----:R-:W-:-:S05]  /*18eb0*/  @!P1 IMAD R4, R23, R17, RZ ;  /* 0x0000001117049224 */ /* 0x002fca00078e02ff */
[----:B------:R1:W-:Y:S02]  /*18ec0*/  @!P1 STG.E.U8 desc[UR38][R2.64+0x1], R4 ;  /* 0x0000010402009986 */ /* 0x0003e4000c101126 */
[----:B------:R-:W-:Y:S01]  /*18ed0*/  @!P0 IMAD R7, R22, R17, RZ ;  /* 0x0000001116078224 */ /* 0x000fe200078e02ff */
[----:B-1----:R-:W-:-:S04]  /*18ee0*/  @!P0 IADD3 R4, P1, R2, UR37, RZ ;  /* 0x0000002502048c10 */ /* 0x002fc8000ff3e0ff */
[----:B------:R-:W-:-:S05]  /*18ef0*/  @!P0 IADD3.X R5, R3, UR36, RZ, P1, !PT ;  /* 0x0000002403058c10 */ /* 0x000fca0008ffe4ff */
[----:B------:R1:W-:Y:S01]  /*18f00*/  @!P0 STG.E.U8 desc[UR38][R4.64], R7 ;  /* 0x0000000704008986 */ /* 0x0003e2000c101126 */
[----:B------:R-:W-:-:S13]  /*18f10*/  ISETP.LT.OR P0, PT, R0, 0x2, !P2 ;  /* 0x000000020000780c */ /* 0x000fda0005701670 */
[----:B-1----:R-:W-:Y:S01]  /*18f20*/  @!P0 IADD3 R4, P1, R2, UR37, RZ ;  /* 0x0000002502048c10 */ /* 0x002fe2000ff3e0ff */
[----:B------:R-:W-:-:S03]  /*18f30*/  @!P0 IMAD R7, R21, R17, RZ ;  /* 0x0000001115078224 */ /* 0x000fc600078e02ff */
[----:B------:R-:W-:-:S05]  /*18f40*/  @!P0 IADD3.X R5, R3, UR36, RZ, P1, !PT ;  /* 0x0000002403058c10 */ /* 0x000fca0008ffe4ff */
[----:B------:R2:W-:Y:S01]  /*18f50*/  @!P0 STG.E.U8 desc[UR38][R4.64+0x1], R7 ;  /* 0x0000010704008986 */ /* 0x0005e2000c101126 */
[----:B------:R-:W-:-:S13]  /*18f60*/  ISETP.LT.OR P0, PT, R0, 0x9, !P3 ;  /* 0x000000090000780c */ /* 0x000fda0005f01670 */
[----:B--2---:R-:W-:Y:S02]  /*18f70*/  @!P0 IMAD R4, R15, R17, RZ ;  /* 0x000000110f048224 */ /* 0x004fe400078e02ff */
[----:B------:R-:W2:Y:S04]  /*18f80*/  LDL.LU R15, [R1+0x1d0] ;  /* 0x0001d000010f7983 */ /* 0x000ea80000300800 */
[----:B------:R3:W-:Y:S01]  /*18f90*/  @!P0 STG.E.U8 desc[UR38][R2.64+0x8], R4 ;  /* 0x0000080402008986 */ /* 0x0007e2000c101126 */
[----:B------:R-:W-:-:S13]  /*18fa0*/  ISETP.LT.OR P0, PT, R0, 0xa, !P3 ;  /* 0x0000000a0000780c */ /* 0x000fda0005f01670 */
[----:B---3--:R-:W-:-:S05]  /*18fb0*/  @!P0 IMAD R4, R14, R17, RZ ;  /* 0x000000110e048224 */ /* 0x008fca00078e02ff */
[----:B------:R1:W-:Y:S01]  /*18fc0*/  @!P0 STG.E.U8 desc[UR38][R2.64+0x9], R4 ;  /* 0x0000090402008986 */ /* 0x0003e2000c101126 */
[----:B------:R-:W-:-:S13]  /*18fd0*/  ISETP.LT.OR P0, PT, R0, 0x9, !P2 ;  /* 0x000000090000780c */ /* 0x000fda0005701670 */
[----:B-1----:R-:W-:Y:S01]  /*18fe0*/  @!P0 IADD3 R4, P1, R2, UR37, RZ ;  /* 0x0000002502048c10 */ /* 0x002fe2000ff3e0ff */
[----:B----4-:R-:W-:Y:S02]  /*18ff0*/  @!P0 IMAD R7, R9, R17, RZ ;  /* 0x0000001109078224 */ /* 0x010fe400078e02ff */
[----:B------:R-:W3:Y:S01]  /*19000*/  LDL.LU R9, [R1+0x1d4] ;  /* 0x0001d40001097983 */ /* 0x000ee20000300800 */
[----:B------:R-:W-:-:S05]  /*19010*/  @!P0 IADD3.X R5, R3, UR36, RZ, P1, !PT ;  /* 0x0000002403058c10 */ /* 0x000fca0008ffe4ff */
[----:B------:R1:W-:Y:S01]  /*19020*/  @!P0 STG.E.U8 desc[UR38][R4.64+0x8], R7 ;  /* 0x0000080704008986 */ /* 0x0003e2000c101126 */
[----:B------:R-:W-:-:S13]  /*19030*/  ISETP.LT.OR P0, PT, R0, 0xa, !P2 ;  /* 0x0000000a0000780c */ /* 0x000fda0005701670 */
[----:B-1----:R-:W-:Y:S01]  /*19040*/  @!P0 IADD3 R4, P1, R2, UR37, RZ ;  /* 0x0000002502048c10 */ /* 0x002fe2000ff3e0ff */
[----:B-----5:R-:W-:Y:S02]  /*19050*/  @!P0 IMAD R7, R8, R17, RZ ;  /* 0x0000001108078224 */ /* 0x020fe400078e02ff */
[----:B------:R-:W4:Y:S01]  /*19060*/  LDL.LU R8, [R1+0x1d8] ;  /* 0x0001d80001087983 */ /* 0x000f220000300800 */
[----:B------:R-:W-:-:S03]  /*19070*/  @!P0 IADD3.X R5, R3, UR36, RZ, P1, !PT ;  /* 0x0000002403058c10 */ /* 0x000fc60008ffe4ff */
[----:B------:R-:W5:Y:S04]  /*19080*/  LDL.LU R14, [R1+0x1dc] ;  /* 0x0001dc00010e7983 */ /* 0x000f680000300800 */
[----:B------:R-:W5:Y:S04]  /*19090*/  LDL.LU R235, [R1+0x1a8] ;  /* 0x0001a80001eb7983 */ /* 0x000f680000300800 */
[----:B------:R-:W5:Y:S04]  /*190a0*/  LDL.LU R234, [R1+0x1ac] ;  /* 0x0001ac0001ea7983 */ /* 0x000f680000300800 */
[----:B------:R-:W5:Y:S04]  /*190b0*/  LDL.LU R23, [R1+0x1b0] ;  /* 0x0001b00001177983 */ /* 0x000f680000300800 */
[----:B------:R-:W5:Y:S04]  /*190c0*/  LDL.LU R22, [R1+0x1b4] ;  /* 0x0001b40001167983 */ /* 0x000f680000300800 */
[----:B------:R-:W5:Y:S04]  /*190d0*/  LDL.LU R21, [R1+0x1b8] ;  /* 0x0001b80001157983 */ /* 0x000f680000300800 */
[----:B------:R1:W-:Y:S04]  /*190e0*/  @!P0 STG.E.U8 desc[UR38][R4.64+0x9], R7 ;  /* 0x0000090704008986 */ /* 0x0003e8000c101126 */
[----:B-1----:R-:W2:Y:S01]  /*190f0*/  LDL.LU R5, [R1+0x1c0] ;  /* 0x0001c00001057983 */ /* 0x002ea20000300800 */
[----:B------:R-:W-:-:S04]  /*19100*/  IADD3 R2, P0, R2, UR61, RZ ;  /* 0x0000003d02027c10 */ /* 0x000fc8000ff1e0ff */
[----:B------:R-:W-:Y:S02]  /*19110*/  IADD3.X R3, R3, UR60, RZ, P0, !PT ;  /* 0x0000003c03037c10 */ /* 0x000fe400087fe4ff */
[----:B------:R-:W-:-:S04]  /*19120*/  ISETP.GE.AND P0, PT, R6, 0x181, PT ;  /* 0x000001810600780c */ /* 0x000fc80003f06270 */
[C---:B------:R-:W-:Y:S02]  /*19130*/  ISETP.LT.OR P1, PT, R0.reuse, 0x1, !P0 ;  /* 0x000000010000780c */ /* 0x040fe40004721670 */
[----:B------:R-:W-:-:S11]  /*19140*/  ISETP.LT.OR P5, PT, R0, 0x11, !P6 ;  /* 0x000000110000780c */ /* 0x000fd600077a1670 */
[----:B--2---:R-:W-:-:S05]  /*19150*/  @!P1 IMAD R4, R5, R17, RZ ;  /* 0x0000001105049224 */ /* 0x004fca00078e02ff */
[----:B------:R1:W-:Y:S01]  /*19160*/  @!P1 STG.E.U8 desc[UR38][R2.64], R4 ;  /* 0x0000000402009986 */ /* 0x0003e2000c101126 */
[----:B------:R-:W-:-:S13]  /*19170*/  ISETP.LT.OR P1, PT, R0, 0x2, !P0 ;  /* 0x000000020000780c */ /* 0x000fda0004721670 */
[----:B-1----:R-:W-:-:S05]  /*19180*/  @!P1 IMAD R4, R233, R17, RZ ;  /* 0x00000011e9049224 */ /* 0x002fca00078e02ff */
[----:B------:R1:W-:Y:S01]  /*19190*/  @!P1 STG.E.U8 desc[UR38][R2.64+0x1], R4 ;  /* 0x0000010402009986 */ /* 0x0003e2000c101126 */
[----:B------:R-:W-:-:S04]  /*191a0*/  ISETP.GE.AND P1, PT, R6, 0x189, PT ;  /* 0x000001890600780c */ /* 0x000fc80003f26270 */
[----:B------:R-:W-:-:S13]  /*191b0*/  ISETP.LT.OR P3, PT, R0, 0x1, !P1 ;  /* 0x000000010000780c */ /* 0x000fda0004f61670 */
[----:B-1----:R-:W-:Y:S01]  /*191c0*/  @!P3 IADD3 R4, P4, R2, UR37, RZ ;  /* 0x000000250204bc10 */ /* 0x002fe2000ff9e0ff */
[----:B------:R-:W-:-:S03]  /*191d0*/  @!P3 IMAD R7, R232, R17, RZ ;  /* 0x00000011e807b224 */ /* 0x000fc600078e02ff */
[----:B------:R-:W-:-:S05]  /*191e0*/  @!P3 IADD3.X R5, R3, UR36, RZ, P4, !PT ;  /* 0x000000240305bc10 */ /* 0x000fca000a7fe4ff */
[----:B------:R1:W-:Y:S01]  /*191f0*/  @!P3 STG.E.U8 desc[UR38][R4.64], R7 ;  /* 0x000000070400b986 */ /* 0x0003e2000c101126 */
[----:B------:R-:W-:-:S13]  /*19200*/  ISETP.LT.OR P3, PT, R0, 0x2, !P1 ;  /* 0x000000020000780c */ /* 0x000fda0004f61670 */
[----:B-1----:R-:W-:Y:S01]  /*19210*/  @!P3 IADD3 R4, P4, R2, UR37, RZ ;  /* 0x000000250204bc10 */ /* 0x002fe2000ff9e0ff */
[----:B------:R-:W-:Y:S02]  /*19220*/  @!P3 IMAD R7, R20, R17, RZ ;  /* 0x000000111407b224 */ /* 0x000fe400078e02ff */
[----:B------:R-:W2:Y:S01]  /*19230*/  LDL.LU R20, [R1+0x1bc] ;  /* 0x0001bc0001147983 */ /* 0x000ea20000300800 */
[----:B------:R-:W-:-:S05]  /*19240*/  @!P3 IADD3.X R5, R3, UR36, RZ, P4, !PT ;  /* 0x000000240305bc10 */ /* 0x000fca000a7fe4ff */
[----:B------:R1:W-:Y:S01]  /*19250*/  @!P3 STG.E.U8 desc[UR38][R4.64+0x1], R7 ;  /* 0x000001070400b986 */ /* 0x0003e2000c101126 */
[----:B------:R-:W-:-:S13]  /*19260*/  ISETP.LT.OR P3, PT, R0, 0x9, !P0 ;  /* 0x000000090000780c */ /* 0x000fda0004761670 */
[----:B-1----:R-:W-:Y:S02]  /*19270*/  @!P3 IMAD R4, R15, R17, RZ ;  /* 0x000000110f04b224 */ /* 0x002fe400078e02ff */
[----:B------:R-:W2:Y:S04]  /*19280*/  LDL.LU R15, [R1+0x180] ;  /* 0x00018000010f7983 */ /* 0x000ea80000300800 */
[----:B------:R3:W-:Y:S01]  /*19290*/  @!P3 STG.E.U8 desc[UR38][R2.64+0x8], R4 ;  /* 0x000008040200b986 */ /* 0x0007e2000c101126 */
[----:B------:R-:W-:-:S13]  /*192a0*/  ISETP.LT.OR P3, PT, R0, 0xa, !P0 ;  /* 0x0000000a0000780c */ /* 0x000fda0004761670 */
[----:B---3--:R-:W-:-:S05]  /*192b0*/  @!P3 IMAD R4, R9, R17, RZ ;  /* 0x000000110904b224 */ /* 0x008fca00078e02ff */
[----:B------:R1:W-:Y:S01]  /*192c0*/  @!P3 STG.E.U8 desc[UR38][R2.64+0x9], R4 ;  /* 0x000009040200b986 */ /* 0x0003e2000c101126 */
[----:B------:R-:W-:-:S13]  /*192d0*/  ISETP.LT.OR P3, PT, R0, 0x9, !P1 ;  /* 0x000000090000780c */ /* 0x000fda0004f61670 */
[----:B-1----:R-:W-:Y:S01]  /*192e0*/  @!P3 IADD3 R4, P4, R2, UR37, RZ ;  /* 0x000000250204bc10 */ /* 0x002fe2000ff9e0ff */
[----:B----4-:R-:W-:-:S03]  /*192f0*/  @!P3 IMAD R7, R8, R17, RZ ;  /* 0x000000110807b224 */ /* 0x010fc600078e02ff */
[----:B------:R-:W-:-:S05]  /*19300*/  @!P3 IADD3.X R5, R3, UR36, RZ, P4, !PT ;  /* 0x000000240305bc10 */ /* 0x000fca000a7fe4ff */
[----:B------:R1:W-:Y:S02]  /*19310*/  @!P3 STG.E.U8 desc[UR38][R4.64+0x8], R7 ;  /* 0x000008070400b986 */ /* 0x0003e4000c101126 */
[----:B-1----:R-:W-:-:S04]  /*19320*/  IMAD.U32 R4, RZ, RZ, UR14 ;  /* 0x0000000eff047e24 */ /* 0x002fc8000f8e00ff */
[----:B------:R-:W-:-:S04]  /*19330*/  IMAD.WIDE.U32 R4, R4, 0x78, R12 ;  /* 0x0000007804047825 */ /* 0x000fc800078e000c */
[----:B------:R-:W-:Y:S01]  /*19340*/  VIADD R5, R5, UR4 ;  /* 0x0000000405057c36 */ /* 0x000fe20008000000 */
[----:B------:R-:W-:-:S04]  /*19350*/  @!P5 IADD3 R8, P3, R4, UR37, RZ ;  /* 0x000000250408dc10 */ /* 0x000fc8000ff7e0ff */
[----:B------:R-:W-:Y:S02]  /*19360*/  @!P5 IADD3.X R9, R5, UR36, RZ, P3, !PT ;  /* 0x000000240509dc10 */ /* 0x000fe40009ffe4ff */
[----:B------:R-:W-:-:S13]  /*19370*/  ISETP.LT.OR P3, PT, R0, 0xa, !P1 ;  /* 0x0000000a0000780c */ /* 0x000fda0004f61670 */
[----:B------:R-:W-:Y:S01]  /*19380*/  @!P3 IADD3 R2, P4, R2, UR37, RZ ;  /* 0x000000250202bc10 */ /* 0x000fe2000ff9e0ff */
[----:B-----5:R-:W-:Y:S02]  /*19390*/  @!P3 IMAD R7, R14, R17, RZ ;  /* 0x000000110e07b224 */ /* 0x020fe400078e02ff */
[----:B------:R-:W3:Y:S01]  /*193a0*/  LDL.LU R14, [R1+0x184] ;  /* 0x00018400010e7983 */ /* 0x000ee20000300800 */
[----:B------:R-:W-:-:S03]  /*193b0*/  @!P3 IADD3.X R3, R3, UR36, RZ, P4, !PT ;  /* 0x000000240303bc10 */ /* 0x000fc6000a7fe4ff */
[----:B------:R-:W4:Y:S04]  /*193c0*/  LDL.LU R233, [R1+0x188] ;  /* 0x0001880001e97983 */ /* 0x000f280000300800 */
[----:B------:R-:W5:Y:S04]  /*193d0*/  LDL.LU R232, [R1+0x18c] ;  /* 0x00018c0001e87983 */ /* 0x000f680000300800 */
[----:B------:R1:W-:Y:S04]  /*193e0*/  @!P3 STG.E.U8 desc[UR38][R2.64+0x9], R7 ;  /* 0x000009070200b986 */ /* 0x0003e8000c101126 */
[----:B-1----:R-:W2:Y:S04]  /*193f0*/  LDL.LU R2, [R1+0x1a0] ;  /* 0x0001a00001027983 */ /* 0x002ea80000300800 */
[----:B------:R-:W3:Y:S01]  /*19400*/  LDL.LU R3, [R1+0x1a4] ;  /* 0x0001a40001037983 */ /* 0x000ee20000300800 */
[----:B------:R-:W-:-:S04]  /*19410*/  ISETP.GE.AND P4, PT, R6, 0x1, PT ;  /* 0x000000010600780c */ /* 0x000fc80003f86270 */
[----:B------:R-:W-:Y:S02]  /*19420*/  ISETP.LT.OR P3, PT, R0, 0x11, !P4 ;  /* 0x000000110000780c */ /* 0x000fe40006761670 */
[----:B------:R-:W-:-:S11]  /*19430*/  ISETP.GE.AND P4, PT, R6, 0x9, PT ;  /* 0x000000090600780c */ /* 0x000fd60003f86270 */
[----:B--2---:R-:W-:-:S05]  /*19440*/  @!P3 IMAD R2, R2, R17, RZ ;  /* 0x000000110202b224 */ /* 0x004fca00078e02ff */
[----:B------:R3:W-:Y:S01]  /*19450*/  @!P3 STG.E.U8 desc[UR38][R10.64+0x10], R2 ;  /* 0x000010020a00b986 */ /* 0x0007e2000c101126 */
[----:B------:R-:W-:-:S04]  /*19460*/  ISETP.GE.AND P3, PT, R6, 0x1, PT ;  /* 0x000000010600780c */ /* 0x000fc80003f66270 */
[----:B------:R-:W-:-:S13]  /*19470*/  ISETP.LT.OR P3, PT, R0, 0x12, !P3 ;  /* 0x000000120000780c */ /* 0x000fda0005f61670 */
[----:B---3--:R-:W-:-:S05]  /*19480*/  @!P3 IMAD R2, R3, R17, RZ ;  /* 0x000000110302b224 */ /* 0x008fca00078e02ff */
[----:B------:R1:W-:Y:S01]  /*19490*/  @!P3 STG.E.U8 desc[UR38][R10.64+0x11], R2 ;  /* 0x000011020a00b986 */ /* 0x0003e2000c101126 */
[----:B------:R-:W-:-:S13]  /*194a0*/  ISETP.LT.OR P3, PT, R0, 0x11, !P4 ;  /* 0x000000110000780c */ /* 0x000fda0006761670 */
[----:B-1----:R-:W-:-:S05]  /*194b0*/  @!P3 IMAD R2, R235, R17, RZ ;  /* 0x00000011eb02b224 */ /* 0x002fca00078e02ff */
[----:B------:R1:W-:Y:S01]  /*194c0*/  @!P3 STG.E.U8 desc[UR38][R12.64+0x10], R2 ;  /* 0x000010020c00b986 */ /* 0x0003e2000c101126 */
[----:B------:R-:W-:-:S13]  /*194d0*/  ISETP.LT.OR P3, PT, R0, 0x12, !P4 ;  /* 0x000000120000780c */ /* 0x000fda0006761670 */
[----:B-1----:R-:W-:-:S05]  /*194e0*/  @!P3 IMAD R2, R234, R17, RZ ;  /* 0x00000011ea02b224 */ /* 0x002fca00078e02ff */
[----:B------:R1:W-:Y:S01]  /*194f0*/  @!P3 STG.E.U8 desc[UR38][R12.64+0x11], R2 ;  /* 0x000011020c00b986 */ /* 0x0003e2000c101126 */
[----:B------:R-:W-:-:S04]  /*19500*/  ISETP.GE.AND P3, PT, R6, 0x1, PT ;  /* 0x000000010600780c */ /* 0x000fc80003f66270 */
[----:B------:R-:W-:-:S13]  /*19510*/  ISETP.LT.OR P3, PT, R0, 0x19, !P3 ;  /* 0x000000190000780c */ /* 0x000fda0005f61670 */
[----:B-1----:R-:W-:Y:S02]  /*19520*/  @!P3 IMAD R2, R23, R17, RZ ;  /* 0x000000111702b224 */ /* 0x002fe400078e02ff */
[----:B------:R-:W2:Y:S04]  /*19530*/  LDL.LU R23, [R1+0x190] ;  /* 0x0001900001177983 */ /* 0x000ea80000300800 */
[----:B------:R1:W-:Y:S01]  /*19540*/  @!P3 STG.E.U8 desc[UR38][R10.64+0x18], R2 ;  /* 0x000018020a00b986 */ /* 0x0003e2000c101126 */
[----:B------:R-:W-:-:S04]  /*19550*/  ISETP.GE.AND P3, PT, R6, 0x1, PT ;  /* 0x000000010600780c */ /* 0x000fc80003f66270 */
[----:B------:R-:W-:-:S13]  /*19560*/  ISETP.LT.OR P3, PT, R0, 0x1a, !P3 ;  /* 0x0000001a0000780c */ /* 0x000fda0005f61670 */
[----:B-1----:R-:W-:Y:S02]  /*19570*/  @!P3 IMAD R2, R22, R17, RZ ;  /* 0x000000111602b224 */ /* 0x002fe400078e02ff */
[----:B------:R-:W3:Y:S04]  /*19580*/  LDL.LU R22, [R1+0x194] ;  /* 0x0001940001167983 */ /* 0x000ee80000300800 */
[----:B------:R1:W-:Y:S01]  /*19590*/  @!P3 STG.E.U8 desc[UR38][R10.64+0x19], R2 ;  /* 0x000019020a00b986 */ /* 0x0003e2000c101126 */
[----:B------:R-:W-:-:S13]  /*195a0*/  ISETP.LT.OR P3, PT, R0, 0x19, !P4 ;  /* 0x000000190000780c */ /* 0x000fda0006761670 */
[----:B-1----:R-:W-:Y:S02]  /*195b0*/  @!P3 IMAD R2, R21, R17, RZ ;  /* 0x000000111502b224 */ /* 0x002fe400078e02ff */
[----:B------:R-:W3:Y:S04]  /*195c0*/  LDL.LU R21, [R1+0x198] ;  /* 0x0001980001157983 */ /* 0x000ee80000300800 */
[----:B------:R1:W-:Y:S01]  /*195d0*/  @!P3 STG.E.U8 desc[UR38][R12.64+0x18], R2 ;  /* 0x000018020c00b986 */ /* 0x0003e2000c101126 */
[C---:B------:R-:W-:Y:S02]  /*195e0*/  ISETP.LT.OR P3, PT, R0.reuse, 0x1a, !P4 ;  /* 0x0000001a0000780c */ /* 0x040fe40006761670 */
[----:B------:R-:W-:-:S11]  /*195f0*/  ISETP.LT.OR P4, PT, R0, 0x12, !P6 ;  /* 0x000000120000780c */ /* 0x000fd60007781670 */
[----:B-1----:R-:W-:Y:S02]  /*19600*/  @!P3 IMAD R2, R20, R17, RZ ;  /* 0x000000111402b224 */ /* 0x002fe400078e02ff */
[----:B------:R-:W3:Y:S04]  /*19610*/  LDL.LU R20, [R1+0x19c] ;  /* 0x00019c0001147983 */ /* 0x000ee80000300800 */
[----:B------:R1:W-:Y:S04]  /*19620*/  @!P3 STG.E.U8 desc[UR38][R12.64+0x19], R2 ;  /* 0x000019020c00b986 */ /* 0x0003e8000c101126 */
[----:B------:R-:W3:Y:S01]  /*19630*/  LDL.LU R235, [R1+0x174] ;  /* 0x0001740001eb7983 */ /* 0x000ee20000300800 */
[----:B-1----:R-:W-:-:S04]  /*19640*/  @!P4 IADD3 R2, P3, R4, UR37, RZ ;  /* 0x000000250402cc10 */ /* 0x002fc8000ff7e0ff */
[----:B------:R-:W-:Y:S02]  /*19650*/  @!P4 IADD3.X R3, R5, UR36, RZ, P3, !PT ;  /* 0x000000240503cc10 */ /* 0x000fe40009ffe4ff */
[----:B------:R-:W-:-:S04]  /*19660*/  ISETP.GE.AND P3, PT, R6, 0x81, PT ;  /* 0x000000810600780c */ /* 0x000fc80003f66270 */
[----:B------:R-:W-:-:S13]  /*19670*/  ISETP.LT.OR P3, PT, R0, 0x11, !P3 ;  /* 0x000000110000780c */ /* 0x000fda0005f61670 */
[----:B------:R-:W-:-:S05]  /*19680*/  @!P3 IMAD R7, R15, R17, RZ ;  /* 0x000000110f07b224 */ /* 0x000fca00078e02ff */
[----:B------:R1:W-:Y:S01]  /*19690*/  @!P3 STG.E.U8 desc[UR38][R4.64+0x10], R7 ;  /* 0x000010070400b986 */ /* 0x0003e2000c101126 */
[----:B------:R-:W-:-:S04]  /*196a0*/  ISETP.GE.AND P3, PT, R6, 0x81, PT ;  /* 0x000000810600780c */ /* 0x000fc80003f66270 */
[----:B------:R-:W-:-:S13]  /*196b0*/  ISETP.LT.OR P3, PT, R0, 0x12, !P3 ;  /* 0x000000120000780c */ /* 0x000fda0005f61670 */
[----:B-1----:R-:W-:-:S05]  /*196c0*/  @!P3 IMAD R7, R14, R17, RZ ;  /* 0x000000110e07b224 */ /* 0x002fca00078e02ff */
[----:B------:R4:W-:Y:S01]  /*196d0*/  @!P3 STG.E.U8 desc[UR38][R4.64+0x11], R7 ;  /* 0x000011070400b986 */ /* 0x0009e2000c101126 */
[----:B------:R-:W-:-:S13]  /*196e0*/  ISETP.LT.OR P3, PT, R0, 0x19, !P6 ;  /* 0x000000190000780c */ /* 0x000fda0007761670 */
[----:B------:R-:W-:Y:S01]  /*196f0*/  @!P3 IADD3 R14, P6, R4, UR37, RZ ;  /* 0x00000025040ebc10 */ /* 0x000fe2000ffde0ff */
[----:B----4-:R-:W-:-:S03]  /*19700*/  @!P5 IMAD R7, R233, R17, RZ ;  /* 0x00000011e907d224 */ /* 0x010fc600078e02ff */
[----:B------:R-:W-:Y:S02]  /*19710*/  @!P3 IADD3.X R15, R5, UR36, RZ, P6, !PT ;  /* 0x00000024050fbc10 */ /* 0x000fe4000b7fe4ff */
[----:B------:R-:W-:Y:S01]  /*19720*/  ISETP.GE.AND P6, PT, R6, 0x89, PT ;  /* 0x000000890600780c */ /* 0x000fe20003fc6270 */
[----:B------:R5:W-:Y:S03]  /*19730*/  @!P5 STG.E.U8 desc[UR38][R8.64+0x10], R7 ;  /* 0x000010070800d986 */ /* 0x000be6000c101126 */
[----:B------:R-:W-:Y:S01]  /*19740*/  ISETP.LT.OR P5, PT, R0, 0x1a, !P6 ;  /* 0x0000001a0000780c */ /* 0x000fe200077a1670 */
[----:B-----5:R-:W-:-:S12]  /*19750*/  @!P4 IMAD R7, R232, R17, RZ ;  /* 0x00000011e807c224 */ /* 0x020fd800078e02ff */
[----:B------:R-:W-:-:S04]  /*19760*/  @!P5 IADD3 R8, P6, R4, UR37, RZ ;  /* 0x000000250408dc10 */ /* 0x000fc8000ffde0ff */
[----:B------:R-:W-:Y:S02]  /*19770*/  @!P5 IADD3.X R9, R5, UR36, RZ, P6, !PT ;  /* 0x000000240509dc10 */ /* 0x000fe4000b7fe4ff */
[----:B------:R-:W-:Y:S01]  /*19780*/  ISETP.GE.AND P6, PT, R6, 0x81, PT ;  /* 0x000000810600780c */ /* 0x000fe20003fc6270 */
[----:B------:R1:W-:Y:S03]  /*19790*/  @!P4 STG.E.U8 desc[UR38][R2.64+0x11], R7 ;  /* 0x000011070200c986 */ /* 0x0003e6000c101126 */
[----:B------:R-:W-:-:S13]  /*197a0*/  ISETP.LT.OR P4, PT, R0, 0x19, !P6 ;  /* 0x000000190000780c */ /* 0x000fda0007781670 */
[----:B-1----:R-:W-:Y:S02]  /*197b0*/  @!P4 IMAD.MOV.U32 R2, RZ, RZ, R4 ;  /* 0x000000ffff02c224 */ /* 0x002fe400078e0004 */
[----:B------:R-:W-:Y:S02]  /*197c0*/  @!P4 IMAD.MOV.U32 R3, RZ, RZ, R5 ;  /* 0x000000ffff03c224 */ /* 0x000fe400078e0005 */
[----:B--2---:R-:W-:-:S05]  /*197d0*/  @!P4 IMAD R7, R23, R17, RZ ;  /* 0x000000111707c224 */ /* 0x004fca00078e02ff */
[----:B------:R1:W-:Y:S01]  /*197e0*/  @!P4 STG.E.U8 desc[UR38][R2.64+0x18], R7 ;  /* 0x000018070200c986 */ /* 0x0003e2000c101126 */
[----:B------:R-:W-:-:S13]  /*197f0*/  ISETP.LT.OR P4, PT, R0, 0x1a, !P6 ;  /* 0x0000001a0000780c */ /* 0x000fda0007781670 */
[----:B-1----:R-:W-:Y:S02]  /*19800*/  @!P4 IMAD.MOV.U32 R2, RZ, RZ, R4 ;  /* 0x000000ffff02c224 */ /* 0x002fe400078e0004 */
[----:B------:R-:W-:Y:S02]  /*19810*/  @!P4 IMAD.MOV.U32 R3, RZ, RZ, R5 ;  /* 0x000000ffff03c224 */ /* 0x000fe400078e0005 */
[----:B---3--:R-:W-:-:S05]  /*19820*/  @!P4 IMAD R7, R22, R17, RZ ;  /* 0x000000111607c224 */ /* 0x008fca00078e02ff */
[----:B------:R1:W-:Y:S02]  /*19830*/  @!P4 STG.E.U8 desc[UR38][R2.64+0x19], R7 ;  /* 0x000019070200c986 */ /* 0x0003e4000c101126 */
[----:B-1----:R-:W-:-:S05]  /*19840*/  @!P3 IMAD R7, R21, R17, RZ ;  /* 0x000000111507b224 */ /* 0x002fca00078e02ff */
[----:B------:R1:W-:Y:S04]  /*19850*/  @!P3 STG.E.U8 desc[UR38][R14.64+0x18], R7 ;  /* 0x000018070e00b986 */ /* 0x0003e8000c101126 */
[----:B-1----:R-:W2:Y:S04]  /*19860*/  LDL.LU R14, [R1+0x160] ;  /* 0x00016000010e7983 */ /* 0x002ea80000300800 */
[----:B------:R-:W3:Y:S01]  /*19870*/  LDL.LU R15, [R1+0x164] ;  /* 0x00016400010f7983 */ /* 0x000ee20000300800 */
[----:B------:R-:W-:Y:S02]  /*19880*/  ISETP.GE.AND P6, PT, R6, 0x89, PT ;  /* 0x000000890600780c */ /* 0x000fe40003fc6270 */
[----:B------:R-:W-:Y:S01]  /*19890*/  IADD3 R2, P4, R4, UR61, RZ ;  /* 0x0000003d04027c10 */ /* 0x000fe2000ff9e0ff */
[----:B------:R-:W-:Y:S01]  /*198a0*/  @!P5 IMAD R7, R20, R17, RZ ;  /* 0x000000111407d224 */ /* 0x000fe200078e02ff */
[----:B------:R-:W-:Y:S01]  /*198b0*/  ISETP.LT.OR P3, PT, R0, 0x21, !P6 ;  /* 0x000000210000780c */ /* 0x000fe20007761670 */
[----:B------:R-:W4:Y:S01]  /*198c0*/  LDL.LU R234, [R1+0x178] ;  /* 0x0001780001ea7983 */ /* 0x000f220000300800 */
[----:B------:R-:W-:-:S02]  /*198d0*/  IADD3.X R3, R5, UR60, RZ, P4, !PT ;  /* 0x0000003c05037c10 */ /* 0x000fc4000a7fe4ff */
[----:B------:R-:W-:Y:S01]  /*198e0*/  ISETP.GE.AND P6, PT, R6, 0x101, PT ;  /* 0x000001010600780c */ /* 0x000fe20003fc6270 */
[----:B------:R2:W-:Y:S04]  /*198f0*/  @!P5 STG.E.U8 desc[UR38][R8.64+0x19], R7 ;  /* 0x000019070800d986 */ /* 0x0005e8000c101126 */
[----:B------:R-:W5:Y:S04]  /*19900*/  LDL.LU R22, [R1+0x17c] ;  /* 0x00017c0001167983 */ /* 0x000f680000300800 */
[----:B------:R-:W-:Y:S01]  /*19910*/  @!P3 IADD3 R232, P4, R4, UR37, RZ ;  /* 0x0000002504e8bc10 */ /* 0x000fe2000ff9e0ff */
[----:B------:R-:W5:Y:S03]  /*19920*/  LDL.LU R21, [R1+0x140] ;  /* 0x0001400001157983 */ /* 0x000f660000300800 */
[----:B------:R-:W-:Y:S01]  /*19930*/  @!P3 IADD3.X R233, R5, UR36, RZ, P4, !PT ;  /* 0x0000002405e9bc10 */ /* 0x000fe2000a7fe4ff */
[----:B------:R-:W5:Y:S01]  /*19940*/  LDL.LU R20, [R1+0x144] ;  /* 0x0001440001147983 */ /* 0x000f620000300800 */
[----:B------:R-:W-:-:S03]  /*19950*/  ISETP.LT.OR P4, PT, R0, 0x11, !P6 ;  /* 0x000000110000780c */ /* 0x000fc60007781670 */
[----:B------:R-:W5:Y:S10]  /*19960*/  LDL.LU R23, [R1+0x148] ;  /* 0x0001480001177983 */ /* 0x000f740000300800 */
[----:B--2---:R-:W-:-:S05]  /*19970*/  @!P4 IMAD R7, R14, R17, RZ ;  /* 0x000000110e07c224 */ /* 0x004fca00078e02ff */
[----:B------:R3:W-:Y:S01]  /*19980*/  @!P4 STG.E.U8 desc[UR38][R2.64+0x10], R7 ;  /* 0x000010070200c986 */ /* 0x0007e2000c101126 */
[----:B------:R-:W-:-:S13]  /*19990*/  ISETP.LT.OR P4, PT, R0, 0x12, !P6 ;  /* 0x000000120000780c */ /* 0x000fda0007781670 */
[----:B---3--:R-:W-:-:S05]  /*199a0*/  @!P4 IMAD R7, R15, R17, RZ ;  /* 0x000000110f07c224 */ /* 0x008fca00078e02ff */
[----:B------:R1:W-:Y:S04]  /*199b0*/  @!P4 STG.E.U8 desc[UR38][R2.64+0x11], R7 ;  /* 0x000011070200c986 */ /* 0x0003e8000c101126 */
[----:B-1----:R-:W2:Y:S01]  /*199c0*/  LDL.LU R7, [R1+0x168] ;  /* 0x0001680001077983 */ /* 0x002ea20000300800 */
[----:B------:R-:W-:-:S13]  /*199d0*/  ISETP.LT.OR P4, PT, R0, 0x11, !P2 ;  /* 0x000000110000780c */ /* 0x000fda0005781670 */
[----:B------:R-:W-:-:S04]  /*199e0*/  @!P4 IADD3 R14, P5, R2, UR37, RZ ;  /* 0x00000025020ecc10 */ /* 0x000fc8000ffbe0ff */
[----:B------:R-:W-:Y:S02]  /*199f0*/  @!P4 IADD3.X R15, R3, UR36, RZ, P5, !PT ;  /* 0x00000024030fcc10 */ /* 0x000fe4000affe4ff */
[----:B------:R-:W-:Y:S01]  /*19a00*/  ISETP.LT.OR P5, PT, R0, 0x12, !P2 ;  /* 0x000000120000780c */ /* 0x000fe200057a1670 */
[----:B--2---:R-:W-:-:S05]  /*19a10*/  @!P4 IMAD R7, R7, R17, RZ ;  /* 0x000000110707c224 */ /* 0x004fca00078e02ff */
[----:B------:R1:W-:Y:S04]  /*19a20*/  @!P4 STG.E.U8 desc[UR38][R14.64+0x10], R7 ;  /* 0x000010070e00c986 */ /* 0x0003e8000c101126 */
[----:B-1----:R-:W2:Y:S04]  /*19a30*/  LDL.LU R14, [R1+0x16c] ;  /* 0x00016c00010e7983 */ /* 0x002ea80000300800 */
[----:B------:R-:W3:Y:S01]  /*19a40*/  LDL.LU R15, [R1+0x170] ;  /* 0x00017000010f7983 */ /* 0x000ee20000300800 */
[----:B------:R-:W-:-:S04]  /*19a50*/  @!P5 IADD3 R8, P6, R2, UR37, RZ ;  /* 0x000000250208dc10 */ /* 0x000fc8000ffde0ff */
[----:B------:R-:W-:Y:S02]  /*19a60*/  @!P5 IADD3.X R9, R3, UR36, RZ, P6, !PT ;  /* 0x000000240309dc10 */ /* 0x000fe4000b7fe4ff */
[----:B------:R-:W-:-:S04]  /*19a70*/  ISETP.GE.AND P6, PT, R6, 0x101, PT ;  /* 0x000001010600780c */ /* 0x000fc80003fc6270 */
[----:B------:R-:W-:Y:S01]  /*19a80*/  ISETP.LT.OR P4, PT, R0, 0x19, !P6 ;  /* 0x000000190000780c */ /* 0x000fe20007781670 */
[----:B--2---:R-:W-:-:S05]  /*19a90*/  @!P5 IMAD R7, R14, R17, RZ ;  /* 0x000000110e07d224 */ /* 0x004fca00078e02ff */
[----:B------:R3:W-:Y:S07]  /*19aa0*/  @!P5 STG.E.U8 desc[UR38][R8.64+0x11], R7 ;  /* 0x000011070800d986 */ /* 0x0007ee000c101126 */
[----:B---3--:R-:W-:-:S05]  /*19ab0*/  @!P4 IMAD R7, R15, R17, RZ ;  /* 0x000000110f07c224 */ /* 0x008fca00078e02ff */
[----:B------:R1:W-:Y:S01]  /*19ac0*/  @!P4 STG.E.U8 desc[UR38][R2.64+0x18], R7 ;  /* 0x000018070200c986 */ /* 0x0003e2000c101126 */
[----:B------:R-:W-:-:S13]  /*19ad0*/  ISETP.LT.OR P4, PT, R0, 0x1a, !P6 ;  /* 0x0000001a0000780c */ /* 0x000fda0007781670 */
[----:B-1----:R-:W-:Y:S02]  /*19ae0*/  @!P4 IMAD R7, R235, R17, RZ ;  /* 0x00000011eb07c224 */ /* 0x002fe400078e02ff */
[----:B------:R-:W2:Y:S04]  /*19af0*/  LDL.LU R235, [R1+0x138] ;  /* 0x0001380001eb7983 */ /* 0x000ea80000300800 */
[----:B------:R4:W-:Y:S01]  /*19b00*/  @!P4 STG.E.U8 desc[UR38][R2.64+0x19], R7 ;  /* 0x000019070200c986 */ /* 0x0009e2000c101126 */
[----:B------:R-:W-:-:S13]  /*19b10*/  ISETP.LT.OR P4, PT, R0, 0x19, !P2 ;  /* 0x000000190000780c */ /* 0x000fda0005781670 */
[----:B------:R-:W-:Y:S01]  /*19b20*/  @!P4 IADD3 R8, P5, R2, UR37, RZ ;  /* 0x000000250208cc10 */ /* 0x000fe2000ffbe0ff */
[----:B----4-:R-:W-:Y:S02]  /*19b30*/  @!P4 IMAD R7, R234, R17, RZ ;  /* 0x00000011ea07c224 */ /* 0x010fe400078e02ff */
[----:B------:R-:W3:Y:S01]  /*19b40*/  LDL.LU R234, [R1+0x13c] ;  /* 0x00013c0001ea7983 */ /* 0x000ee20000300800 */
[----:B------:R-:W-:Y:S02]  /*19b50*/  @!P4 IADD3.X R9, R3, UR36, RZ, P5, !PT ;  /* 0x000000240309cc10 */ /* 0x000fe4000affe4ff */
[----:B------:R-:W-:-:S03]  /*19b60*/  ISETP.LT.OR P5, PT, R0, 0x1a, !P2 ;  /* 0x0000001a0000780c */ /* 0x000fc600057a1670 */
[----:B------:R1:W-:Y:S02]  /*19b70*/  @!P4 STG.E.U8 desc[UR38][R8.64+0x18], R7 ;  /* 0x000018070800c986 */ /* 0x0003e4000c101126 */
[----:B-1----:R-:W-:-:S04]  /*19b80*/  IADD3 R8, P4, R2, UR61, RZ ;  /* 0x0000003d02087c10 */ /* 0x002fc8000ff9e0ff */
[----:B------:R-:W-:Y:S02]  /*19b90*/  IADD3.X R9, R3, UR60, RZ, P4, !PT ;  /* 0x0000003c03097c10 */ /* 0x000fe4000a7fe4ff */
[----:B------:R-:W-:Y:S02]  /*19ba0*/  ISETP.LT.OR P4, PT, R0, 0x11, !P0 ;  /* 0x000000110000780c */ /* 0x000fe40004781670 */
[----:B------:R-:W-:Y:S01]  /*19bb0*/  @!P5 IADD3 R14, P6, R2, UR37, RZ ;  /* 0x00000025020edc10 */ /* 0x000fe2000ffde0ff */
[----:B-----5:R-:W-:-:S03]  /*19bc0*/  @!P5 IMAD R7, R22, R17, RZ ;  /* 0x000000111607d224 */ /* 0x020fc600078e02ff */
[----:B------:R-:W-:-:S05]  /*19bd0*/  @!P5 IADD3.X R15, R3, UR36, RZ, P6, !PT ;  /* 0x00000024030fdc10 */ /* 0x000fca000b7fe4ff */
[----:B------:R1:W-:Y:S02]  /*19be0*/  @!P5 STG.E.U8 desc[UR38][R14.64+0x19], R7 ;  /* 0x000019070e00d986 */ /* 0x0003e4000c101126 */
[----:B-1----:R-:W-:-:S05]  /*19bf0*/  @!P4 IMAD R7, R21, R17, RZ ;  /* 0x000000111507c224 */ /* 0x002fca00078e02ff */
[----:B------:R1:W-:Y:S01]  /*19c00*/  @!P4 STG.E.U8 desc[UR38][R8.64+0x10], R7 ;  /* 0x000010070800c986 */ /* 0x0003e2000c101126 */
[----:B------:R-:W-:-:S13]  /*19c10*/  ISETP.LT.OR P4, PT, R0, 0x12, !P0 ;  /* 0x000000120000780c */ /* 0x000fda0004781670 */
[----:B-1----:R-:W-:-:S05]  /*19c20*/  @!P4 IMAD R7, R20, R17, RZ ;  /* 0x000000111407c224 */ /* 0x002fca00078e02ff */
[----:B------:R1:W-:Y:S02]  /*19c30*/  @!P4 STG.E.U8 desc[UR38][R8.64+0x11], R7 ;  /* 0x000011070800c986 */ /* 0x0003e4000c101126 */
[----:B-1----:R-:W-:-:S04]  /*19c40*/  IADD3 R7, P4, R2, UR61, RZ ;  /* 0x0000003d02077c10 */ /* 0x002fc8000ff9e0ff */
[----:B------:R-:W-:Y:S02]  /*19c50*/  IADD3.X R22, R3, UR60, RZ, P4, !PT ;  /* 0x0000003c03167c10 */ /* 0x000fe4000a7fe4ff */
[----:B------:R-:W-:-:S13]  /*19c60*/  ISETP.LT.OR P4, PT, R0, 0x11, !P1 ;  /* 0x000000110000780c */ /* 0x000fda0004f81670 */
[----:B------:R-:W-:Y:S01]  /*19c70*/  @!P4 IADD3 R20, P5, R8, UR37, RZ ;  /* 0x000000250814cc10 */ /* 0x000fe2000ffbe0ff */
[----:B------:R-:W-:-:S03]  /*19c80*/  @!P4 IMAD R23, R23, R17, RZ ;  /* 0x000000111717c224 */ /* 0x000fc600078e02ff */
[----:B------:R-:W-:-:S05]  /*19c90*/  @!P4 IADD3.X R21, R9, UR36, RZ, P5, !PT ;  /* 0x000000240915cc10 */ /* 0x000fca000affe4ff */
[----:B------:R1:W-:Y:S04]  /*19ca0*/  @!P4 STG.E.U8 desc[UR38][R20.64+0x10], R23 ;  /* 0x000010171400c986 */ /* 0x0003e8000c101126 */
[----:B-1----:R-:W4:Y:S01]  /*19cb0*/  LDL.LU R20, [R1+0x14c] ;  /* 0x00014c0001147983 */ /* 0x002f220000300800 */
[----:B------:R-:W-:-:S03]  /*19cc0*/  ISETP.LT.OR P5, PT, R0, 0x12, !P1 ;  /* 0x000000120000780c */ /* 0x000fc60004fa1670 */
[----:B------:R-:W5:Y:S04]  /*19cd0*/  LDL.LU R21, [R1+0x154] ;  /* 0x0001540001157983 */ /* 0x000f680000300800 */
[----:B------:R-:W2:Y:S06]  /*19ce0*/  LDL.LU R23, [R1+0x134] ;  /* 0x0001340001177983 */ /* 0x000eac0000300800 */
[----:B------:R-:W-:-:S04]  /*19cf0*/  @!P5 IADD3 R14, P6, R7, UR37, RZ ;  /* 0x00000025070edc10 */ /* 0x000fc8000ffde0ff */
[----:B------:R-:W-:Y:S01]  /*19d00*/  @!P5 IADD3.X R15, R22, UR36, RZ, P6, !PT ;  /* 0x00000024160fdc10 */ /* 0x000fe2000b7fe4ff */
[----:B----4-:R-:W-:-:S05]  /*19d10*/  @!P5 IMAD R20, R20, R17, RZ ;  /* 0x000000111414d224 */ /* 0x010fca00078e02ff */
[----:B------:R1:W-:Y:S04]  /*19d20*/  @!P5 STG.E.U8 desc[UR38][R14.64+0x11], R20 ;  /* 0x000011140e00d986 */ /* 0x0003e8000c101126 */
[----:B-1----:R-:W4:Y:S01]  /*19d30*/  LDL.LU R15, [R1+0x150] ;  /* 0x00015000010f7983 */ /* 0x002f220000300800 */
[----:B------:R-:W-:-:S13]  /*19d40*/  ISETP.LT.OR P4, PT, R0, 0x19, !P0 ;  /* 0x000000190000780c */ /* 0x000fda0004781670 */
[----:B----4-:R-:W-:-:S05]  /*19d50*/  @!P4 IMAD R14, R15, R17, RZ ;  /* 0x000000110f0ec224 */ /* 0x010fca00078e02ff */
[----:B------:R5:W-:Y:S01]  /*19d60*/  @!P4 STG.E.U8 desc[UR38][R8.64+0x18], R14 ;  /* 0x0000180e0800c986 */ /* 0x000be2000c101126 */
[----:B------:R-:W-:-:S13]  /*19d70*/  ISETP.LT.OR P4, PT, R0, 0x1a, !P0 ;  /* 0x0000001a0000780c */ /* 0x000fda0004781670 */
[----:B-----5:R-:W-:-:S05]  /*19d80*/  @!P4 IMAD R14, R21, R17, RZ ;  /* 0x00000011150ec224 */ /* 0x020fca00078e02ff */
[----:B------:R1:W-:Y:S01]  /*19d90*/  @!P4 STG.E.U8 desc[UR38][R8.64+0x19], R14 ;  /* 0x0000190e0800c986 */ /* 0x0003e2000c101126 */
[----:B------:R-:W-:-:S13]  /*19da0*/  ISETP.LT.OR P4, PT, R0, 0x19, !P1 ;  /* 0x000000190000780c */ /* 0x000fda0004f81670 */
[----:B------:R-:W-:-:S04]  /*19db0*/  @!P4 IADD3 R20, P5, R8, UR37, RZ ;  /* 0x000000250814cc10 */ /* 0x000fc8000ffbe0ff */
[----:B------:R-:W-:Y:S02]  /*19dc0*/  @!P4 IADD3.X R21, R9, UR36, RZ, P5, !PT ;  /* 0x000000240915cc10 */ /* 0x000fe4000affe4ff */
[----:B------:R-:W-:-:S13]  /*19dd0*/  ISETP.LT.OR P5, PT, R0, 0x1a, !P1 ;  /* 0x0000001a0000780c */ /* 0x000fda0004fa1670 */
[----:B-1----:R-:W-:Y:S02]  /*19de0*/  @!P5 IADD3 R14, P6, R7, UR37, RZ ;  /* 0x00000025070edc10 */ /* 0x002fe4000ffde0ff */
[----:B------:R-:W4:Y:S02]  /*19df0*/  LDL.LU R7, [R1+0x158] ;  /* 0x0001580001077983 */ /* 0x000f240000300800 */
[----:B------:R-:W-:Y:S02]  /*19e00*/  @!P5 IADD3.X R15, R22, UR36, RZ, P6, !PT ;  /* 0x00000024160fdc10 */ /* 0x000fe4000b7fe4ff */
[----:B------:R-:W5:Y:S01]  /*19e10*/  LDL.LU R22, [R1+0x130] ;  /* 0x0001300001167983 */ /* 0x000f620000300800 */
[----:B----4-:R-:W-:-:S05]  /*19e20*/  @!P4 IMAD R7, R7, R17, RZ ;  /* 0x000000110707c224 */ /* 0x010fca00078e02ff */
[----:B------:R1:W-:Y:S04]  /*19e30*/  @!P4 STG.E.U8 desc[UR38][R20.64+0x18], R7 ;  /* 0x000018071400c986 */ /* 0x0003e8000c101126 */
[----:B-1----:R-:W4:Y:S04]  /*19e40*/  LDL.LU R21, [R1+0x15c] ;  /* 0x00015c0001157983 */ /* 0x002f280000300800 */
[----:B------:R-:W3:Y:S01]  /*19e50*/  LDL.LU R20, [R1+0x100] ;  /* 0x0001000001147983 */ /* 0x000ee20000300800 */
[----:B------:R-:W-:Y:S01]  /*19e60*/  ISETP.GE.AND P6, PT, R6, 0x1, PT ;  /* 0x000000010600780c */ /* 0x000fe20003fc6270 */
[----:B----4-:R-:W-:-:S02]  /*19e70*/  @!P5 IMAD R7, R21, R17, RZ ;  /* 0x000000111507d224 */ /* 0x010fc400078e02ff */
[----:B------:R-:W4:Y:S04]  /*19e80*/  LDL.LU R21, [R1+0x104] ;  /* 0x0001040001157983 */ /* 0x000f280000300800 */
[----:B------:R1:W-:Y:S04]  /*19e90*/  @!P5 STG.E.U8 desc[UR38][R14.64+0x19], R7 ;  /* 0x000019070e00d986 */ /* 0x0003e8000c101126 */
[----:B-1----:R-:W2:Y:S01]  /*19ea0*/  LDL.LU R7, [R1+0x120] ;  /* 0x0001200001077983 */ /* 0x002ea20000300800 */
[----:B------:R-:W-:-:S03]  /*19eb0*/  ISETP.LT.OR P4, PT, R0, 0x21, !P6 ;  /* 0x000000210000780c */ /* 0x000fc60007781670 */
[----:B------:R-:W5:Y:S04]  /*19ec0*/  LDL.LU R14, [R1+0x12c] ;  /* 0x00012c00010e7983 */ /* 0x000f680000300800 */
[----:B------:R-:W4:Y:S06]  /*19ed0*/  LDL.LU R15, [R1+0x108] ;  /* 0x00010800010f7983 */ /* 0x000f2c0000300800 */
[----:B--2---:R-:W-:-:S05]  /*19ee0*/  @!P4 IMAD R7, R7, R17, RZ ;  /* 0x000000110707c224 */ /* 0x004fca00078e02ff */
[----:B------:R1:W-:Y:S04]  /*19ef0*/  @!P4 STG.E.U8 desc[UR38][R10.64+0x20], R7 ;  /* 0x000020070a00c986 */ /* 0x0003e8000c101126 */
[----:B-1----:R-:W2:Y:S01]  /*19f00*/  LDL.LU R7, [R1+0x124] ;  /* 0x0001240001077983 */ /* 0x002ea20000300800 */
[----:B------:R-:W-:Y:S02]  /*19f10*/  ISETP.LT.OR P4, PT, R0, 0x22, !P6 ;  /* 0x000000220000780c */ /* 0x000fe40007781670 */
[----:B------:R-:W-:-:S11]  /*19f20*/  ISETP.GE.AND P5, PT, R6, 0x9, PT ;  /* 0x000000090600780c */ /* 0x000fd60003fa6270 */
[----:B--2---:R-:W-:-:S05]  /*19f30*/  @!P4 IMAD R7, R7, R17, RZ ;  /* 0x000000110707c224 */ /* 0x004fca00078e02ff */
[----:B------:R1:W-:Y:S04]  /*19f40*/  @!P4 STG.E.U8 desc[UR38][R10.64+0x21], R7 ;  /* 0x000021070a00c986 */ /* 0x0003e8000c101126 */
[----:B-1----:R-:W2:Y:S01]  /*19f50*/  LDL.LU R7, [R1+0x128] ;  /* 0x0001280001077983 */ /* 0x002ea20000300800 */
[----:B------:R-:W-:-:S13]  /*19f60*/  ISETP.LT.OR P4, PT, R0, 0x21, !P5 ;  /* 0x000000210000780c */ /* 0x000fda0006f81670 */
[----:B--2---:R-:W-:-:S05]  /*19f70*/  @!P4 IMAD R7, R7, R17, RZ ;  /* 0x000000110707c224 */ /* 0x004fca00078e02ff */
[----:B------:R5:W-:Y:S01]  /*19f80*/  @!P4 STG.E.U8 desc[UR38][R12.64+0x20], R7 ;  /* 0x000020070c00c986 */ /* 0x000be2000c101126 */
[----:B------:R-:W-:-:S13]  /*19f90*/  ISETP.LT.OR P4, PT, R0, 0x22, !P5 ;  /* 0x000000220000780c */ /* 0x000fda0006f81670 */
[----:B-----5:R-:W-:-:S05]  /*19fa0*/  @!P4 IMAD R7, R14, R17, RZ ;  /* 0x000000110e07c224 */ /* 0x020fca00078e02ff */
[----:B------:R1:W-:Y:S01]  /*19fb0*/  @!P4 STG.E.U8 desc[UR38][R12.64+0x21], R7 ;  /* 0x000021070c00c986 */ /* 0x0003e2000c101126 */
[----:B------:R-:W-:-:S13]  /*19fc0*/  ISETP.LT.OR P4, PT, R0, 0x29, !P6 ;  /* 0x000000290000780c */ /* 0x000fda0007781670 */
[----:B-1----:R-:W-:-:S05]  /*19fd0*/  @!P4 IMAD R7, R22, R17, RZ ;  /* 0x000000111607c224 */ /* 0x002fca00078e02ff */
[----:B------:R1:W-:Y:S01]  /*19fe0*/  @!P4 STG.E.U8 desc[UR38][R10.64+0x28], R7 ;  /* 0x000028070a00c986 */ /* 0x0003e2000c101126 */
[----:B------:R-:W-:-:S13]  /*19ff0*/  ISETP.LT.OR P4, PT, R0, 0x2a, !P6 ;  /* 0x0000002a0000780c */ /* 0x000fda0007781670 */
[----:B-1----:R-:W-:-:S05]  /*1a000*/  @!P4 IMAD R7, R23, R17, RZ ;  /* 0x000000111707c224 */ /* 0x002fca00078e02ff */
[----:B------:R1:W-:Y:S01]  /*1a010*/  @!P4 STG.E.U8 desc[UR38][R10.64+0x29], R7 ;  /* 0x000029070a00c986 */ /* 0x0003e2000c101126 */
[----:B------:R-:W-:Y:S02]  /*1a020*/  ISETP.LT.OR P4, PT, R0, 0x29, !P5 ;  /* 0x000000290000780c */ /* 0x000fe40006f81670 */
[----:B------:R-:W-:-:S11]  /*1a030*/  ISETP.GE.AND P6, PT, R6, 0x89, PT ;  /* 0x000000890600780c */ /* 0x000fd60003fc6270 */
[----:B-1----:R-:W-:Y:S02]  /*1a040*/  @!P4 IMAD R7, R235, R17, RZ ;  /* 0x00000011eb07c224 */ /* 0x002fe400078e02ff */
[----:B------:R-:W2:Y:S04]  /*1a050*/  LDL.LU R235, [R1+0x118] ;  /* 0x0001180001eb7983 */ /* 0x000ea80000300800 */
[----:B------:R3:W-:Y:S01]  /*1a060*/  @!P4 STG.E.U8 desc[UR38][R12.64+0x28], R7 ;  /* 0x000028070c00c986 */ /* 0x0007e2000c101126 */
[C---:B------:R-:W-:Y:S02]  /*1a070*/  ISETP.LT.OR P4, PT, R0.reuse, 0x2a, !P5 ;  /* 0x0000002a0000780c */ /* 0x040fe40006f81670 */
[----:B------:R-:W-:-:S11]  /*1a080*/  ISETP.LT.OR P5, PT, R0, 0x22, !P6 ;  /* 0x000000220000780c */ /* 0x000fd600077a1670 */
[----:B---3--:R-:W-:Y:S02]  /*1a090*/  @!P4 IMAD R7, R234, R17, RZ ;  /* 0x00000011ea07c224 */ /* 0x008fe400078e02ff */
[----:B------:R-:W3:Y:S04]  /*1a0a0*/  LDL.LU R234, [R1+0x11c] ;  /* 0x00011c0001ea7983 */ /* 0x000ee80000300800 */
[----:B------:R1:W-:Y:S01]  /*1a0b0*/  @!P4 STG.E.U8 desc[UR38][R12.64+0x29], R7 ;  /* 0x000029070c00c986 */ /* 0x0003e2000c101126 */
[----:B------:R-:W-:-:S04]  /*1a0c0*/  @!P5 IADD3 R22, P4, R4, UR37, RZ ;  /* 0x000000250416dc10 */ /* 0x000fc8000ff9e0ff */
[----:B------:R-:W-:Y:S02]  /*1a0d0*/  @!P5 IADD3.X R23, R5, UR36, RZ, P4, !PT ;  /* 0x000000240517dc10 */ /* 0x000fe4000a7fe4ff */
[----:B------:R-:W-:-:S04]  /*1a0e0*/  ISETP.GE.AND P4, PT, R6, 0x81, PT ;  /* 0x000000810600780c */ /* 0x000fc80003f86270 */
[----:B------:R-:W-:-:S13]  /*1a0f0*/  ISETP.LT.OR P4, PT, R0, 0x21, !P4 ;  /* 0x000000210000780c */ /* 0x000fda0006781670 */
[----:B-1----:R-:W-:-:S05]  /*1a100*/  @!P4 IMAD R7, R20, R17, RZ ;  /* 0x000000111407c224 */ /* 0x002fca00078e02ff */
[----:B------:R4:W-:Y:S01]  /*1a110*/  @!P4 STG.E.U8 desc[UR38][R4.64+0x20], R7 ;  /* 0x000020070400c986 */ /* 0x0009e2000c101126 */
[----:B------:R-:W-:-:S04]  /*1a120*/  ISETP.GE.AND P4, PT, R6, 0x81, PT ;  /* 0x000000810600780c */ /* 0x000fc80003f86270 */
[----:B------:R-:W-:-:S13]  /*1a130*/  ISETP.LT.OR P4, PT, R0, 0x22, !P4 ;  /* 0x000000220000780c */ /* 0x000fda0006781670 */
[----:B----4-:R-:W-:-:S05]  /*1a140*/  @!P4 IMAD R7, R21, R17, RZ ;  /* 0x000000111507c224 */ /* 0x010fca00078e02ff */
[----:B------:R1:W-:Y:S02]  /*1a150*/  @!P4 STG.E.U8 desc[UR38][R4.64+0x21], R7 ;  /* 0x000021070400c986 */ /* 0x0003e4000c101126 */
[----:B-1----:R-:W-:-:S05]  /*1a160*/  @!P3 IMAD R7, R15, R17, RZ ;  /* 0x000000110f07b224 */ /* 0x002fca00078e02ff */
[----:B------:R1:W-:Y:S04]  /*1a170*/  @!P3 STG.E.U8 desc[UR38][R232.64+0x20], R7 ;  /* 0x00002007e800b986 */ /* 0x0003e8000c101126 */
[----:B-1----:R-:W4:Y:S04]  /*1a180*/  LDL.LU R7, [R1+0x10c] ;  /* 0x00010c0001077983 */ /* 0x002f280000300800 */
[----:B------:R-:W5:Y:S04]  /*1a190*/  LDL.LU R232, [R1+0x110] ;  /* 0x0001100001e87983 */ /* 0x000f680000300800 */
[----:B------:R-:W2:Y:S01]  /*1a1a0*/  LDL.LU R233, [R1+0x114] ;  /* 0x0001140001e97983 */ /* 0x000ea20000300800 */
[----:B------:R-:W-:-:S13]  /*1a1b0*/  ISETP.LT.OR P4, PT, R0, 0x29, !P6 ;  /* 0x000000290000780c */ /* 0x000fda0007781670 */
[----:B------:R-:W-:-:S04]  /*1a1c0*/  @!P4 IADD3 R20, P6, R4, UR37, RZ ;  /* 0x000000250414cc10 */ /* 0x000fc8000ffde0ff */
[----:B------:R-:W-:Y:S02]  /*1a1d0*/  @!P4 IADD3.X R21, R5, UR36, RZ, P6, !PT ;  /* 0x000000240515cc10 */ /* 0x000fe4000b7fe4ff */
[----:B------:R-:W-:-:S04]  /*1a1e0*/  ISETP.GE.AND P6, PT, R6, 0x89, PT ;  /* 0x000000890600780c */ /* 0x000fc80003fc6270 */
[----:B------:R-:W-:-:S13]  /*1a1f0*/  ISETP.LT.OR P3, PT, R0, 0x2a, !P6 ;  /* 0x0000002a0000780c */ /* 0x000fda0007761670 */
[----:B------:R-:W-:-:S04]  /*1a200*/  @!P3 IADD3 R14, P6, R4, UR37, RZ ;  /* 0x00000025040ebc10 */ /* 0x000fc8000ffde0ff */
[----:B------:R-:W-:Y:S02]  /*1a210*/  @!P3 IADD3.X R15, R5, UR36, RZ, P6, !PT ;  /* 0x00000024050fbc10 */ /* 0x000fe4000b7fe4ff */
[----:B------:R-:W-:Y:S01]  /*1a220*/  ISETP.GE.AND P6, PT, R6, 0x81, PT ;  /* 0x000000810600780c */ /* 0x000fe20003fc6270 */
[----:B----4-:R-:W-:-:S05]  /*1a230*/  @!P5 IMAD R7, R7, R17, RZ ;  /* 0x000000110707d224 */ /* 0x010fca00078e02ff */
[----:B------:R5:W-:Y:S01]  /*1a240*/  @!P5 STG.E.U8 desc[UR38][R22.64+0x21], R7 ;  /* 0x000021071600d986 */ /* 0x000be2000c101126 */
[----:B------:R-:W-:-:S13]  /*1a250*/  ISETP.LT.OR P5, PT, R0, 0x29, !P6 ;  /* 0x000000290000780c */ /* 0x000fda00077a1670 */
[----:B-----5:R-:W-:-:S05]  /*1a260*/  @!P5 IMAD R7, R232, R17, RZ ;  /* 0x00000011e807d224 */ /* 0x020fca00078e02ff */
[----:B------:R2:W-:Y:S01]  /*1a270*/  @!P5 STG.E.U8 desc[UR38][R4.64+0x28], R7 ;  /* 0x000028070400d986 */ /* 0x0005e2000c101126 */
[----:B------:R-:W-:-:S13]  /*1a280*/  ISETP.LT.OR P5, PT, R0, 0x2a, !P6 ;  /* 0x0000002a0000780c */ /* 0x000fda00077a1670 */
[----:B--2---:R-:W-:-:S05]  /*1a290*/  @!P5 IMAD R7, R233, R17, RZ ;  /* 0x00000011e907d224 */ /* 0x004fca00078e02ff */
[----:B------:R1:W-:Y:S02]  /*1a2a0*/  @!P5 STG.E.U8 desc[UR38][R4.64+0x29], R7 ;  /* 0x000029070400d986 */ /* 0x0003e4000c101126 */
[----:B-1----:R-:W-:-:S05]  /*1a2b0*/  @!P4 IMAD R7, R235, R17, RZ ;  /* 0x00000011eb07c224 */ /* 0x002fca00078e02ff */
[----:B------:R1:W-:Y:S04]  /*1a2c0*/  @!P4 STG.E.U8 desc[UR38][R20.64+0x28], R7 ;  /* 0x000028071400c986 */ /* 0x0003e8000c101126 */
[----:B-1----:R-:W2:Y:S04]  /*1a2d0*/  LDL.LU R20, [R1+0xe0] ;  /* 0x0000e00001147983 */ /* 0x002ea80000300800 */
[----:B------:R-:W4:Y:S01]  /*1a2e0*/  LDL.LU R21, [R1+0xe4] ;  /* 0x0000e40001157983 */ /* 0x000f220000300800 */
[----:B------:R-:W-:Y:S01]  /*1a2f0*/  ISETP.GE.AND P6, PT, R6, 0x89, PT ;  /* 0x000000890600780c */ /* 0x000fe20003fc6270 */
[----:B---3--:R-:W-:-:S02]  /*1a300*/  @!P3 IMAD R7, R234, R17, RZ ;  /* 0x00000011ea07b224 */ /* 0x008fc400078e02ff */
[----:B------:R-:W3:Y:S01]  /*1a310*/  LDL.LU R22, [R1+0xfc] ;  /* 0x0000fc0001167983 */ /* 0x000ee20000300800 */
[----:B------:R-:W-:-:S03]  /*1a320*/  ISETP.LT.OR P5, PT, R0, 0x31, !P6 ;  /* 0x000000310000780c */ /* 0x000fc600077a1670 */
[----:B------:R2:W-:Y:S04]  /*1a330*/  @!P3 STG.E.U8 desc[UR38][R14.64+0x29], R7 ;  /* 0x000029070e00b986 */ /* 0x0005e8000c101126 */
[----:B------:R-:W5:Y:S04]  /*1a340*/  LDL.LU R23, [R1+0xc0] ;  /* 0x0000c00001177983 */ /* 0x000f680000300800 */
[----:B------:R-:W5:Y:S02]  /*1a350*/  LDL.LU R234, [R1+0xc4] ;  /* 0x0000c40001ea7983 */ /* 0x000f640000300800 */
[----:B------:R-:W-:-:S02]  /*1a360*/  @!P5 IADD3 R232, P6, R4, UR37, RZ ;  /* 0x0000002504e8dc10 */ /* 0x000fc4000ffde0ff */
[----:B------:R-:W5:Y:S02]  /*1a370*/  LDL.LU R235, [R1+0xc8] ;  /* 0x0000c80001eb7983 */ /* 0x000f640000300800 */
[----:B------:R-:W-:Y:S02]  /*1a380*/  @!P5 IADD3.X R233, R5, UR36, RZ, P6, !PT ;  /* 0x0000002405e9dc10 */ /* 0x000fe4000b7fe4ff */
[----:B------:R-:W-:-:S04]  /*1a390*/  ISETP.GE.AND P6, PT, R6, 0x101, PT ;  /* 0x000001010600780c */ /* 0x000fc80003fc6270 */
[----:B------:R-:W-:-:S13]  /*1a3a0*/  ISETP.LT.OR P3, PT, R0, 0x21, !P6 ;  /* 0x000000210000780c */ /* 0x000fda0007761670 */
[----:B--2---:R-:W-:-:S05]  /*1a3b0*/  @!P3 IMAD R7, R20, R17, RZ ;  /* 0x000000111407b224 */ /* 0x004fca00078e02ff */
[----:B------:R4:W-:Y:S01]  /*1a3c0*/  @!P3 STG.E.U8 desc[UR38][R2.64+0x20], R7 ;  /* 0x000020070200b986 */ /* 0x0009e2000c101126 */
[----:B------:R-:W-:-:S13]  /*1a3d0*/  ISETP.LT.OR P3, PT, R0, 0x22, !P6 ;  /* 0x000000220000780c */ /* 0x000fda0007761670 */
[----:B----4-:R-:W-:-:S05]  /*1a3e0*/  @!P3 IMAD R7, R21, R17, RZ ;  /* 0x000000111507b224 */ /* 0x010fca00078e02ff */
        /* <DEDUP_REMOVED lines=9> */
[----:B------:R-:W4:Y:S04]  /*1a480*/  LDL.LU R20, [R1+0xf0] ;  /* 0x0000f00001147983 */ /* 0x000f280000300800 */
[----:B------:R-:W3:Y:S01]  /*1a490*/  LDL.LU R21, [R1+0xf4] ;  /* 0x0000f40001157983 */ /* 0x000ee20000300800 */
[----:B------:R-:W-:-:S04]  /*1a4a0*/  @!P4 IADD3 R14, P6, R2, UR37, RZ ;  /* 0x00000025020ecc10 */ /* 0x000fc8000ffde0ff */
[----:B------:R-:W-:Y:S02]  /*1a4b0*/  @!P4 IADD3.X R15, R3, UR36, RZ, P6, !PT ;  /* 0x00000024030fcc10 */ /* 0x000fe4000b7fe4ff */
[----:B------:R-:W-:-:S04]  /*1a4c0*/  ISETP.GE.AND P6, PT, R6, 0x101, PT ;  /* 0x000001010600780c */ /* 0x000fc80003fc6270 */
[----:B------:R-:W-:Y:S01]  /*1a4d0*/  ISETP.LT.OR P3, PT, R0, 0x29, !P6 ;  /* 0x000000290000780c */ /* 0x000fe20007761670 */
[----:B--2---:R-:W-:-:S05]  /*1a4e0*/  @!P4 IMAD R7, R7, R17, RZ ;  /* 0x000000110707c224 */ /* 0x004fca00078e02ff */
[----:B------:R4:W-:Y:S07]  /*1a4f0*/  @!P4 STG.E.U8 desc[UR38][R14.64+0x21], R7 ;  /* 0x000021070e00c986 */ /* 0x0009ee000c101126 */
[----:B----4-:R-:W-:-:S05]  /*1a500*/  @!P3 IMAD R7, R20, R17, RZ ;  /* 0x000000111407b224 */ /* 0x010fca00078e02ff */
        /* <DEDUP_REMOVED lines=8> */
[----:B------:R-:W-:-:S13]  /*1a590*/  ISETP.LT.OR P4, PT, R0, 0x2a, !P2 ;  /* 0x0000002a0000780c */ /* 0x000fda0005781670 */
[----:B------:R-:W-:-:S04]  /*1a5a0*/  @!P4 IADD3 R14, P6, R2, UR37, RZ ;  /* 0x00000025020ecc10 */ /* 0x000fc8000ffde0ff */
[----:B------:R-:W-:Y:S01]  /*1a5b0*/  @!P4 IADD3.X R15, R3, UR36, RZ, P6, !PT ;  /* 0x00000024030fcc10 */ /* 0x000fe2000b7fe4ff */
[----:B--2---:R-:W-:-:S05]  /*1a5c0*/  @!P3 IMAD R7, R7, R17, RZ ;  /* 0x000000110707b224 */ /* 0x004fca00078e02ff */
[----:B------:R1:W-:Y:S01]  /*1a5d0*/  @!P3 STG.E.U8 desc[UR38][R20.64+0x28], R7 ;  /* 0x000028071400b986 */ /* 0x0003e2000c101126 */
[----:B------:R-:W-:Y:S01]  /*1a5e0*/  ISETP.LT.OR P3, PT, R0, 0x21, !P0 ;  /* 0x000000210000780c */ /* 0x000fe20004761670 */
[----:B-1----:R-:W-:-:S05]  /*1a5f0*/  @!P4 IMAD R7, R22, R17, RZ ;  /* 0x000000111607c224 */ /* 0x002fca00078e02ff */
[----:B------:R5:W-:Y:S07]  /*1a600*/  @!P4 STG.E.U8 desc[UR38][R14.64+0x29], R7 ;  /* 0x000029070e00c986 */ /* 0x000bee000c101126 */
[----:B-----5:R-:W-:-:S05]  /*1a610*/  @!P3 IMAD R7, R23, R17, RZ ;  /* 0x000000111707b224 */ /* 0x020fca00078e02ff */
[----:B------:R1:W-:Y:S01]  /*1a620*/  @!P3 STG.E.U8 desc[UR38][R8.64+0x20], R7 ;  /* 0x000020070800b986 */ /* 0x0003e2000c101126 */
[----:B------:R-:W-:-:S13]  /*1a630*/  ISETP.LT.OR P3, PT, R0, 0x22, !P0 ;  /* 0x000000220000780c */ /* 0x000fda0004761670 */
[----:B-1----:R-:W-:-:S05]  /*1a640*/  @!P3 IMAD R7, R234, R17, RZ ;  /* 0x00000011ea07b224 */ /* 0x002fca00078e02ff */
[----:B------:R1:W-:Y:S02]  /*1a650*/  @!P3 STG.E.U8 desc[UR38][R8.64+0x21], R7 ;  /* 0x000021070800b986 */ /* 0x0003e4000c101126 */
[----:B-1----:R-:W-:-:S04]  /*1a660*/  IADD3 R7, P3, R2, UR61, RZ ;  /* 0x0000003d02077c10 */ /* 0x002fc8000ff7e0ff */
[----:B------:R-:W-:Y:S02]  /*1a670*/  IADD3.X R23, R3, UR60, RZ, P3, !PT ;  /* 0x0000003c03177c10 */ /* 0x000fe40009ffe4ff */
[----:B------:R-:W-:-:S04]  /*1a680*/  IADD3 R22, P3, R2, UR61, RZ ;  /* 0x0000003d02167c10 */ /* 0x000fc8000ff7e0ff */
[----:B------:R-:W-:Y:S02]  /*1a690*/  IADD3.X R234, R3, UR60, RZ, P3, !PT ;  /* 0x0000003c03ea7c10 */ /* 0x000fe40009ffe4ff */
[----:B------:R-:W-:-:S13]  /*1a6a0*/  ISETP.LT.OR P3, PT, R0, 0x21, !P1 ;  /* 0x000000210000780c */ /* 0x000fda0004f61670 */
[----:B------:R-:W-:Y:S01]  /*1a6b0*/  @!P3 IADD3 R20, P4, R7, UR37, RZ ;  /* 0x000000250714bc10 */ /* 0x000fe2000ff9e0ff */
[----:B------:R-:W-:-:S03]  /*1a6c0*/  @!P3 IMAD R235, R235, R17, RZ ;  /* 0x00000011ebebb224 */ /* 0x000fc600078e02ff */
[----:B------:R-:W-:-:S05]  /*1a6d0*/  @!P3 IADD3.X R21, R23, UR36, RZ, P4, !PT ;  /* 0x000000241715bc10 */ /* 0x000fca000a7fe4ff */
[----:B------:R1:W-:Y:S04]  /*1a6e0*/  @!P3 STG.E.U8 desc[UR38][R20.64+0x20], R235 ;  /* 0x000020eb1400b986 */ /* 0x0003e8000c101126 */
[----:B-1----:R-:W2:Y:S01]  /*1a6f0*/  LDL.LU R20, [R1+0xcc] ;  /* 0x0000cc0001147983 */ /* 0x002ea20000300800 */
[----:B------:R-:W-:-:S03]  /*1a700*/  ISETP.LT.OR P4, PT, R0, 0x22, !P1 ;  /* 0x000000220000780c */ /* 0x000fc60004f81670 */
[----:B------:R-:W3:Y:S04]  /*1a710*/  LDL.LU R21, [R1+0xd4] ;  /* 0x0000d40001157983 */ /* 0x000ee80000300800 */
[----:B------:R-:W4:Y:S06]  /*1a720*/  LDL.LU R235, [R1+0xbc] ;  /* 0x0000bc0001eb7983 */ /* 0x000f2c0000300800 */
[----:B------:R-:W-:-:S04]  /*1a730*/  @!P4 IADD3 R14, P6, R22, UR37, RZ ;  /* 0x00000025160ecc10 */ /* 0x000fc8000ffde0ff */
[----:B------:R-:W-:Y:S01]  /*1a740*/  @!P4 IADD3.X R15, R234, UR36, RZ, P6, !PT ;  /* 0x00000024ea0fcc10 */ /* 0x000fe2000b7fe4ff */
[----:B--2---:R-:W-:-:S05]  /*1a750*/  @!P4 IMAD R20, R20, R17, RZ ;  /* 0x000000111414c224 */ /* 0x004fca00078e02ff */
[----:B------:R1:W-:Y:S04]  /*1a760*/  @!P4 STG.E.U8 desc[UR38][R14.64+0x21], R20 ;  /* 0x000021140e00c986 */ /* 0x0003e8000c101126 */
[----:B-1----:R-:W2:Y:S01]  /*1a770*/  LDL.LU R15, [R1+0xd0] ;  /* 0x0000d000010f7983 */ /* 0x002ea20000300800 */
[----:B------:R-:W-:-:S13]  /*1a780*/  ISETP.LT.OR P3, PT, R0, 0x29, !P0 ;  /* 0x000000290000780c */ /* 0x000fda0004761670 */
[----:B--2---:R-:W-:-:S05]  /*1a790*/  @!P3 IMAD R14, R15, R17, RZ ;  /* 0x000000110f0eb224 */ /* 0x004fca00078e02ff */
[----:B------:R3:W-:Y:S01]  /*1a7a0*/  @!P3 STG.E.U8 desc[UR38][R8.64+0x28], R14 ;  /* 0x0000280e0800b986 */ /* 0x0007e2000c101126 */
[----:B------:R-:W-:-:S13]  /*1a7b0*/  ISETP.LT.OR P3, PT, R0, 0x2a, !P0 ;  /* 0x0000002a0000780c */ /* 0x000fda0004761670 */
[----:B---3--:R-:W-:-:S05]  /*1a7c0*/  @!P3 IMAD R14, R21, R17, RZ ;  /* 0x00000011150eb224 */ /* 0x008fca00078e02ff */
[----:B------:R1:W-:Y:S01]  /*1a7d0*/  @!P3 STG.E.U8 desc[UR38][R8.64+0x29], R14 ;  /* 0x0000290e0800b986 */ /* 0x0003e2000c101126 */
[----:B------:R-:W-:-:S13]  /*1a7e0*/  ISETP.LT.OR P3, PT, R0, 0x29, !P1 ;  /* 0x000000290000780c */ /* 0x000fda0004f61670 */
[----:B------:R-:W-:Y:S02]  /*1a7f0*/  @!P3 IADD3 R20, P4, R7, UR37, RZ ;  /* 0x000000250714bc10 */ /* 0x000fe4000ff9e0ff */
[----:B------:R-:W2:Y:S02]  /*1a800*/  LDL.LU R7, [R1+0xd8] ;  /* 0x0000d80001077983 */ /* 0x000ea40000300800 */
[----:B------:R-:W-:Y:S02]  /*1a810*/  @!P3 IADD3.X R21, R23, UR36, RZ, P4, !PT ;  /* 0x000000241715bc10 */ /* 0x000fe4000a7fe4ff */
[----:B------:R-:W-:Y:S01]  /*1a820*/  ISETP.LT.OR P4, PT, R0, 0x2a, !P1 ;  /* 0x0000002a0000780c */ /* 0x000fe20004f81670 */
[----:B------:R-:W3:-:S12]  /*1a830*/  LDL.LU R23, [R1+0xb8] ;  /* 0x0000b80001177983 */ /* 0x000ed80000300800 */
[----:B-1----:R-:W-:Y:S02]  /*1a840*/  @!P4 IADD3 R14, P6, R22, UR37, RZ ;  /* 0x00000025160ecc10 */ /* 0x002fe4000ffde0ff */
[----:B------:R-:W5:Y:S02]  /*1a850*/  LDL.LU R22, [R1+0xb4] ;  /* 0x0000b40001167983 */ /* 0x000f640000300800 */
[----:B------:R-:W-:Y:S02]  /*1a860*/  @!P4 IADD3.X R15, R234, UR36, RZ, P6, !PT ;  /* 0x00000024ea0fcc10 */ /* 0x000fe4000b7fe4ff */
[----:B------:R-:W4:Y:S01]  /*1a870*/  LDL.LU R234, [R1+0xb0] ;  /* 0x0000b00001ea7983 */ /* 0x000f220000300800 */
[----:B--2---:R-:W-:-:S05]  /*1a880*/  @!P3 IMAD R7, R7, R17, RZ ;  /* 0x000000110707b224 */ /* 0x004fca00078e02ff */
[----:B------:R1:W-:Y:S04]  /*1a890*/  @!P3 STG.E.U8 desc[UR38][R20.64+0x28], R7 ;  /* 0x000028071400b986 */ /* 0x0003e8000c101126 */
[----:B-1----:R-:W2:Y:S04]  /*1a8a0*/  LDL.LU R21, [R1+0xdc] ;  /* 0x0000dc0001157983 */ /* 0x002ea80000300800 */
[----:B------:R-:W3:Y:S01]  /*1a8b0*/  LDL.LU R20, [R1+0x80] ;  /* 0x0000800001147983 */ /* 0x000ee20000300800 */
[----:B------:R-:W-:Y:S01]  /*1a8c0*/  ISETP.GE.AND P6, PT, R6, 0x1, PT ;  /* 0x000000010600780c */ /* 0x000fe20003fc6270 */
[----:B--2---:R-:W-:-:S02]  /*1a8d0*/  @!P4 IMAD R7, R21, R17, RZ ;  /* 0x000000111507c224 */ /* 0x004fc400078e02ff */
[----:B------:R-:W2:Y:S04]  /*1a8e0*/  LDL.LU R21, [R1+0x84] ;  /* 0x0000840001157983 */ /* 0x000ea80000300800 */
[----:B------:R1:W-:Y:S04]  /*1a8f0*/  @!P4 STG.E.U8 desc[UR38][R14.64+0x29], R7 ;  /* 0x000029070e00c986 */ /* 0x0003e8000c101126 */
[----:B-1----:R-:W5:Y:S01]  /*1a900*/  LDL.LU R7, [R1+0xa0] ;  /* 0x0000a00001077983 */ /* 0x002f620000300800 */
[----:B------:R-:W-:-:S03]  /*1a910*/  ISETP.LT.OR P3, PT, R0, 0x31, !P6 ;  /* 0x000000310000780c */ /* 0x000fc60007761670 */
[----:B------:R-:W4:Y:S04]  /*1a920*/  LDL.LU R14, [R1+0xac] ;  /* 0x0000ac00010e7983 */ /* 0x000f280000300800 */
[----:B------:R-:W2:Y:S06]  /*1a930*/  LDL.LU R15, [R1+0x88] ;  /* 0x00008800010f7983 */ /* 0x000eac0000300800 */
[----:B-----5:R-:W-:-:S05]  /*1a940*/  @!P3 IMAD R7, R7, R17, RZ ;  /* 0x000000110707b224 */ /* 0x020fca00078e02ff */
[----:B------:R1:W-:Y:S04]  /*1a950*/  @!P3 STG.E.U8 desc[UR38][R10.64+0x30], R7 ;  /* 0x000030070a00b986 */ /* 0x0003e8000c101126 */
[----:B-1----:R-:W5:Y:S01]  /*1a960*/  LDL.LU R7, [R1+0xa4] ;  /* 0x0000a40001077983 */ /* 0x002f620000300800 */
[----:B------:R-:W-:Y:S02]  /*1a970*/  ISETP.LT.OR P3, PT, R0, 0x32, !P6 ;  /* 0x000000320000780c */ /* 0x000fe40007761670 */
[----:B------:R-:W-:-:S11]  /*1a980*/  ISETP.GE.AND P4, PT, R6, 0x9, PT ;  /* 0x000000090600780c */ /* 0x000fd60003f86270 */
[----:B-----5:R-:W-:-:S05]  /*1a990*/  @!P3 IMAD R7, R7, R17, RZ ;  /* 0x000000110707b224 */ /* 0x020fca00078e02ff */
[----:B------:R1:W-:Y:S04]  /*1a9a0*/  @!P3 STG.E.U8 desc[UR38][R10.64+0x31], R7 ;  /* 0x000031070a00b986 */ /* 0x0003e8000c101126 */
[----:B-1----:R-:W5:Y:S01]  /*1a9b0*/  LDL.LU R7, [R1+0xa8] ;  /* 0x0000a80001077983 */ /* 0x002f620000300800 */
[----:B------:R-:W-:-:S13]  /*1a9c0*/  ISETP.LT.OR P3, PT, R0, 0x31, !P4 ;  /* 0x000000310000780c */ /* 0x000fda0006761670 */
[----:B-----5:R-:W-:-:S05]  /*1a9d0*/  @!P3 IMAD R7, R7, R17, RZ ;  /* 0x000000110707b224 */ /* 0x020fca00078e02ff */
[----:B------:R4:W-:Y:S01]  /*1a9e0*/  @!P3 STG.E.U8 desc[UR38][R12.64+0x30], R7 ;  /* 0x000030070c00b986 */ /* 0x0009e2000c101126 */
[----:B------:R-:W-:-:S13]  /*1a9f0*/  ISETP.LT.OR P3, PT, R0, 0x32, !P4 ;  /* 0x000000320000780c */ /* 0x000fda0006761670 */
[----:B----4-:R-:W-:-:S05]  /*1aa00*/  @!P3 IMAD R7, R14, R17, RZ ;  /* 0x000000110e07b224 */ /* 0x010fca00078e02ff */
[----:B------:R1:W-:Y:S01]  /*1aa10*/  @!P3 STG.E.U8 desc[UR38][R12.64+0x31], R7 ;  /* 0x000031070c00b986 */ /* 0x0003e2000c101126 */
[----:B------:R-:W-:-:S13]  /*1aa20*/  ISETP.LT.OR P3, PT, R0, 0x39, !P6 ;  /* 0x000000390000780c */ /* 0x000fda0007761670 */
[----:B-1----:R-:W-:Y:S02]  /*1aa30*/  @!P3 IMAD R7, R234, R17, RZ ;  /* 0x00000011ea07b224 */ /* 0x002fe400078e02ff */
[----:B------:R-:W4:Y:S04]  /*1aa40*/  LDL.LU R234, [R1+0x98] ;  /* 0x0000980001ea7983 */ /* 0x000f280000300800 */
[----:B------:R1:W-:Y:S01]  /*1aa50*/  @!P3 STG.E.U8 desc[UR38][R10.64+0x38], R7 ;  /* 0x000038070a00b986 */ /* 0x0003e2000c101126 */
[----:B------:R-:W-:-:S13]  /*1aa60*/  ISETP.LT.OR P3, PT, R0, 0x3a, !P6 ;  /* 0x0000003a0000780c */ /* 0x000fda0007761670 */
[----:B-1----:R-:W-:-:S05]  /*1aa70*/  @!P3 IMAD R7, R22, R17, RZ ;  /* 0x000000111607b224 */ /* 0x002fca00078e02ff */
[----:B------:R3:W-:Y:S01]  /*1aa80*/  @!P3 STG.E.U8 desc[UR38][R10.64+0x39], R7 ;  /* 0x000039070a00b986 */ /* 0x0007e2000c101126 */
[----:B------:R-:W-:Y:S02]  /*1aa90*/  ISETP.LT.OR P3, PT, R0, 0x39, !P4 ;  /* 0x000000390000780c */ /* 0x000fe40006761670 */
[----:B------:R-:W-:-:S11]  /*1aaa0*/  ISETP.GE.AND P6, PT, R6, 0x89, PT ;  /* 0x000000890600780c */ /* 0x000fd60003fc6270 */
[----:B---3--:R-:W-:-:S05]  /*1aab0*/  @!P3 IMAD R7, R23, R17, RZ ;  /* 0x000000111707b224 */ /* 0x008fca00078e02ff */
[----:B------:R1:W-:Y:S01]  /*1aac0*/  @!P3 STG.E.U8 desc[UR38][R12.64+0x38], R7 ;  /* 0x000038070c00b986 */ /* 0x0003e2000c101126 */
[C---:B------:R-:W-:Y:S02]  /*1aad0*/  ISETP.LT.OR P3, PT, R0.reuse, 0x3a, !P4 ;  /* 0x0000003a0000780c */ /* 0x040fe40006761670 */
[----:B------:R-:W-:-:S11]  /*1aae0*/  ISETP.LT.OR P4, PT, R0, 0x32, !P6 ;  /* 0x000000320000780c */ /* 0x000fd60007781670 */
[----:B-1----:R-:W-:Y:S02]  /*1aaf0*/  @!P3 IMAD R7, R235, R17, RZ ;  /* 0x00000011eb07b224 */ /* 0x002fe400078e02ff */
        /* <DEDUP_REMOVED lines=10> */
[----:B--2---:R-:W-:-:S05]  /*1aba0*/  @!P3 IMAD R7, R21, R17, RZ ;  /* 0x000000111507b224 */ /* 0x004fca00078e02ff */
[----:B------:R1:W-:Y:S02]  /*1abb0*/  @!P3 STG.E.U8 desc[UR38][R4.64+0x31], R7 ;  /* 0x000031070400b986 */ /* 0x0003e4000c101126 */
[----:B-1----:R-:W-:-:S05]  /*1abc0*/  @!P5 IMAD R7, R15, R17, RZ ;  /* 0x000000110f07d224 */ /* 0x002fca00078e02ff */
[----:B------:R1:W-:Y:S04]  /*1abd0*/  @!P5 STG.E.U8 desc[UR38][R232.64+0x30], R7 ;  /* 0x00003007e800d986 */ /* 0x0003e8000c101126 */
[----:B-1----:R-:W2:Y:S04]  /*1abe0*/  LDL.LU R7, [R1+0x8c] ;  /* 0x00008c0001077983 */ /* 0x002ea80000300800 */
[----:B------:R-:W5:Y:S04]  /*1abf0*/  LDL.LU R232, [R1+0x90] ;  /* 0x0000900001e87983 */ /* 0x000f680000300800 */
[----:B------:R-:W4:Y:S01]  /*1ac00*/  LDL.LU R233, [R1+0x94] ;  /* 0x0000940001e97983 */ /* 0x000f220000300800 */
        /* <DEDUP_REMOVED lines=8> */
[----:B--2---:R-:W-:-:S05]  /*1ac90*/  @!P4 IMAD R7, R7, R17, RZ ;  /* 0x000000110707c224 */ /* 0x004fca00078e02ff */
[----:B------:R5:W-:Y:S01]  /*1aca0*/  @!P4 STG.E.U8 desc[UR38][R22.64+0x31], R7 ;  /* 0x000031071600c986 */ /* 0x000be2000c101126 */
[----:B------:R-:W-:-:S13]  /*1acb0*/  ISETP.LT.OR P4, PT, R0, 0x39, !P6 ;  /* 0x000000390000780c */ /* 0x000fda0007781670 */
[----:B-----5:R-:W-:-:S05]  /*1acc0*/  @!P4 IMAD R7, R232, R17, RZ ;  /* 0x00000011e807c224 */ /* 0x020fca00078e02ff */
[----:B------:R4:W-:Y:S01]  /*1acd0*/  @!P4 STG.E.U8 desc[UR38][R4.64+0x38], R7 ;  /* 0x000038070400c986 */ /* 0x0009e2000c101126 */
[----:B------:R-:W-:-:S13]  /*1ace0*/  ISETP.LT.OR P4, PT, R0, 0x3a, !P6 ;  /* 0x0000003a0000780c */ /* 0x000fda0007781670 */
[----:B----4-:R-:W-:-:S05]  /*1acf0*/  @!P4 IMAD R7, R233, R17, RZ ;  /* 0x00000011e907c224 */ /* 0x010fca00078e02ff */
        /* <DEDUP_REMOVED lines=97> */
[----:B------:R-:W3:Y:S01]  /*1b310*/  LDL.LU R20, [R1] ;  /* 0x0000000001147983 */ /* 0x000ee20000300800 */
        /* <DEDUP_REMOVED lines=66> */
[----:B------:R-:W-:Y:S02]  /*1b740*/  ISETP.LT.OR P5, PT, R0, 0x4a, !P6 ;  /* 0x0000004a0000780c */ /* 0x000fe400077a1670 */
[----:B------:R-:W-:-:S11]  /*1b750*/  ISETP.GE.AND P6, PT, R6, 0x89, PT ;  /* 0x000000890600780c */ /* 0x000fd60003fc6270 */
[----:B----4-:R-:W-:-:S05]  /*1b760*/  @!P5 IMAD R7, R233, R17, RZ ;  /* 0x00000011e907d224 */ /* 0x010fca00078e02ff */
[----:B------:R1:W-:Y:S01]  /*1b770*/  @!P5 STG.E.U8 desc[UR38][R4.64+0x49], R7 ;  /* 0x000049070400d986 */ /* 0x0003e2000c101126 */
[----:B------:R-:W-:-:S13]  /*1b780*/  ISETP.LT.OR P5, PT, R0, 0x51, !P6 ;  /* 0x000000510000780c */ /* 0x000fda00077a1670 */
[----:B------:R-:W-:Y:S01]  /*1b790*/  @!P5 IADD3 R22, P6, R4, UR37, RZ ;  /* 0x000000250416dc10 */ /* 0x000fe2000ffde0ff */
[----:B-1----:R-:W-:-:S03]  /*1b7a0*/  @!P3 IMAD R7, R234, R17, RZ ;  /* 0x00000011ea07b224 */ /* 0x002fc600078e02ff */
[----:B------:R-:W-:Y:S02]  /*1b7b0*/  @!P5 IADD3.X R23, R5, UR36, RZ, P6, !PT ;  /* 0x000000240517dc10 */ /* 0x000fe4000b7fe4ff */
[----:B------:R-:W-:Y:S01]  /*1b7c0*/  ISETP.GE.AND P6, PT, R6, 0x101, PT ;  /* 0x000001010600780c */ /* 0x000fe20003fc6270 */
[----:B------:R3:W-:Y:S03]  /*1b7d0*/  @!P3 STG.E.U8 desc[UR38][R20.64+0x48], R7 ;  /* 0x000048071400b986 */ /* 0x0007e6000c101126 */
[----:B------:R-:W-:Y:S01]  /*1b7e0*/  ISETP.LT.OR P3, PT, R0, 0x41, !P6 ;  /* 0x000000410000780c */ /* 0x000fe20007761670 */
[----:B---3--:R-:W-:-:S12]  /*1b7f0*/  @!P4 IMAD R7, R235, R17, RZ ;  /* 0x00000011eb07c224 */ /* 0x008fd800078e02ff */
[----:B------:R-:W-:Y:S01]  /*1b800*/  @!P3 IMAD R224, R224, R17, RZ ;  /* 0x00000011e0e0b224 */ /* 0x000fe200078e02ff */
[----:B------:R1:W-:Y:S04]  /*1b810*/  @!P4 STG.E.U8 desc[UR38][R14.64+0x49], R7 ;  /* 0x000049070e00c986 */ /* 0x0003e8000c101126 */
[----:B------:R-:W-:Y:S01]  /*1b820*/  @!P3 STG.E.U8 desc[UR38][R2.64+0x40], R224 ;  /* 0x000040e00200b986 */ /* 0x000fe2000c101126 */
[----:B------:R-:W-:-:S13]  /*1b830*/  ISETP.LT.OR P3, PT, R0, 0x42, !P6 ;  /* 0x000000420000780c */ /* 0x000fda0007761670 */
[----:B------:R-:W-:-:S05]  /*1b840*/  @!P3 IMAD R225, R225, R17, RZ ;  /* 0x00000011e1e1b224 */ /* 0x000fca00078e02ff */
[----:B------:R-:W-:Y:S01]  /*1b850*/  @!P3 STG.E.U8 desc[UR38][R2.64+0x41], R225 ;  /* 0x000041e10200b986 */ /* 0x000fe2000c101126 */
[----:B------:R-:W-:-:S13]  /*1b860*/  ISETP.LT.OR P3, PT, R0, 0x41, !P2 ;  /* 0x000000410000780c */ /* 0x000fda0005761670 */
[----:B------:R-:W-:-:S04]  /*1b870*/  @!P3 IADD3 R20, P4, R2, UR37, RZ ;  /* 0x000000250214bc10 */ /* 0x000fc8000ff9e0ff */
[----:B------:R-:W-:Y:S02]  /*1b880*/  @!P3 IADD3.X R21, R3, UR36, RZ, P4, !PT ;  /* 0x000000240315bc10 */ /* 0x000fe4000a7fe4ff */
[----:B------:R-:W-:Y:S01]  /*1b890*/  ISETP.LT.OR P4, PT, R0, 0x42, !P2 ;  /* 0x000000420000780c */ /* 0x000fe20005781670 */
[----:B------:R-:W-:-:S12]  /*1b8a0*/  @!P3 IMAD R226, R226, R17, RZ ;  /* 0x00000011e2e2b224 */ /* 0x000fd800078e02ff */
[----:B-1----:R-:W-:-:S04]  /*1b8b0*/  @!P4 IADD3 R14, P6, R2, UR37, RZ ;  /* 0x00000025020ecc10 */ /* 0x002fc8000ffde0ff */
[----:B------:R-:W-:Y:S02]  /*1b8c0*/  @!P4 IADD3.X R15, R3, UR36, RZ, P6, !PT ;  /* 0x00000024030fcc10 */ /* 0x000fe4000b7fe4ff */
[----:B------:R-:W-:Y:S01]  /*1b8d0*/  ISETP.GE.AND P6, PT, R6, 0x101, PT ;  /* 0x000001010600780c */ /* 0x000fe20003fc6270 */
[----:B------:R-:W-:Y:S03]  /*1b8e0*/  @!P3 STG.E.U8 desc[UR38][R20.64+0x40], R226 ;  /* 0x000040e21400b986 */ /* 0x000fe6000c101126 */
[----:B------:R-:W-:Y:S01]  /*1b8f0*/  ISETP.LT.OR P3, PT, R0, 0x49, !P6 ;  /* 0x000000490000780c */ /* 0x000fe20007761670 */
[----:B------:R-:W-:-:S05]  /*1b900*/  @!P4 IMAD R227, R227, R17, RZ ;  /* 0x00000011e3e3c224 */ /* 0x000fca00078e02ff */
[----:B------:R1:W-:Y:S07]  /*1b910*/  @!P4 STG.E.U8 desc[UR38][R14.64+0x41], R227 ;  /* 0x000041e30e00c986 */ /* 0x0003ee000c101126 */
[----:B------:R-:W-:-:S05]  /*1b920*/  @!P3 IMAD R7, R228, R17, RZ ;  /* 0x00000011e407b224 */ /* 0x000fca00078e02ff */
[----:B------:R2:W-:Y:S01]  /*1b930*/  @!P3 STG.E.U8 desc[UR38][R2.64+0x48], R7 ;  /* 0x000048070200b986 */ /* 0x0005e2000c101126 */
[----:B------:R-:W-:-:S13]  /*1b940*/  ISETP.LT.OR P3, PT, R0, 0x4a, !P6 ;  /* 0x0000004a0000780c */ /* 0x000fda0007761670 */
[----:B------:R-:W-:-:S05]  /*1b950*/  @!P3 IMAD R229, R229, R17, RZ ;  /* 0x00000011e5e5b224 */ /* 0x000fca00078e02ff */
[----:B------:R-:W-:Y:S01]  /*1b960*/  @!P3 STG.E.U8 desc[UR38][R2.64+0x49], R229 ;  /* 0x000049e50200b986 */ /* 0x000fe2000c101126 */
[----:B------:R-:W-:-:S13]  /*1b970*/  ISETP.LT.OR P3, PT, R0, 0x49, !P2 ;  /* 0x000000490000780c */ /* 0x000fda0005761670 */
[----:B-1----:R-:W-:Y:S01]  /*1b980*/  @!P3 IADD3 R14, P4, R2, UR37, RZ ;  /* 0x00000025020ebc10 */ /* 0x002fe2000ff9e0ff */
[----:B------:R-:W-:-:S03]  /*1b990*/  @!P3 IMAD R230, R230, R17, RZ ;  /* 0x00000011e6e6b224 */ /* 0x000fc600078e02ff */
[----:B------:R-:W-:Y:S02]  /*1b9a0*/  @!P3 IADD3.X R15, R3, UR36, RZ, P4, !PT ;  /* 0x00000024030fbc10 */ /* 0x000fe4000a7fe4ff */
[----:B------:R-:W-:-:S03]  /*1b9b0*/  ISETP.LT.OR P4, PT, R0, 0x4a, !P2 ;  /* 0x0000004a0000780c */ /* 0x000fc60005781670 */
[----:B------:R1:W-:Y:S01]  /*1b9c0*/  @!P3 STG.E.U8 desc[UR38][R14.64+0x48], R230 ;  /* 0x000048e60e00b986 */ /* 0x0003e2000c101126 */
[----:B------:R-:W-:-:S09]  /*1b9d0*/  ISETP.LT.OR P3, PT, R0, 0x41, !P0 ;  /* 0x000000410000780c */ /* 0x000fd20004761670 */
[----:B------:R-:W-:Y:S01]  /*1b9e0*/  @!P4 IADD3 R20, P6, R2, UR37, RZ ;  /* 0x000000250214cc10 */ /* 0x000fe2000ffde0ff */
[----:B------:R-:W-:-:S03]  /*1b9f0*/  @!P4 IMAD R231, R231, R17, RZ ;  /* 0x00000011e7e7c224 */ /* 0x000fc600078e02ff */
[----:B------:R-:W-:Y:S01]  /*1ba00*/  @!P4 IADD3.X R21, R3, UR36, RZ, P6, !PT ;  /* 0x000000240315cc10 */ /* 0x000fe2000b7fe4ff */
[----:B------:R-:W-:-:S04]  /*1ba10*/  @!P3 IMAD R225, R216, R17, RZ ;  /* 0x00000011d8e1b224 */ /* 0x000fc800078e02ff */
[----:B------:R3:W-:Y:S04]  /*1ba20*/  @!P4 STG.E.U8 desc[UR38][R20.64+0x49], R231 ;  /* 0x000049e71400c986 */ /* 0x0007e8000c101126 */
[----:B------:R4:W-:Y:S01]  /*1ba30*/  @!P3 STG.E.U8 desc[UR38][R8.64+0x40], R225 ;  /* 0x000040e10800b986 */ /* 0x0009e2000c101126 */
[----:B------:R-:W-:-:S13]  /*1ba40*/  ISETP.LT.OR P3, PT, R0, 0x42, !P0 ;  /* 0x000000420000780c */ /* 0x000fda0004761670 */
[----:B------:R-:W-:-:S05]  /*1ba50*/  @!P3 IMAD R227, R217, R17, RZ ;  /* 0x00000011d9e3b224 */ /* 0x000fca00078e02ff */
[----:B------:R-:W-:Y:S01]  /*1ba60*/  @!P3 STG.E.U8 desc[UR38][R8.64+0x41], R227 ;  /* 0x000041e30800b986 */ /* 0x000fe2000c101126 */
[----:B------:R-:W-:-:S04]  /*1ba70*/  IADD3 R224, P3, R2, UR61, RZ ;  /* 0x0000003d02e07c10 */ /* 0x000fc8000ff7e0ff */
[----:B------:R-:W-:Y:S02]  /*1ba80*/  IADD3.X R216, R3, UR60, RZ, P3, !PT ;  /* 0x0000003c03d87c10 */ /* 0x000fe40009ffe4ff */
[----:B------:R-:W-:-:S04]  /*1ba90*/  IADD3 R217, P3, R2, UR61, RZ ;  /* 0x0000003d02d97c10 */ /* 0x000fc8000ff7e0ff */
[----:B--2---:R-:W-:Y:S02]  /*1baa0*/  IADD3.X R7, R3, UR60, RZ, P3, !PT ;  /* 0x0000003c03077c10 */ /* 0x004fe40009ffe4ff */
[----:B------:R-:W-:-:S13]  /*1bab0*/  ISETP.LT.OR P3, PT, R0, 0x41, !P1 ;  /* 0x000000410000780c */ /* 0x000fda0004f61670 */
[----:B-1----:R-:W-:Y:S01]  /*1bac0*/  @!P3 IADD3 R14, P4, R224, UR37, RZ ;  /* 0x00000025e00ebc10 */ /* 0x002fe2000ff9e0ff */
[----:B------:R-:W-:-:S03]  /*1bad0*/  @!P3 IMAD R218, R218, R17, RZ ;  /* 0x00000011dadab224 */ /* 0x000fc600078e02ff */
[----:B------:R-:W-:Y:S02]  /*1bae0*/  @!P3 IADD3.X R15, R216, UR36, RZ, P4, !PT ;  /* 0x00000024d80fbc10 */ /* 0x000fe4000a7fe4ff */
[----:B------:R-:W-:-:S03]  /*1baf0*/  ISETP.LT.OR P4, PT, R0, 0x42, !P1 ;  /* 0x000000420000780c */ /* 0x000fc60004f81670 */
[----:B------:R1:W-:Y:S01]  /*1bb00*/  @!P3 STG.E.U8 desc[UR38][R14.64+0x40], R218 ;  /* 0x000040da0e00b986 */ /* 0x0003e2000c101126 */
[----:B------:R-:W-:-:S09]  /*1bb10*/  ISETP.LT.OR P3, PT, R0, 0x49, !P0 ;  /* 0x000000490000780c */ /* 0x000fd20004761670 */
[----:B---3--:R-:W-:Y:S01]  /*1bb20*/  @!P4 IADD3 R20, P6, R217, UR37, RZ ;  /* 0x00000025d914cc10 */ /* 0x008fe2000ffde0ff */
[----:B------:R-:W-:-:S03]  /*1bb30*/  @!P4 IMAD R219, R219, R17, RZ ;  /* 0x00000011dbdbc224 */ /* 0x000fc600078e02ff */
[----:B------:R-:W-:Y:S01]  /*1bb40*/  @!P4 IADD3.X R21, R7, UR36, RZ, P6, !PT ;  /* 0x000000240715cc10 */ /* 0x000fe2000b7fe4ff */
[----:B----4-:R-:W-:-:S04]  /*1bb50*/  @!P3 IMAD R225, R220, R17, RZ ;  /* 0x00000011dce1b224 */ /* 0x010fc800078e02ff */
[----:B------:R2:W-:Y:S04]  /*1bb60*/  @!P4 STG.E.U8 desc[UR38][R20.64+0x41], R219 ;  /* 0x000041db1400c986 */ /* 0x0005e8000c101126 */
[----:B------:R-:W-:Y:S01]  /*1bb70*/  @!P3 STG.E.U8 desc[UR38][R8.64+0x48], R225 ;  /* 0x000048e10800b986 */ /* 0x000fe2000c101126 */
[----:B------:R-:W-:-:S13]  /*1bb80*/  ISETP.LT.OR P3, PT, R0, 0x4a, !P0 ;  /* 0x0000004a0000780c */ /* 0x000fda0004761670 */
[----:B------:R-:W-:-:S05]  /*1bb90*/  @!P3 IMAD R221, R221, R17, RZ ;  /* 0x00000011ddddb224 */ /* 0x000fca00078e02ff */
[----:B------:R-:W-:Y:S01]  /*1bba0*/  @!P3 STG.E.U8 desc[UR38][R8.64+0x49], R221 ;  /* 0x000049dd0800b986 */ /* 0x000fe2000c101126 */
[----:B------:R-:W-:-:S13]  /*1bbb0*/  ISETP.LT.OR P3, PT, R0, 0x49, !P1 ;  /* 0x000000490000780c */ /* 0x000fda0004f61670 */
[----:B-1----:R-:W-:-:S04]  /*1bbc0*/  @!P3 IADD3 R14, P4, R224, UR37, RZ ;  /* 0x00000025e00ebc10 */ /* 0x002fc8000ff9e0ff */
[----:B------:R-:W-:Y:S02]  /*1bbd0*/  @!P3 IADD3.X R15, R216, UR36, RZ, P4, !PT ;  /* 0x00000024d80fbc10 */ /* 0x000fe4000a7fe4ff */
[----:B------:R-:W-:-:S13]  /*1bbe0*/  ISETP.LT.OR P4, PT, R0, 0x4a, !P1 ;  /* 0x0000004a0000780c */ /* 0x000fda0004f81670 */
[----:B--2---:R-:W-:-:S04]  /*1bbf0*/  @!P4 IADD3 R20, P6, R217, UR37, RZ ;  /* 0x00000025d914cc10 */ /* 0x004fc8000ffde0ff */
[----:B------:R-:W-:Y:S01]  /*1bc00*/  @!P4 IADD3.X R21, R7, UR36, RZ, P6, !PT ;  /* 0x000000240715cc10 */ /* 0x000fe2000b7fe4ff */
[----:B------:R-:W-:Y:S01]  /*1bc10*/  @!P3 IMAD R7, R222, R17, RZ ;  /* 0x00000011de07b224 */ /* 0x000fe200078e02ff */
[----:B------:R-:W-:-:S04]  /*1bc20*/  ISETP.GE.AND P6, PT, R6, 0x1, PT ;  /* 0x000000010600780c */ /* 0x000fc80003fc6270 */
[----:B------:R1:W-:Y:S01]  /*1bc30*/  @!P3 STG.E.U8 desc[UR38][R14.64+0x48], R7 ;  /* 0x000048070e00b986 */ /* 0x0003e2000c101126 */
[----:B------:R-:W-:Y:S01]  /*1bc40*/  ISETP.LT.OR P3, PT, R0, 0x51, !P6 ;  /* 0x000000510000780c */ /* 0x000fe20007761670 */
[----:B------:R-:W-:-:S05]  /*1bc50*/  @!P4 IMAD R223, R223, R17, RZ ;  /* 0x00000011dfdfc224 */ /* 0x000fca00078e02ff */
[----:B------:R2:W-:Y:S07]  /*1bc60*/  @!P4 STG.E.U8 desc[UR38][R20.64+0x49], R223 ;  /* 0x000049df1400c986 */ /* 0x0005ee000c101126 */
[----:B------:R-:W-:-:S05]  /*1bc70*/  @!P3 IMAD R217, R208, R17, RZ ;  /* 0x00000011d0d9b224 */ /* 0x000fca00078e02ff */
[----:B------:R-:W-:Y:S01]  /*1bc80*/  @!P3 STG.E.U8 desc[UR38][R10.64+0x50], R217 ;  /* 0x000050d90a00b986 */ /* 0x000fe2000c101126 */
[----:B------:R-:W-:Y:S02]  /*1bc90*/  ISETP.LT.OR P3, PT, R0, 0x52, !P6 ;  /* 0x000000520000780c */ /* 0x000fe40007761670 */
[----:B------:R-:W-:-:S11]  /*1bca0*/  ISETP.GE.AND P4, PT, R6, 0x9, PT ;  /* 0x000000090600780c */ /* 0x000fd60003f86270 */
[----:B------:R-:W-:-:S05]  /*1bcb0*/  @!P3 IMAD R209, R209, R17, RZ ;  /* 0x00000011d1d1b224 */ /* 0x000fca00078e02ff */
[----:B------:R-:W-:Y:S01]  /*1bcc0*/  @!P3 STG.E.U8 desc[UR38][R10.64+0x51], R209 ;  /* 0x000051d10a00b986 */ /* 0x000fe2000c101126 */
[----:B------:R-:W-:-:S13]  /*1bcd0*/  ISETP.LT.OR P3, PT, R0, 0x51, !P4 ;  /* 0x000000510000780c */ /* 0x000fda0006761670 */
[----:B------:R-:W-:-:S05]  /*1bce0*/  @!P3 IMAD R219, R210, R17, RZ ;  /* 0x00000011d2dbb224 */ /* 0x000fca00078e02ff */
[----:B------:R-:W-:Y:S01]  /*1bcf0*/  @!P3 STG.E.U8 desc[UR38][R12.64+0x50], R219 ;  /* 0x000050db0c00b986 */ /* 0x000fe2000c101126 */
[----:B------:R-:W-:-:S13]  /*1bd00*/  ISETP.LT.OR P3, PT, R0, 0x52, !P4 ;  /* 0x000000520000780c */ /* 0x000fda0006761670 */
[----:B------:R-:W-:-:S05]  /*1bd10*/  @!P3 IMAD R211, R211, R17, RZ ;  /* 0x00000011d3d3b224 */ /* 0x000fca00078e02ff */
[----:B------:R-:W-:Y:S01]  /*1bd20*/  @!P3 STG.E.U8 desc[UR38][R12.64+0x51], R211 ;  /* 0x000051d30c00b986 */ /* 0x000fe2000c101126 */
[----:B------:R-:W-:-:S13]  /*1bd30*/  ISETP.LT.OR P3, PT, R0, 0x59, !P6 ;  /* 0x000000590000780c */ /* 0x000fda0007761670 */
[----:B-1----:R-:W-:-:S05]  /*1bd40*/  @!P3 IMAD R7, R212, R17, RZ ;  /* 0x00000011d407b224 */ /* 0x002fca00078e02ff */
[----:B------:R1:W-:Y:S01]  /*1bd50*/  @!P3 STG.E.U8 desc[UR38][R10.64+0x58], R7 ;  /* 0x000058070a00b986 */ /* 0x0003e2000c101126 */
[----:B------:R-:W-:-:S13]  /*1bd60*/  ISETP.LT.OR P3, PT, R0, 0x5a, !P6 ;  /* 0x0000005a0000780c */ /* 0x000fda0007761670 */
[----:B------:R-:W-:-:S05]  /*1bd70*/  @!P3 IMAD R213, R213, R17, RZ ;  /* 0x00000011d5d5b224 */ /* 0x000fca00078e02ff */
[----:B------:R-:W-:Y:S01]  /*1bd80*/  @!P3 STG.E.U8 desc[UR38][R10.64+0x59], R213 ;  /* 0x000059d50a00b986 */ /* 0x000fe2000c101126 */
[----:B------:R-:W-:Y:S02]  /*1bd90*/  ISETP.LT.OR P3, PT, R0, 0x59, !P4 ;  /* 0x000000590000780c */ /* 0x000fe40006761670 */
[----:B------:R-:W-:-:S11]  /*1bda0*/  ISETP.GE.AND P6, PT, R6, 0x89, PT ;  /* 0x000000890600780c */ /* 0x000fd60003fc6270 */
[----:B--2---:R-:W-:-:S05]  /*1bdb0*/  @!P3 IMAD R21, R214, R17, RZ ;  /* 0x00000011d615b224 */ /* 0x004fca00078e02ff */
[----:B------:R2:W-:Y:S01]  /*1bdc0*/  @!P3 STG.E.U8 desc[UR38][R12.64+0x58], R21 ;  /* 0x000058150c00b986 */ /* 0x0005e2000c101126 */
[C---:B------:R-:W-:Y:S02]  /*1bdd0*/  ISETP.LT.OR P3, PT, R0.reuse, 0x5a, !P4 ;  /* 0x0000005a0000780c */ /* 0x040fe40006761670 */
[----:B------:R-:W-:-:S11]  /*1bde0*/  ISETP.LT.OR P4, PT, R0, 0x52, !P6 ;  /* 0x000000520000780c */ /* 0x000fd60007781670 */
[----:B------:R-:W-:-:S05]  /*1bdf0*/  @!P3 IMAD R215, R215, R17, RZ ;  /* 0x00000011d7d7b224 */ /* 0x000fca00078e02ff */
[----:B------:R-:W-:Y:S01]  /*1be00*/  @!P3 STG.E.U8 desc[UR38][R12.64+0x59], R215 ;  /* 0x000059d70c00b986 */ /* 0x000fe2000c101126 */
[----:B------:R-:W-:-:S04]  /*1be10*/  @!P4 IADD3 R14, P3, R4, UR37, RZ ;  /* 0x00000025040ecc10 */ /* 0x000fc8000ff7e0ff */
[----:B------:R-:W-:Y:S02]  /*1be20*/  @!P4 IADD3.X R15, R5, UR36, RZ, P3, !PT ;  /* 0x00000024050fcc10 */ /* 0x000fe40009ffe4ff */
[----:B------:R-:W-:-:S04]  /*1be30*/  ISETP.GE.AND P3, PT, R6, 0x81, PT ;  /* 0x000000810600780c */ /* 0x000fc80003f66270 */
[----:B------:R-:W-:-:S13]  /*1be40*/  ISETP.LT.OR P3, PT, R0, 0x51, !P3 ;  /* 0x000000510000780c */ /* 0x000fda0005f61670 */
[----:B-1----:R-:W-:-:S05]  /*1be50*/  @!P3 IMAD R7, R200, R17, RZ ;  /* 0x00000011c807b224 */ /* 0x002fca00078e02ff */
[----:B------:R-:W-:Y:S01]  /*1be60*/  @!P3 STG.E.U8 desc[UR38][R4.64+0x50], R7 ;  /* 0x000050070400b986 */ /* 0x000fe2000c101126 */
[----:B------:R-:W-:-:S04]  /*1be70*/  ISETP.GE.AND P3, PT, R6, 0x81, PT ;  /* 0x000000810600780c */ /* 0x000fc80003f66270 */
[----:B------:R-:W-:-:S13]  /*1be80*/  ISETP.LT.OR P3, PT, R0, 0x52, !P3 ;  /* 0x000000520000780c */ /* 0x000fda0005f61670 */
[----:B------:R-:W-:-:S05]  /*1be90*/  @!P3 IMAD R201, R201, R17, RZ ;  /* 0x00000011c9c9b224 */ /* 0x000fca00078e02ff */
[----:B------:R-:W-:Y:S01]  /*1bea0*/  @!P3 STG.E.U8 desc[UR38][R4.64+0x51], R201 ;  /* 0x000051c90400b986 */ /* 0x000fe2000c101126 */
[----:B------:R-:W-:Y:S01]  /*1beb0*/  ISETP.LT.OR P3, PT, R0, 0x59, !P6 ;  /* 0x000000590000780c */ /* 0x000fe20007761670 */
[----:B------:R-:W-:-:S12]  /*1bec0*/  @!P5 IMAD R209, R202, R17, RZ ;  /* 0x00000011cad1d224 */ /* 0x000fd800078e02ff */
[----:B------:R-:W-:-:S04]  /*1bed0*/  @!P3 IADD3 R20, P6, R4, UR37, RZ ;  /* 0x000000250414bc10 */ /* 0x000fc8000ffde0ff */
[----:B--2---:R-:W-:Y:S02]  /*1bee0*/  @!P3 IADD3.X R21, R5, UR36, RZ, P6, !PT ;  /* 0x000000240515bc10 */ /* 0x004fe4000b7fe4ff */
[----:B------:R-:W-:Y:S01]  /*1bef0*/  ISETP.GE.AND P6, PT, R6, 0x89, PT ;  /* 0x000000890600780c */ /* 0x000fe20003fc6270 */
[----:B------:R1:W-:Y:S03]  /*1bf00*/  @!P5 STG.E.U8 desc[UR38][R22.64+0x50], R209 ;  /* 0x000050d11600d986 */ /* 0x0003e6000c101126 */
[----:B------:R-:W-:Y:S01]  /*1bf10*/  ISETP.LT.OR P5, PT, R0, 0x5a, !P6 ;  /* 0x0000005a0000780c */ /* 0x000fe200077a1670 */
[----:B------:R-:W-:-:S12]  /*1bf20*/  @!P4 IMAD R203, R203, R17, RZ ;  /* 0x00000011cbcbc224 */ /* 0x000fd800078e02ff */
[----:B-1----:R-:W-:-:S04]  /*1bf30*/  @!P5 IADD3 R22, P6, R4, UR37, RZ ;  /* 0x000000250416dc10 */ /* 0x002fc8000ffde0ff */
[----:B------:R-:W-:Y:S02]  /*1bf40*/  @!P5 IADD3.X R23, R5, UR36, RZ, P6, !PT ;  /* 0x000000240517dc10 */ /* 0x000fe4000b7fe4ff */
[----:B------:R-:W-:Y:S01]  /*1bf50*/  ISETP.GE.AND P6, PT, R6, 0x81, PT ;  /* 0x000000810600780c */ /* 0x000fe20003fc6270 */
[----:B------:R1:W-:Y:S03]  /*1bf60*/  @!P4 STG.E.U8 desc[UR38][R14.64+0x51], R203 ;  /* 0x000051cb0e00c986 */ /* 0x0003e6000c101126 */
[----:B------:R-:W-:-:S13]  /*1bf70*/  ISETP.LT.OR P4, PT, R0, 0x59, !P6 ;  /* 0x000000590000780c */ /* 0x000fda0007781670 */
[----:B------:R-:W-:-:S05]  /*1bf80*/  @!P4 IMAD R7, R204, R17, RZ ;  /* 0x00000011cc07c224 */ /* 0x000fca00078e02ff */
[----:B------:R2:W-:Y:S01]  /*1bf90*/  @!P4 STG.E.U8 desc[UR38][R4.64+0x58], R7 ;  /* 0x000058070400c986 */ /* 0x0005e2000c101126 */
[----:B------:R-:W-:Y:S02]  /*1bfa0*/  ISETP.LT.OR P4, PT, R0, 0x5a, !P6 ;  /* 0x0000005a0000780c */ /* 0x000fe40007781670 */
[----:B------:R-:W-:-:S11]  /*1bfb0*/  ISETP.GE.AND P6, PT, R6, 0x89, PT ;  /* 0x000000890600780c */ /* 0x000fd60003fc6270 */
[----:B------:R-:W-:-:S05]  /*1bfc0*/  @!P4 IMAD R205, R205, R17, RZ ;  /* 0x00000011cdcdc224 */ /* 0x000fca00078e02ff */
[----:B------:R-:W-:Y:S01]  /*1bfd0*/  @!P4 STG.E.U8 desc[UR38][R4.64+0x59], R205 ;  /* 0x000059cd0400c986 */ /* 0x000fe2000c101126 */
[----:B------:R-:W-:Y:S01]  /*1bfe0*/  ISETP.LT.OR P4, PT, R0, 0x61, !P6 ;  /* 0x000000610000780c */ /* 0x000fe20007781670 */
[----:B-1----:R-:W-:-:S12]  /*1bff0*/  @!P3 IMAD R203, R206, R17, RZ ;  /* 0x00000011cecbb224 */ /* 0x002fd800078e02ff */
[----:B------:R-:W-:-:S04]  /*1c000*/  @!P4 IADD3 R200, P6, R4, UR37, RZ ;  /* 0x0000002504c8cc10 */ /* 0x000fc8000ffde0ff */
[----:B------:R-:W-:Y:S02]  /*1c010*/  @!P4 IADD3.X R201, R5, UR36, RZ, P6, !PT ;  /* 0x0000002405c9cc10 */ /* 0x000fe4000b7fe4ff */
[----:B------:R-:W-:Y:S01]  /*1c020*/  ISETP.GE.AND P6, PT, R6, 0x101, PT ;  /* 0x000001010600780c */ /* 0x000fe20003fc6270 */
[----:B------:R1:W-:Y:S03]  /*1c030*/  @!P3 STG.E.U8 desc[UR38][R20.64+0x58], R203 ;  /* 0x000058cb1400b986 */ /* 0x0003e6000c101126 */
[----:B------:R-:W-:Y:S01]  /*1c040*/  ISETP.LT.OR P3, PT, R0, 0x51, !P6 ;  /* 0x000000510000780c */ /* 0x000fe20007761670 */
[----:B------:R-:W-:-:S05]  /*1c050*/  @!P5 IMAD R207, R207, R17, RZ ;  /* 0x00000011cfcfd224 */ /* 0x000fca00078e02ff */
[----:B------:R-:W-:Y:S07]  /*1c060*/  @!P5 STG.E.U8 desc[UR38][R22.64+0x59], R207 ;  /* 0x000059cf1600d986 */ /* 0x000fee000c101126 */
[----:B--2---:R-:W-:-:S05]  /*1c070*/  @!P3 IMAD R7, R192, R17, RZ ;  /* 0x00000011c007b224 */ /* 0x004fca00078e02ff */
[----:B------:R2:W-:Y:S01]  /*1c080*/  @!P3 STG.E.U8 desc[UR38][R2.64+0x50], R7 ;  /* 0x000050070200b986 */ /* 0x0005e2000c101126 */
[----:B------:R-:W-:-:S13]  /*1c090*/  ISETP.LT.OR P3, PT, R0, 0x52, !P6 ;  /* 0x000000520000780c */ /* 0x000fda0007761670 */
[----:B------:R-:W-:-:S05]  /*1c0a0*/  @!P3 IMAD R193, R193, R17, RZ ;  /* 0x00000011c1c1b224 */ /* 0x000fca00078e02ff */
[----:B------:R-:W-:Y:S01]  /*1c0b0*/  @!P3 STG.E.U8 desc[UR38][R2.64+0x51], R193 ;  /* 0x000051c10200b986 */ /* 0x000fe2000c101126 */
[----:B------:R-:W-:-:S13]  /*1c0c0*/  ISETP.LT.OR P3, PT, R0, 0x51, !P2 ;  /* 0x000000510000780c */ /* 0x000fda0005761670 */
[----:B------:R-:W-:-:S04]  /*1c0d0*/  @!P3 IADD3 R14, P5, R2, UR37, RZ ;  /* 0x00000025020ebc10 */ /* 0x000fc8000ffbe0ff */
[----:B------:R-:W-:Y:S02]  /*1c0e0*/  @!P3 IADD3.X R15, R3, UR36, RZ, P5, !PT ;  /* 0x00000024030fbc10 */ /* 0x000fe4000affe4ff */
[----:B------:R-:W-:Y:S01]  /*1c0f0*/  ISETP.LT.OR P5, PT, R0, 0x52, !P2 ;  /* 0x000000520000780c */ /* 0x000fe200057a1670 */
[----:B-1----:R-:W-:-:S12]  /*1c100*/  @!P3 IMAD R203, R194, R17, RZ ;  /* 0x00000011c2cbb224 */ /* 0x002fd800078e02ff */
[----:B------:R-:W-:-:S04]  /*1c110*/  @!P5 IADD3 R20, P6, R2, UR37, RZ ;  /* 0x000000250214dc10 */ /* 0x000fc8000ffde0ff */
[----:B------:R-:W-:Y:S02]  /*1c120*/  @!P5 IADD3.X R21, R3, UR36, RZ, P6, !PT ;  /* 0x000000240315dc10 */ /* 0x000fe4000b7fe4ff */
[----:B------:R-:W-:Y:S01]  /*1c130*/  ISETP.GE.AND P6, PT, R6, 0x101, PT ;  /* 0x000001010600780c */ /* 0x000fe20003fc6270 */
[----:B------:R-:W-:Y:S03]  /*1c140*/  @!P3 STG.E.U8 desc[UR38][R14.64+0x50], R203 ;  /* 0x000050cb0e00b986 */ /* 0x000fe6000c101126 */
[----:B------:R-:W-:Y:S01]  /*1c150*/  ISETP.LT.OR P3, PT, R0, 0x59, !P6 ;  /* 0x000000590000780c */ /* 0x000fe20007761670 */
[----:B------:R-:W-:-:S05]  /*1c160*/  @!P5 IMAD R195, R195, R17, RZ ;  /* 0x00000011c3c3d224 */ /* 0x000fca00078e02ff */
[----:B------:R1:W-:Y:S07]  /*1c170*/  @!P5 STG.E.U8 desc[UR38][R20.64+0x51], R195 ;  /* 0x000051c31400d986 */ /* 0x0003ee000c101126 */
[----:B--2---:R-:W-:-:S05]  /*1c180*/  @!P3 IMAD R7, R196, R17, RZ ;  /* 0x00000011c407b224 */ /* 0x004fca00078e02ff */
[----:B------:R2:W-:Y:S01]  /*1c190*/  @!P3 STG.E.U8 desc[UR38][R2.64+0x58], R7 ;  /* 0x000058070200b986 */ /* 0x0005e2000c101126 */
[----:B------:R-:W-:-:S13]  /*1c1a0*/  ISETP.LT.OR P3, PT, R0, 0x5a, !P6 ;  /* 0x0000005a0000780c */ /* 0x000fda0007761670 */
[----:B------:R-:W-:-:S05]  /*1c1b0*/  @!P3 IMAD R197, R197, R17, RZ ;  /* 0x00000011c5c5b224 */ /* 0x000fca00078e02ff */
[----:B------:R-:W-:Y:S01]  /*1c1c0*/  @!P3 STG.E.U8 desc[UR38][R2.64+0x59], R197 ;  /* 0x000059c50200b986 */ /* 0x000fe2000c101126 */
[----:B------:R-:W-:-:S13]  /*1c1d0*/  ISETP.LT.OR P3, PT, R0, 0x59, !P2 ;  /* 0x000000590000780c */ /* 0x000fda0005761670 */
[----:B------:R-:W-:Y:S01]  /*1c1e0*/  @!P3 IADD3 R22, P5, R2, UR37, RZ ;  /* 0x000000250216bc10 */ /* 0x000fe2000ffbe0ff */
[----:B-1----:R-:W-:-:S03]  /*1c1f0*/  @!P3 IMAD R21, R198, R17, RZ ;  /* 0x00000011c615b224 */ /* 0x002fc600078e02ff */
[----:B------:R-:W-:Y:S02]  /*1c200*/  @!P3 IADD3.X R23, R3, UR36, RZ, P5, !PT ;  /* 0x000000240317bc10 */ /* 0x000fe4000affe4ff */
[----:B------:R-:W-:-:S03]  /*1c210*/  ISETP.LT.OR P5, PT, R0, 0x5a, !P2 ;  /* 0x0000005a0000780c */ /* 0x000fc600057a1670 */
[----:B------:R-:W-:Y:S01]  /*1c220*/  @!P3 STG.E.U8 desc[UR38][R22.64+0x58], R21 ;  /* 0x000058151600b986 */ /* 0x000fe2000c101126 */
[----:B------:R-:W-:-:S09]  /*1c230*/  ISETP.LT.OR P3, PT, R0, 0x51, !P0 ;  /* 0x000000510000780c */ /* 0x000fd20004761670 */
[----:B------:R-:W-:Y:S01]  /*1c240*/  @!P5 IADD3 R14, P6, R2, UR37, RZ ;  /* 0x00000025020edc10 */ /* 0x000fe2000ffde0ff */
[----:B------:R-:W-:-:S03]  /*1c250*/  @!P5 IMAD R199, R199, R17, RZ ;  /* 0x00000011c7c7d224 */ /* 0x000fc600078e02ff */
[----:B------:R-:W-:Y:S01]  /*1c260*/  @!P5 IADD3.X R15, R3, UR36, RZ, P6, !PT ;  /* 0x00000024030fdc10 */ /* 0x000fe2000b7fe4ff */
[----:B--2---:R-:W-:-:S04]  /*1c270*/  @!P3 IMAD R7, R184, R17, RZ ;  /* 0x00000011b807b224 */ /* 0x004fc800078e02ff */
[----:B------:R1:W-:Y:S04]  /*1c280*/  @!P5 STG.E.U8 desc[UR38][R14.64+0x59], R199 ;  /* 0x000059c70e00d986 */ /* 0x0003e8000c101126 */
[----:B------:R2:W-:Y:S01]  /*1c290*/  @!P3 STG.E.U8 desc[UR38][R8.64+0x50], R7 ;  /* 0x000050070800b986 */ /* 0x0005e2000c101126 */
[----:B------:R-:W-:-:S13]  /*1c2a0*/  ISETP.LT.OR P3, PT, R0, 0x52, !P0 ;  /* 0x000000520000780c */ /* 0x000fda0004761670 */
[----:B------:R-:W-:-:S05]  /*1c2b0*/  @!P3 IMAD R185, R185, R17, RZ ;  /* 0x00000011b9b9b224 */ /* 0x000fca00078e02ff */
[----:B------:R3:W-:Y:S01]  /*1c2c0*/  @!P3 STG.E.U8 desc[UR38][R8.64+0x51], R185 ;  /* 0x000051b90800b986 */ /* 0x0007e2000c101126 */
[----:B------:R-:W-:-:S04]  /*1c2d0*/  IADD3 R184, P3, R2, UR61, RZ ;  /* 0x0000003d02b87c10 */ /* 0x000fc8000ff7e0ff */
[----:B------:R-:W-:Y:S02]  /*1c2e0*/  IADD3.X R192, R3, UR60, RZ, P3, !PT ;  /* 0x0000003c03c07c10 */ /* 0x000fe40009ffe4ff */
[----:B------:R-:W-:-:S04]  /*1c2f0*/  IADD3 R193, P3, R2, UR61, RZ ;  /* 0x0000003d02c17c10 */ /* 0x000fc8000ff7e0ff */
[----:B------:R-:W-:Y:S02]  /*1c300*/  IADD3.X R194, R3, UR60, RZ, P3, !PT ;  /* 0x0000003c03c27c10 */ /* 0x000fe40009ffe4ff */
[----:B------:R-:W-:-:S13]  /*1c310*/  ISETP.LT.OR P3, PT, R0, 0x51, !P1 ;  /* 0x000000510000780c */ /* 0x000fda0004f61670 */
[----:B-1----:R-:W-:Y:S01]  /*1c320*/  @!P3 IADD3 R14, P5, R184, UR37, RZ ;  /* 0x00000025b80ebc10 */ /* 0x002fe2000ffbe0ff */
[----:B--2---:R-:W-:-:S03]  /*1c330*/  @!P3 IMAD R7, R186, R17, RZ ;  /* 0x00000011ba07b224 */ /* 0x004fc600078e02ff */
[----:B------:R-:W-:Y:S02]  /*1c340*/  @!P3 IADD3.X R15, R192, UR36, RZ, P5, !PT ;  /* 0x00000024c00fbc10 */ /* 0x000fe4000affe4ff */
[----:B------:R-:W-:-:S03]  /*1c350*/  ISETP.LT.OR P5, PT, R0, 0x52, !P1 ;  /* 0x000000520000780c */ /* 0x000fc60004fa1670 */
[----:B------:R1:W-:Y:S01]  /*1c360*/  @!P3 STG.E.U8 desc[UR38][R14.64+0x50], R7 ;  /* 0x000050070e00b986 */ /* 0x0003e2000c101126 */
[----:B------:R-:W-:-:S09]  /*1c370*/  ISETP.LT.OR P3, PT, R0, 0x59, !P0 ;  /* 0x000000590000780c */ /* 0x000fd20004761670 */
[----:B------:R-:W-:Y:S01]  /*1c380*/  @!P5 IADD3 R20, P6, R193, UR37, RZ ;  /* 0x00000025c114dc10 */ /* 0x000fe2000ffde0ff */
[----:B------:R-:W-:-:S03]  /*1c390*/  @!P5 IMAD R187, R187, R17, RZ ;  /* 0x00000011bbbbd224 */ /* 0x000fc600078e02ff */
[----:B------:R-:W-:Y:S01]  /*1c3a0*/  @!P5 IADD3.X R21, R194, UR36, RZ, P6, !PT ;  /* 0x00000024c215dc10 */ /* 0x000fe2000b7fe4ff */
[----:B---3--:R-:W-:-:S04]  /*1c3b0*/  @!P3 IMAD R185, R188, R17, RZ ;  /* 0x00000011bcb9b224 */ /* 0x008fc800078e02ff */
[----:B------:R2:W-:Y:S04]  /*1c3c0*/  @!P5 STG.E.U8 desc[UR38][R20.64+0x51], R187 ;  /* 0x000051bb1400d986 */ /* 0x0005e8000c101126 */
        /* <DEDUP_REMOVED lines=15> */
[----:B------:R4:W-:Y:S07]  /*1c4c0*/  @!P5 STG.E.U8 desc[UR38][R14.64+0x59], R191 ;  /* 0x000059bf0e00d986 */ /* 0x0009ee000c101126 */
[----:B--2---:R-:W-:-:S05]  /*1c4d0*/  @!P3 IMAD R21, R176, R17, RZ ;  /* 0x00000011b015b224 */ /* 0x004fca00078e02ff */
[----:B------:R2:W-:Y:S01]  /*1c4e0*/  @!P3 STG.E.U8 desc[UR38][R10.64+0x60], R21 ;  /* 0x000060150a00b986 */ /* 0x0005e2000c101126 */
[----:B------:R-:W-:Y:S02]  /*1c4f0*/  ISETP.LT.OR P3, PT, R0, 0x62, !P6 ;  /* 0x000000620000780c */ /* 0x000fe40007761670 */
[----:B------:R-:W-:-:S11]  /*1c500*/  ISETP.GE.AND P5, PT, R6, 0x9, PT ;  /* 0x000000090600780c */ /* 0x000fd60003fa6270 */
[----:B------:R-:W-:-:S05]  /*1c510*/  @!P3 IMAD R177, R177, R17, RZ ;  /* 0x00000011b1b1b224 */ /* 0x000fca00078e02ff */
[----:B------:R-:W-:Y:S01]  /*1c520*/  @!P3 STG.E.U8 desc[UR38][R10.64+0x61], R177 ;  /* 0x000061b10a00b986 */ /* 0x000fe2000c101126 */
[----:B------:R-:W-:-:S13]  /*1c530*/  ISETP.LT.OR P3, PT, R0, 0x61, !P5 ;  /* 0x000000610000780c */ /* 0x000fda0006f61670 */
[----:B---3--:R-:W-:-:S05]  /*1c540*/  @!P3 IMAD R185, R178, R17, RZ ;  /* 0x00000011b2b9b224 */ /* 0x008fca00078e02ff */
        /* <DEDUP_REMOVED lines=12> */
[----:B----4-:R-:W-:-:S05]  /*1c610*/  @!P3 IMAD R15, R182, R17, RZ ;  /* 0x00000011b60fb224 */ /* 0x010fca00078e02ff */
[----:B------:R3:W-:Y:S01]  /*1c620*/  @!P3 STG.E.U8 desc[UR38][R12.64+0x68], R15 ;  /* 0x0000680f0c00b986 */ /* 0x0007e2000c101126 */
[C---:B------:R-:W-:Y:S02]  /*1c630*/  ISETP.LT.OR P3, PT, R0.reuse, 0x6a, !P5 ;  /* 0x0000006a0000780c */ /* 0x040fe40006f61670 */
[----:B------:R-:W-:-:S11]  /*1c640*/  ISETP.LT.OR P5, PT, R0, 0x62, !P6 ;  /* 0x000000620000780c */ /* 0x000fd600077a1670 */
[----:B------:R-:W-:-:S05]  /*1c650*/  @!P3 IMAD R183, R183, R17, RZ ;  /* 0x00000011b7b7b224 */ /* 0x000fca00078e02ff */
[----:B------:R-:W-:Y:S01]  /*1c660*/  @!P3 STG.E.U8 desc[UR38][R12.64+0x69], R183 ;  /* 0x000069b70c00b986 */ /* 0x000fe2000c101126 */
[----:B------:R-:W-:-:S04]  /*1c670*/  @!P5 IADD3 R20, P3, R4, UR37, RZ ;  /* 0x000000250414dc10 */ /* 0x000fc8000ff7e0ff */
[----:B--2---:R-:W-:Y:S02]  /*1c680*/  @!P5 IADD3.X R21, R5, UR36, RZ, P3, !PT ;  /* 0x000000240515dc10 */ /* 0x004fe40009ffe4ff */
[----:B------:R-:W-:-:S04]  /*1c690*/  ISETP.GE.AND P3, PT, R6, 0x81, PT ;  /* 0x000000810600780c */ /* 0x000fc80003f66270 */
[----:B------:R-:W-:-:S13]  /*1c6a0*/  ISETP.LT.OR P3, PT, R0, 0x61, !P3 ;  /* 0x000000610000780c */ /* 0x000fda0005f61670 */
[----:B-1----:R-:W-:-:S05]  /*1c6b0*/  @!P3 IMAD R7, R168, R17, RZ ;  /* 0x00000011a807b224 */ /* 0x002fca00078e02ff */
[----:B------:R1:W-:Y:S01]  /*1c6c0*/  @!P3 STG.E.U8 desc[UR38][R4.64+0x60], R7 ;  /* 0x000060070400b986 */ /* 0x0003e2000c101126 */
[----:B------:R-:W-:-:S04]  /*1c6d0*/  ISETP.GE.AND P3, PT, R6, 0x81, PT ;  /* 0x000000810600780c */ /* 0x000fc80003f66270 */
[----:B------:R-:W-:-:S13]  /*1c6e0*/  ISETP.LT.OR P3, PT, R0, 0x62, !P3 ;  /* 0x000000620000780c */ /* 0x000fda0005f61670 */
[----:B---3--:R-:W-:-:S05]  /*1c6f0*/  @!P3 IMAD R15, R169, R17, RZ ;  /* 0x00000011a90fb224 */ /* 0x008fca00078e02ff */
[----:B------:R-:W-:Y:S01]  /*1c700*/  @!P3 STG.E.U8 desc[UR38][R4.64+0x61], R15 ;  /* 0x0000610f0400b986 */ /* 0x000fe2000c101126 */
[----:B------:R-:W-:Y:S01]  /*1c710*/  ISETP.LT.OR P3, PT, R0, 0x69, !P6 ;  /* 0x000000690000780c */ /* 0x000fe20007761670 */
[----:B------:R-:W-:-:S12]  /*1c720*/  @!P4 IMAD R177, R170, R17, RZ ;  /* 0x00000011aab1c224 */ /* 0x000fd800078e02ff */
[----:B------:R-:W-:-:S04]  /*1c730*/  @!P3 IADD3 R22, P6, R4, UR37, RZ ;  /* 0x000000250416bc10 */ /* 0x000fc8000ffde0ff */
[----:B------:R-:W-:Y:S02]  /*1c740*/  @!P3 IADD3.X R23, R5, UR36, RZ, P6, !PT ;  /* 0x000000240517bc10 */ /* 0x000fe4000b7fe4ff */
[----:B------:R-:W-:Y:S01]  /*1c750*/  ISETP.GE.AND P6, PT, R6, 0x89, PT ;  /* 0x000000890600780c */ /* 0x000fe20003fc6270 */
[----:B------:R-:W-:Y:S03]  /*1c760*/  @!P4 STG.E.U8 desc[UR38][R200.64+0x60], R177 ;  /* 0x000060b1c800c986 */ /* 0x000fe6000c101126 */
[----:B------:R-:W-:Y:S01]  /*1c770*/  ISETP.LT.OR P4, PT, R0, 0x6a, !P6 ;  /* 0x0000006a0000780c */ /* 0x000fe20007781670 */
[----:B------:R-:W-:-:S12]  /*1c780*/  @!P5 IMAD R171, R171, R17, RZ ;  /* 0x00000011ababd224 */ /* 0x000fd800078e02ff */
[----:B------:R-:W-:-:S04]  /*1c790*/  @!P4 IADD3 R168, P6, R4, UR37, RZ ;  /* 0x0000002504a8cc10 */ /* 0x000fc8000ffde0ff */
[----:B------:R-:W-:Y:S02]  /*1c7a0*/  @!P4 IADD3.X R169, R5, UR36, RZ, P6, !PT ;  /* 0x0000002405a9cc10 */ /* 0x000fe4000b7fe4ff */
[----:B------:R-:W-:Y:S01]  /*1c7b0*/  ISETP.GE.AND P6, PT, R6, 0x81, PT ;  /* 0x000000810600780c */ /* 0x000fe20003fc6270 */
[----:B------:R2:W-:Y:S03]  /*1c7c0*/  @!P5 STG.E.U8 desc[UR38][R20.64+0x61], R171 ;  /* 0x000061ab1400d986 */ /* 0x0005e6000c101126 */
[----:B------:R-:W-:-:S13]  /*1c7d0*/  ISETP.LT.OR P5, PT, R0, 0x69, !P6 ;  /* 0x000000690000780c */ /* 0x000fda00077a1670 */
[----:B-1----:R-:W-:-:S05]  /*1c7e0*/  @!P5 IMAD R7, R172, R17, RZ ;  /* 0x00000011ac07d224 */ /* 0x002fca00078e02ff */
[----:B------:R1:W-:Y:S01]  /*1c7f0*/  @!P5 STG.E.U8 desc[UR38][R4.64+0x68], R7 ;  /* 0x000068070400d986 */ /* 0x0003e2000c101126 */
[----:B------:R-:W-:Y:S02]  /*1c800*/  ISETP.LT.OR P5, PT, R0, 0x6a, !P6 ;  /* 0x0000006a0000780c */ /* 0x000fe400077a1670 */
[----:B------:R-:W-:-:S11]  /*1c810*/  ISETP.GE.AND P6, PT, R6, 0x89, PT ;  /* 0x000000890600780c */ /* 0x000fd60003fc6270 */
[----:B------:R-:W-:-:S05]  /*1c820*/  @!P5 IMAD R173, R173, R17, RZ ;  /* 0x00000011adadd224 */ /* 0x000fca00078e02ff */
[----:B------:R-:W-:Y:S01]  /*1c830*/  @!P5 STG.E.U8 desc[UR38][R4.64+0x69], R173 ;  /* 0x000069ad0400d986 */ /* 0x000fe2000c101126 */
[----:B------:R-:W-:Y:S01]  /*1c840*/  ISETP.LT.OR P5, PT, R0, 0x71, !P6 ;  /* 0x000000710000780c */ /* 0x000fe200077a1670 */
[----:B--2---:R-:W-:-:S12]  /*1c850*/  @!P3 IMAD R171, R174, R17, RZ ;  /* 0x00000011aeabb224 */ /* 0x004fd800078e02ff */
[----:B------:R-:W-:-:S04]  /*1c860*/  @!P5 IADD3 R14, P6, R4, UR37, RZ ;  /* 0x00000025040edc10 */ /* 0x000fc8000ffde0ff */
[----:B------:R-:W-:Y:S02]  /*1c870*/  @!P5 IADD3.X R15, R5, UR36, RZ, P6, !PT ;  /* 0x00000024050fdc10 */ /* 0x000fe4000b7fe4ff */
[----:B------:R-:W-:Y:S01]  /*1c880*/  ISETP.GE.AND P6, PT, R6, 0x101, PT ;  /* 0x000001010600780c */ /* 0x000fe20003fc6270 */
[----:B------:R-:W-:Y:S03]  /*1c890*/  @!P3 STG.E.U8 desc[UR38][R22.64+0x68], R171 ;  /* 0x000068ab1600b986 */ /* 0x000fe6000c101126 */
[----:B------:R-:W-:Y:S01]  /*1c8a0*/  ISETP.LT.OR P3, PT, R0, 0x61, !P6 ;  /* 0x000000610000780c */ /* 0x000fe20007761670 */
[----:B------:R-:W-:-:S05]  /*1c8b0*/  @!P4 IMAD R175, R175, R17, RZ ;  /* 0x00000011afafc224 */ /* 0x000fca00078e02ff */
[----:B------:R2:W-:Y:S07]  /*1c8c0*/  @!P4 STG.E.U8 desc[UR38][R168.64+0x69], R175 ;  /* 0x000069afa800c986 */ /* 0x0005ee000c101126 */
[----:B-1----:R-:W-:-:S05]  /*1c8d0*/  @!P3 IMAD R7, R160, R17, RZ ;  /* 0x00000011a007b224 */ /* 0x002fca00078e02ff */
        /* <DEDUP_REMOVED lines=22> */
[----:B------:R-:W-:Y:S01]  /*1ca40*/  @!P3 IADD3 R160, P4, R2, UR37, RZ ;  /* 0x0000002502a0bc10 */ /* 0x000fe2000ff9e0ff */
        /* <DEDUP_REMOVED lines=8> */
[----:B-1----:R-:W-:-:S04]  /*1cad0*/  @!P3 IMAD R7, R152, R17, RZ ;  /* 0x000000119807b224 */ /* 0x002fc800078e02ff */
[----:B------:R1:W-:Y:S04]  /*1cae0*/  @!P4 STG.E.U8 desc[UR38][R20.64+0x69], R167 ;  /* 0x000069a71400c986 */ /* 0x0003e8000c101126 */
[----:B------:R3:W-:Y:S01]  /*1caf0*/  @!P3 STG.E.U8 desc[UR38][R8.64+0x60], R7 ;  /* 0x000060070800b986 */ /* 0x0007e2000c101126 */
[----:B------:R-:W-:-:S13]  /*1cb00*/  ISETP.LT.OR P3, PT, R0, 0x62, !P0 ;  /* 0x000000620000780c */ /* 0x000fda0004761670 */
[----:B------:R-:W-:-:S05]  /*1cb10*/  @!P3 IMAD R153, R153, R17, RZ ;  /* 0x000000119999b224 */ /* 0x000fca00078e02ff */
[----:B------:R4:W-:Y:S01]  /*1cb20*/  @!P3 STG.E.U8 desc[UR38][R8.64+0x61], R153 ;  /* 0x000061990800b986 */ /* 0x0009e2000c101126 */
[----:B------:R-:W-:-:S04]  /*1cb30*/  IADD3 R152, P3, R2, UR61, RZ ;  /* 0x0000003d02987c10 */ /* 0x000fc8000ff7e0ff */
[----:B------:R-:W-:Y:S02]  /*1cb40*/  IADD3.X R162, R3, UR60, RZ, P3, !PT ;  /* 0x0000003c03a27c10 */ /* 0x000fe40009ffe4ff */
[----:B--2---:R-:W-:-:S04]  /*1cb50*/  IADD3 R160, P3, R2, UR61, RZ ;  /* 0x0000003d02a07c10 */ /* 0x004fc8000ff7e0ff */
[----:B------:R-:W-:Y:S02]  /*1cb60*/  IADD3.X R163, R3, UR60, RZ, P3, !PT ;  /* 0x0000003c03a37c10 */ /* 0x000fe40009ffe4ff */
[----:B------:R-:W-:-:S13]  /*1cb70*/  ISETP.LT.OR P3, PT, R0, 0x61, !P1 ;  /* 0x000000610000780c */ /* 0x000fda0004f61670 */
[----:B-1----:R-:W-:Y:S01]  /*1cb80*/  @!P3 IADD3 R20, P4, R152, UR37, RZ ;  /* 0x000000259814bc10 */ /* 0x002fe2000ff9e0ff */
[----:B---3--:R-:W-:-:S03]  /*1cb90*/  @!P3 IMAD R7, R154, R17, RZ ;  /* 0x000000119a07b224 */ /* 0x008fc600078e02ff */
        /* <DEDUP_REMOVED lines=9> */
[----:B------:R-:W-:Y:S01]  /*1cc30*/  @!P3 STG.E.U8 desc[UR38][R8.64+0x68], R161 ;  /* 0x000068a10800b986 */ /* 0x000fe2000c101126 */
[----:B------:R-:W-:-:S13]  /*1cc40*/  ISETP.LT.OR P3, PT, R0, 0x6a, !P0 ;  /* 0x0000006a0000780c */ /* 0x000fda0004761670 */
[----:B------:R-:W-:-:S05]  /*1cc50*/  @!P3 IMAD R157, R157, R17, RZ ;  /* 0x000000119d9db224 */ /* 0x000fca00078e02ff */
[----:B------:R-:W-:Y:S01]  /*1cc60*/  @!P3 STG.E.U8 desc[UR38][R8.64+0x69], R157 ;  /* 0x0000699d0800b986 */ /* 0x000fe2000c101126 */
[----:B------:R-:W-:-:S13]  /*1cc70*/  ISETP.LT.OR P3, PT, R0, 0x69, !P1 ;  /* 0x000000690000780c */ /* 0x000fda0004f61670 */
[----:B------:R-:W-:-:S04]  /*1cc80*/  @!P3 IADD3 R152, P4, R152, UR37, RZ ;  /* 0x000000259898bc10 */ /* 0x000fc8000ff9e0ff */
[----:B----4-:R-:W-:Y:S02]  /*1cc90*/  @!P3 IADD3.X R153, R162, UR36, RZ, P4, !PT ;  /* 0x00000024a299bc10 */ /* 0x010fe4000a7fe4ff */
        /* <DEDUP_REMOVED lines=178> */
[----:B------:R3:W-:Y:S01]  /*1d7c0*/  @!P3 STG.E.U8 desc[UR38][R4.64+0x81], R113 ;  /* 0x000081710400b986 */ /* 0x0007e2000c101126 */
[----:B------:R-:W-:Y:S01]  /*1d7d0*/  ISETP.LT.OR P3, PT, R0, 0x89, !P6 ;  /* 0x000000890000780c */ /* 0x000fe20007761670 */
[----:B------:R-:W-:-:S12]  /*1d7e0*/  @!P4 IMAD R115, R106, R17, RZ ;  /* 0x000000116a73c224 */ /* 0x000fd800078e02ff */
[----:B------:R-:W-:-:S04]  /*1d7f0*/  @!P3 IADD3 R22, P6, R4, UR37, RZ ;  /* 0x000000250416bc10 */ /* 0x000fc8000ffde0ff */
[----:B--2---:R-:W-:Y:S02]  /*1d800*/  @!P3 IADD3.X R23, R5, UR36, RZ, P6, !PT ;  /* 0x000000240517bc10 */ /* 0x004fe4000b7fe4ff */
[----:B------:R-:W-:Y:S01]  /*1d810*/  ISETP.GE.AND P6, PT, R6, 0x89, PT ;  /* 0x000000890600780c */ /* 0x000fe20003fc6270 */
[----:B------:R-:W-:Y:S03]  /*1d820*/  @!P4 STG.E.U8 desc[UR38][R14.64+0x80], R115 ;  /* 0x000080730e00c986 */ /* 0x000fe6000c101126 */
[----:B------:R-:W-:Y:S01]  /*1d830*/  ISETP.LT.OR P4, PT, R0, 0x8a, !P6 ;  /* 0x0000008a0000780c */ /* 0x000fe20007781670 */
[----:B-1----:R-:W-:-:S12]  /*1d840*/  @!P5 IMAD R7, R107, R17, RZ ;  /* 0x000000116b07d224 */ /* 0x002fd800078e02ff */
[----:B------:R-:W-:-:S04]  /*1d850*/  @!P4 IADD3 R104, P6, R4, UR37, RZ ;  /* 0x000000250468cc10 */ /* 0x000fc8000ffde0ff */
[----:B------:R-:W-:Y:S02]  /*1d860*/  @!P4 IADD3.X R105, R5, UR36, RZ, P6, !PT ;  /* 0x000000240569cc10 */ /* 0x000fe4000b7fe4ff */
[----:B------:R-:W-:Y:S01]  /*1d870*/  ISETP.GE.AND P6, PT, R6, 0x81, PT ;  /* 0x000000810600780c */ /* 0x000fe20003fc6270 */
[----:B------:R1:W-:Y:S03]  /*1d880*/  @!P5 STG.E.U8 desc[UR38][R20.64+0x81], R7 ;  /* 0x000081071400d986 */ /* 0x0003e6000c101126 */
[----:B------:R-:W-:-:S13]  /*1d890*/  ISETP.LT.OR P5, PT, R0, 0x89, !P6 ;  /* 0x000000890000780c */ /* 0x000fda00077a1670 */
[----:B---3--:R-:W-:-:S05]  /*1d8a0*/  @!P5 IMAD R113, R108, R17, RZ ;  /* 0x000000116c71d224 */ /* 0x008fca00078e02ff */
        /* <DEDUP_REMOVED lines=15> */
[----:B------:R-:W-:Y:S01]  /*1d9a0*/  @!P3 STG.E.U8 desc[UR38][R2.64+0x80], R113 ;  /* 0x000080710200b986 */ /* 0x000fe2000c101126 */
[----:B------:R-:W-:-:S13]  /*1d9b0*/  ISETP.LT.OR P3, PT, R0, 0x82, !P6 ;  /* 0x000000820000780c */ /* 0x000fda0007761670 */
[----:B------:R-:W-:-:S05]  /*1d9c0*/  @!P3 IMAD R97, R97, R17, RZ ;  /* 0x000000116161b224 */ /* 0x000fca00078e02ff */
[----:B------:R2:W-:Y:S01]  /*1d9d0*/  @!P3 STG.E.U8 desc[UR38][R2.64+0x81], R97 ;  /* 0x000081610200b986 */ /* 0x0005e2000c101126 */
        /* <DEDUP_REMOVED lines=46> */
[----:B---3--:R-:W-:Y:S01]  /*1dcc0*/  @!P4 IADD3.X R21, R98, UR36, RZ, P6, !PT ;  /* 0x000000246215cc10 */ /* 0x008fe2000b7fe4ff */
[----:B----4-:R-:W-:-:S04]  /*1dcd0*/  @!P3 IMAD R89, R92, R17, RZ ;  /* 0x000000115c59b224 */ /* 0x010fc800078e02ff */
        /* <DEDUP_REMOVED lines=77> */
[----:B------:R2:W-:Y:S03]  /*1e1b0*/  @!P3 STG.E.U8 desc[UR38][R20.64+0x98], R75 ;  /* 0x0000984b1400b986 */ /* 0x0005e6000c101126 */
[----:B------:R-:W-:Y:S01]  /*1e1c0*/  ISETP.LT.OR P3, PT, R0, 0x91, !P6 ;  /* 0x000000910000780c */ /* 0x000fe20007761670 */
[----:B------:R-:W-:-:S05]  /*1e1d0*/  @!P5 IMAD R79, R79, R17, RZ ;  /* 0x000000114f4fd224 */ /* 0x000fca00078e02ff */
[----:B------:R-:W-:Y:S07]  /*1e1e0*/  @!P5 STG.E.U8 desc[UR38][R22.64+0x99], R79 ;  /* 0x0000994f1600d986 */ /* 0x000fee000c101126 */
        /* <DEDUP_REMOVED lines=27> */
[----:B------:R-:W-:Y:S01]  /*1e3a0*/  @!P3 STG.E.U8 desc[UR38][R22.64+0x98], R21 ;  /* 0x000098151600b986 */ /* 0x000fe2000c101126 */
        /* <DEDUP_REMOVED lines=59> */
[----:B------:R3:W-:Y:S01]  /*1e760*/  @!P3 STG.E.U8 desc[UR38][R10.64+0xa9], R53 ;  /* 0x0000a9350a00b986 */ /* 0x0007e2000c101126 */
[----:B------:R-:W-:-:S13]  /*1e770*/  ISETP.LT.OR P3, PT, R0, 0xa9, !P5 ;  /* 0x000000a90000780c */ /* 0x000fda0006f61670 */
[----:B--2---:R-:W-:-:S05]  /*1e780*/  @!P3 IMAD R21, R54, R17, RZ ;  /* 0x000000113615b224 */ /* 0x004fca00078e02ff */
[----:B------:R-:W-:Y:S01]  /*1e790*/  @!P3 STG.E.U8 desc[UR38][R12.64+0xa8], R21 ;  /* 0x0000a8150c00b986 */ /* 0x000fe2000c101126 */
[----:B------:R-:W-:Y:S02]  /*1e7a0*/  ISETP.LT.OR P3, PT, R0, 0xaa, !P5 ;  /* 0x000000aa0000780c */ /* 0x000fe40006f61670 */
[----:B------:R-:W-:-:S11]  /*1e7b0*/  ISETP.GE.AND P6, PT, R6, 0x89, PT ;  /* 0x000000890600780c */ /* 0x000fd60003fc6270 */
[----:B------:R-:W-:-:S05]  /*1e7c0*/  @!P3 IMAD R55, R55, R17, RZ ;  /* 0x000000113737b224 */ /* 0x000fca00078e02ff */
[----:B------:R2:W-:Y:S01]  /*1e7d0*/  @!P3 STG.E.U8 desc[UR38][R12.64+0xa9], R55 ;  /* 0x0000a9370c00b986 */ /* 0x0005e2000c101126 */
[----:B------:R-:W-:-:S13]  /*1e7e0*/  ISETP.LT.OR P3, PT, R0, 0xa2, !P6 ;  /* 0x000000a20000780c */ /* 0x000fda0007761670 */
[----:B------:R-:W-:-:S04]  /*1e7f0*/  @!P3 IADD3 R14, P5, R4, UR37, RZ ;  /* 0x00000025040ebc10 */ /* 0x000fc8000ffbe0ff */
[----:B------:R-:W-:Y:S02]  /*1e800*/  @!P3 IADD3.X R15, R5, UR36, RZ, P5, !PT ;  /* 0x00000024050fbc10 */ /* 0x000fe4000affe4ff */
[----:B------:R-:W-:-:S04]  /*1e810*/  ISETP.GE.AND P5, PT, R6, 0x81, PT ;  /* 0x000000810600780c */ /* 0x000fc80003fa6270 */
[----:B------:R-:W-:-:S13]  /*1e820*/  ISETP.LT.OR P5, PT, R0, 0xa1, !P5 ;  /* 0x000000a10000780c */ /* 0x000fda0006fa1670 */
[----:B-1----:R-:W-:-:S05]  /*1e830*/  @!P5 IMAD R7, R40, R17, RZ ;  /* 0x000000112807d224 */ /* 0x002fca00078e02ff */
[----:B------:R-:W-:Y:S01]  /*1e840*/  @!P5 STG.E.U8 desc[UR38][R4.64+0xa0], R7 ;  /* 0x0000a0070400d986 */ /* 0x000fe2000c101126 */
[----:B------:R-:W-:-:S04]  /*1e850*/  ISETP.GE.AND P5, PT, R6, 0x81, PT ;  /* 0x000000810600780c */ /* 0x000fc80003fa6270 */
[----:B------:R-:W-:Y:S01]  /*1e860*/  ISETP.LT.OR P5, PT, R0, 0xa2, !P5 ;  /* 0x000000a20000780c */ /* 0x000fe20006fa1670 */
[-C--:B---3--:R-:W-:Y:S02]  /*1e870*/  @!P4 IMAD R11, R42, R17.reuse, RZ ;  /* 0x000000112a0bc224 */ /* 0x088fe400078e02ff */
[----:B------:R-:W-:-:S10]  /*1e880*/  @!P3 IMAD R43, R43, R17, RZ ;  /* 0x000000112b2bb224 */ /* 0x000fd400078e02ff */
[----:B------:R-:W-:-:S05]  /*1e890*/  @!P5 IMAD R41, R41, R17, RZ ;  /* 0x000000112929d224 */ /* 0x000fca00078e02ff */
[----:B------:R-:W-:Y:S01]  /*1e8a0*/  @!P5 STG.E.U8 desc[UR38][R4.64+0xa1], R41 ;  /* 0x0000a1290400d986 */ /* 0x000fe2000c101126 */
[----:B------:R-:W-:-:S03]  /*1e8b0*/  ISETP.GE.AND P5, PT, R6, 0x81, PT ;  /* 0x000000810600780c */ /* 0x000fc60003fa6270 */
[----:B------:R-:W-:Y:S04]  /*1e8c0*/  @!P4 STG.E.U8 desc[UR38][R72.64+0xa0], R11 ;  /* 0x0000a00b4800c986 */ /* 0x000fe8000c101126 */
[----:B------:R1:W-:Y:S01]  /*1e8d0*/  @!P3 STG.E.U8 desc[UR38][R14.64+0xa1], R43 ;  /* 0x0000a12b0e00b986 */ /* 0x0003e2000c101126 */
[C---:B------:R-:W-:Y:S02]  /*1e8e0*/  ISETP.LT.OR P3, PT, R0.reuse, 0xa9, !P5 ;  /* 0x000000a90000780c */ /* 0x040fe40006f61670 */
[----:B------:R-:W-:-:S11]  /*1e8f0*/  ISETP.LT.OR P4, PT, R0, 0xaa, !P5 ;  /* 0x000000aa0000780c */ /* 0x000fd60006f81670 */
[----:B--2---:R-:W-:-:S05]  /*1e900*/  @!P3 IMAD R13, R44, R17, RZ ;  /* 0x000000112c0db224 */ /* 0x004fca00078e02ff */
[----:B------:R2:W-:Y:S01]  /*1e910*/  @!P3 STG.E.U8 desc[UR38][R4.64+0xa8], R13 ;  /* 0x0000a80d0400b986 */ /* 0x0005e2000c101126 */
[C---:B------:R-:W-:Y:S01]  /*1e920*/  ISETP.LT.OR P3, PT, R0.reuse, 0xa9, !P6 ;  /* 0x000000a90000780c */ /* 0x040fe20007761670 */
[----:B------:R-:W-:Y:S01]  /*1e930*/  @!P4 IMAD R45, R45, R17, RZ ;  /* 0x000000112d2dc224 */ /* 0x000fe200078e02ff */
[----:B------:R-:W-:-:S04]  /*1e940*/  ISETP.LT.OR P5, PT, R0, 0xaa, !P6 ;  /* 0x000000aa0000780c */ /* 0x000fc800077a1670 */
[----:B------:R3:W-:Y:S01]  /*1e950*/  @!P4 STG.E.U8 desc[UR38][R4.64+0xa9], R45 ;  /* 0x0000a92d0400c986 */ /* 0x0007e2000c101126 */
[----:B------:R-:W-:-:S06]  /*1e960*/  ISETP.GE.AND P6, PT, R6, 0x101, PT ;  /* 0x000001010600780c */ /* 0x000fcc0003fc6270 */
[----:B------:R-:W-:Y:S01]  /*1e970*/  @!P3 IADD3 R10, P4, R4, UR37, RZ ;  /* 0x00000025040abc10 */ /* 0x000fe2000ff9e0ff */
[----:B-1----:R-:W-:-:S03]  /*1e980*/  @!P3 IMAD R15, R46, R17, RZ ;  /* 0x000000112e0fb224 */ /* 0x002fc600078e02ff */
[----:B------:R-:W-:Y:S02]  /*1e990*/  @!P3 IADD3.X R11, R5, UR36, RZ, P4, !PT ;  /* 0x00000024050bbc10 */ /* 0x000fe4000a7fe4ff */
[----:B------:R-:W-:-:S03]  /*1e9a0*/  @!P5 IADD3 R6, P4, R4, UR37, RZ ;  /* 0x000000250406dc10 */ /* 0x000fc6000ff9e0ff */
[----:B------:R1:W-:Y:S01]  /*1e9b0*/  @!P3 STG.E.U8 desc[UR38][R10.64+0xa8], R15 ;  /* 0x0000a80f0a00b986 */ /* 0x0003e2000c101126 */
[C---:B------:R-:W-:Y:S01]  /*1e9c0*/  ISETP.LT.OR P3, PT, R0.reuse, 0xa1, !P6 ;  /* 0x000000a10000780c */ /* 0x040fe20007761670 */
[----:B------:R-:W-:Y:S01]  /*1e9d0*/  @!P5 IMAD R47, R47, R17, RZ ;  /* 0x000000112f2fd224 */ /* 0x000fe200078e02ff */
[----:B------:R-:W-:Y:S02]  /*1e9e0*/  @!P5 IADD3.X R7, R5, UR36, RZ, P4, !PT ;  /* 0x000000240507dc10 */ /* 0x000fe4000a7fe4ff */
[----:B------:R-:W-:-:S03]  /*1e9f0*/  ISETP.LT.OR P4, PT, R0, 0xa2, !P6 ;  /* 0x000000a20000780c */ /* 0x000fc60007781670 */
[----:B------:R4:W-:Y:S01]  /*1ea00*/  @!P5 STG.E.U8 desc[UR38][R6.64+0xa9], R47 ;  /* 0x0000a92f0600d986 */ /* 0x0009e2000c101126 */
[----:B------:R-:W-:-:S05]  /*1ea10*/  ISETP.LT.OR P5, PT, R0, 0xa1, !P2 ;  /* 0x000000a10000780c */ /* 0x000fca00057a1670 */
[----:B--2---:R-:W-:-:S04]  /*1ea20*/  @!P3 IMAD R13, R32, R17, RZ ;  /* 0x00000011200db224 */ /* 0x004fc800078e02ff */
[----:B------:R-:W-:Y:S01]  /*1ea30*/  @!P4 IMAD R33, R33, R17, RZ ;  /* 0x000000112121c224 */ /* 0x000fe200078e02ff */
[----:B------:R2:W-:Y:S01]  /*1ea40*/  @!P3 STG.E.U8 desc[UR38][R2.64+0xa0], R13 ;  /* 0x0000a00d0200b986 */ /* 0x0005e2000c101126 */
[----:B------:R-:W-:-:S03]  /*1ea50*/  ISETP.LT.OR P3, PT, R0, 0xa2, !P2 ;  /* 0x000000a20000780c */ /* 0x000fc60005761670 */
[----:B------:R-:W-:Y:S01]  /*1ea60*/  @!P4 STG.E.U8 desc[UR38][R2.64+0xa1], R33 ;  /* 0x0000a1210200c986 */ /* 0x000fe2000c101126 */
[----:B---3--:R-:W-:Y:S01]  /*1ea70*/  @!P5 IADD3 R4, P4, R2, UR37, RZ ;  /* 0x000000250204dc10 */ /* 0x008fe2000ff9e0ff */
[----:B-1----:R-:W-:-:S03]  /*1ea80*/  @!P5 IMAD R11, R34, R17, RZ ;  /* 0x00000011220bd224 */ /* 0x002fc600078e02ff */
[----:B------:R-:W-:Y:S02]  /*1ea90*/  @!P5 IADD3.X R5, R3, UR36, RZ, P4, !PT ;  /* 0x000000240305dc10 */ /* 0x000fe4000a7fe4ff */
[----:B------:R-:W-:-:S03]  /*1eaa0*/  ISETP.LT.OR P4, PT, R0, 0xa9, !P6 ;  /* 0x000000a90000780c */ /* 0x000fc60007781670 */
[----:B------:R1:W-:Y:S01]  /*1eab0*/  @!P5 STG.E.U8 desc[UR38][R4.64+0xa0], R11 ;  /* 0x0000a00b0400d986 */ /* 0x0003e2000c101126 */
[----:B----4-:R-:W-:Y:S02]  /*1eac0*/  @!P3 IADD3 R6, P5, R2, UR37, RZ ;  /* 0x000000250206bc10 */ /* 0x010fe4000ffbe0ff */
[C---:B------:R-:W-:Y:S02]  /*1ead0*/  ISETP.LT.OR P6, PT, R0.reuse, 0xaa, !P6 ;  /* 0x000000aa0000780c */ /* 0x040fe400077c1670 */
[----:B------:R-:W-:Y:S02]  /*1eae0*/  @!P3 IADD3.X R7, R3, UR36, RZ, P5, !PT ;  /* 0x000000240307bc10 */ /* 0x000fe4000affe4ff */
[C---:B------:R-:W-:Y:S01]  /*1eaf0*/  ISETP.LT.OR P5, PT, R0.reuse, 0xa9, !P2 ;  /* 0x000000a90000780c */ /* 0x040fe200057a1670 */
[-C--:B------:R-:W-:Y:S01]  /*1eb00*/  @!P3 IMAD R35, R35, R17.reuse, RZ ;  /* 0x000000112323b224 */ /* 0x080fe200078e02ff */
[----:B------:R-:W-:Y:S01]  /*1eb10*/  ISETP.LT.OR P2, PT, R0, 0xaa, !P2 ;  /* 0x000000aa0000780c */ /* 0x000fe20005741670 */
[----:B--2---:R-:W-:-:S03]  /*1eb20*/  @!P4 IMAD R13, R36, R17, RZ ;  /* 0x00000011240dc224 */ /* 0x004fc600078e02ff */
[----:B------:R2:W-:Y:S03]  /*1eb30*/  @!P3 STG.E.U8 desc[UR38][R6.64+0xa1], R35 ;  /* 0x0000a1230600b986 */ /* 0x0005e6000c101126 */
[-C--:B------:R-:W-:Y:S01]  /*1eb40*/  @!P6 IMAD R37, R37, R17.reuse, RZ ;  /* 0x000000112525e224 */ /* 0x080fe200078e02ff */
[----:B------:R-:W-:Y:S03]  /*1eb50*/  @!P4 STG.E.U8 desc[UR38][R2.64+0xa8], R13 ;  /* 0x0000a80d0200c986 */ /* 0x000fe6000c101126 */
[----:B-1----:R-:W-:Y:S01]  /*1eb60*/  @!P5 IADD3 R4, P4, R2, UR37, RZ ;  /* 0x000000250204dc10 */ /* 0x002fe2000ff9e0ff */
[----:B------:R-:W-:Y:S01]  /*1eb70*/  @!P6 STG.E.U8 desc[UR38][R2.64+0xa9], R37 ;  /* 0x0000a9250200e986 */ /* 0x000fe2000c101126 */
[----:B------:R-:W-:Y:S01]  /*1eb80*/  @!P5 IMAD R15, R38, R17, RZ ;  /* 0x00000011260fd224 */ /* 0x000fe200078e02ff */
[----:B------:R-:W-:-:S02]  /*1eb90*/  ISETP.LT.OR P6, PT, R0, 0xa2, !P0 ;  /* 0x000000a20000780c */ /* 0x000fc400047c1670 */
[----:B------:R-:W-:Y:S02]  /*1eba0*/  @!P5 IADD3.X R5, R3, UR36, RZ, P4, !PT ;  /* 0x000000240305dc10 */ /* 0x000fe4000a7fe4ff */
[----:B------:R-:W-:Y:S02]  /*1ebb0*/  ISETP.LT.OR P3, PT, R0, 0xa1, !P0 ;  /* 0x000000a10000780c */ /* 0x000fe40004761670 */
[----:B------:R-:W-:Y:S01]  /*1ebc0*/  @!P2 IADD3 R10, P4, R2, UR37, RZ ;  /* 0x00000025020aac10 */ /* 0x000fe2000ff9e0ff */
[----:B------:R1:W-:Y:S01]  /*1ebd0*/  @!P5 STG.E.U8 desc[UR38][R4.64+0xa8], R15 ;  /* 0x0000a80f0400d986 */ /* 0x0003e2000c101126 */
[----:B------:R-:W-:Y:S01]  /*1ebe0*/  ISETP.LT.OR P5, PT, R0, 0xa1, !P1 ;  /* 0x000000a10000780c */ /* 0x000fe20004fa1670 */
[----:B------:R-:W-:Y:S01]  /*1ebf0*/  @!P2 IMAD R39, R39, R17, RZ ;  /* 0x000000112727a224 */ /* 0x000fe200078e02ff */
[----:B------:R-:W-:-:S03]  /*1ec00*/  @!P2 IADD3.X R11, R3, UR36, RZ, P4, !PT ;  /* 0x00000024030bac10 */ /* 0x000fc6000a7fe4ff */
[-C--:B------:R-:W-:Y:S02]  /*1ec10*/  @!P6 IMAD R25, R25, R17.reuse, RZ ;  /* 0x000000111919e224 */ /* 0x080fe400078e02ff */
[----:B------:R3:W-:Y:S01]  /*1ec20*/  @!P2 STG.E.U8 desc[UR38][R10.64+0xa9], R39 ;  /* 0x0000a9270a00a986 */ /* 0x0007e2000c101126 */
[----:B--2---:R-:W-:Y:S01]  /*1ec30*/  IADD3 R6, P2, R2, UR61, RZ ;  /* 0x0000003d02067c10 */ /* 0x004fe2000ff5e0ff */
[----:B------:R-:W-:Y:S01]  /*1ec40*/  @!P3 IMAD R7, R24, R17, RZ ;  /* 0x000000111807b224 */ /* 0x000fe200078e02ff */
[----:B------:R-:W-:Y:S01]  /*1ec50*/  ISETP.LT.OR P4, PT, R0, 0xa2, !P1 ;  /* 0x000000a20000780c */ /* 0x000fe20004f81670 */
[----:B------:R-:W-:Y:S01]  /*1ec60*/  @!P6 STG.E.U8 desc[UR38][R8.64+0xa1], R25 ;  /* 0x0000a1190800e986 */ /* 0x000fe2000c101126 */
[----:B------:R-:W-:Y:S02]  /*1ec70*/  IADD3.X R12, R3, UR60, RZ, P2, !PT ;  /* 0x0000003c030c7c10 */ /* 0x000fe400097fe4ff */
[----:B-1----:R-:W-:Y:S01]  /*1ec80*/  @!P5 IADD3 R4, P2, R6, UR37, RZ ;  /* 0x000000250604dc10 */ /* 0x002fe2000ff5e0ff */
[----:B------:R1:W-:Y:S01]  /*1ec90*/  @!P3 STG.E.U8 desc[UR38][R8.64+0xa0], R7 ;  /* 0x0000a0070800b986 */ /* 0x0003e2000c101126 */
[----:B------:R-:W-:-:S02]  /*1eca0*/  ISETP.LT.OR P6, PT, R0, 0xa9, !P1 ;  /* 0x000000a90000780c */ /* 0x000fc40004fc1670 */
[----:B------:R-:W-:Y:S01]  /*1ecb0*/  ISETP.LT.OR P1, PT, R0, 0xaa, !P1 ;  /* 0x000000aa0000780c */ /* 0x000fe20004f21670 */
[----:B------:R-:W-:Y:S01]  /*1ecc0*/  @!P5 IMAD R13, R26, R17, RZ ;  /* 0x000000111a0dd224 */ /* 0x000fe200078e02ff */
[C---:B------:R-:W-:Y:S02]  /*1ecd0*/  ISETP.LT.OR P3, PT, R0.reuse, 0xa9, !P0 ;  /* 0x000000a90000780c */ /* 0x040fe40004761670 */
[----:B------:R-:W-:Y:S02]  /*1ece0*/  ISETP.LT.OR P0, PT, R0, 0xaa, !P0 ;  /* 0x000000aa0000780c */ /* 0x000fe40004701670 */
[----:B------:R-:W-:Y:S02]  /*1ecf0*/  @!P5 IADD3.X R5, R12, UR36, RZ, P2, !PT ;  /* 0x000000240c05dc10 */ /* 0x000fe400097fe4ff */
[----:B---3--:R-:W-:-:S03]  /*1ed00*/  IADD3 R10, P2, R2, UR61, RZ ;  /* 0x0000003d020a7c10 */ /* 0x008fc6000ff5e0ff */
[----:B------:R2:W-:Y:S01]  /*1ed10*/  @!P5 STG.E.U8 desc[UR38][R4.64+0xa0], R13 ;  /* 0x0000a00d0400d986 */ /* 0x0005e2000c101126 */
[----:B------:R-:W-:Y:S02]  /*1ed20*/  IADD3.X R0, R3, UR60, RZ, P2, !PT ;  /* 0x0000003c03007c10 */ /* 0x000fe400097fe4ff */
[----:B------:R-:W-:Y:S02]  /*1ed30*/  @!P4 IADD3 R2, P5, R10, UR37, RZ ;  /* 0x000000250a02cc10 */ /* 0x000fe4000ffbe0ff */
[----:B------:R-:W-:Y:S02]  /*1ed40*/  @!P6 IADD3 R6, P2, R6, UR37, RZ ;  /* 0x000000250606ec10 */ /* 0x000fe4000ff5e0ff */
[----:B------:R-:W-:Y:S01]  /*1ed50*/  @!P4 IADD3.X R3, R0, UR36, RZ, P5, !PT ;  /* 0x000000240003cc10 */ /* 0x000fe2000affe4ff */
[-C--:B------:R-:W-:Y:S01]  /*1ed60*/  @!P4 IMAD R27, R27, R17.reuse, RZ ;  /* 0x000000111b1bc224 */ /* 0x080fe200078e02ff */
[----:B------:R-:W-:Y:S01]  /*1ed70*/  @!P1 IADD3 R10, P5, R10, UR37, RZ ;  /* 0x000000250a0a9c10 */ /* 0x000fe2000ffbe0ff */
[-C--:B------:R-:W-:Y:S01]  /*1ed80*/  @!P3 IMAD R15, R28, R17.reuse, RZ ;  /* 0x000000111c0fb224 */ /* 0x080fe200078e02ff */
[----:B-1----:R-:W-:Y:S01]  /*1ed90*/  @!P6 IADD3.X R7, R12, UR36, RZ, P2, !PT ;  /* 0x000000240c07ec10 */ /* 0x002fe200097fe4ff */
[-C--:B------:R-:W-:Y:S01]  /*1eda0*/  @!P0 IMAD R29, R29, R17.reuse, RZ ;  /* 0x000000111d1d8224 */ /* 0x080fe200078e02ff */
[----:B------:R-:W-:Y:S01]  /*1edb0*/  @!P1 IADD3.X R11, R0, UR36, RZ, P5, !PT ;  /* 0x00000024000b9c10 */ /* 0x000fe2000affe4ff */
[----:B------:R-:W-:-:S02]  /*1edc0*/  @!P6 IMAD R21, R30, R17, RZ ;  /* 0x000000111e15e224 */ /* 0x000fc400078e02ff */
[----:B------:R-:W-:Y:S01]  /*1edd0*/  @!P1 IMAD R31, R31, R17, RZ ;  /* 0x000000111f1f9224 */ /* 0x000fe200078e02ff */
[----:B------:R2:W-:Y:S04]  /*1ede0*/  @!P4 STG.E.U8 desc[UR38][R2.64+0xa1], R27 ;  /* 0x0000a11b0200c986 */ /* 0x0005e8000c101126 */
[----:B------:R2:W-:Y:S04]  /*1edf0*/  @!P3 STG.E.U8 desc[UR38][R8.64+0xa8], R15 ;  /* 0x0000a80f0800b986 */ /* 0x0005e8000c101126 */
[----:B------:R2:W-:Y:S04]  /*1ee00*/  @!P0 STG.E.U8 desc[UR38][R8.64+0xa9], R29 ;  /* 0x0000a91d08008986 */ /* 0x0005e8000c101126 */
[----:B------:R2:W-:Y:S04]  /*1ee10*/  @!P6 STG.E.U8 desc[UR38][R6.64+0xa8], R21 ;  /* 0x0000a8150600e986 */ /* 0x0005e8000c101126 */
[----:B------:R2:W-:Y:S02]  /*1ee20*/  @!P1 STG.E.U8 desc[UR38][R10.64+0xa9], R31 ;  /* 0x0000a91f0a009986 */ /* 0x0005e4000c101126 */
.L_x_116:
[----:B------:R-:W-:Y:S05]  /*1ee30*/  BSYNC B0 ;  /* 0x0000000000007941 */ /* 0x000fea0003800000 */
.L_x_34:
[----:B--2---:R-:W2:Y:S04]  /*1ee40*/  LDL.LU R3, [R1+0x25c] ;  /* 0x00025c0001037983 */ /* 0x004ea80000300800 */
[----:B-1----:R-:W2:Y:S01]  /*1ee50*/  LDL.LU R2, [R1+0x260] ;  /* 0x0002600001027983 */ /* 0x002ea20000300800 */
[----:B------:R-:W-:Y:S01]  /*1ee60*/  ULDC UR4, c[0x0][0xc] ;  /* 0x0000030000047ab9 */ /* 0x000fe20000000800 */
[----:B------:R-:W-:Y:S01]  /*1ee70*/  ULDC UR5, c[0x0][0x10] ;  /* 0x0000040000057ab9 */ /* 0x000fe20000000800 */
[----:B------:R-:W2:Y:S01]  /*1ee80*/  LDC R5, c[0x0][0x14] ;  /* 0x00000500ff057b82 */ /* 0x000ea20000000800 */
[----:B------:R-:W-:Y:S01]  /*1ee90*/  UIMAD.WIDE.U32 UR4, UR4, UR5, URZ ;  /* 0x00000005040472a5 */ /* 0x000fe2000f8e003f */
[----:B------:R-:W-:-:S05]  /*1eea0*/  PRMT R0, RZ, 0x7610, R0 ;  /* 0x00007610ff007816 */ /* 0x000fca0000000000 */
[----:B--2---:R-:W-:-:S04]  /*1eeb0*/  IMAD.WIDE.U32 R2, R5, UR4, R2 ;  /* 0x0000000405027c25 */ /* 0x004fc8000f8e0002 */
[----:B------:R-:W-:Y:S01]  /*1eec0*/  IMAD R5, R5, UR5, RZ ;  /* 0x0000000505057c24 */ /* 0x000fe2000f8e02ff */
[----:B------:R-:W-:Y:S01]  /*1eed0*/  ULDC.64 UR4, c[0x0][0x650] ;  /* 0x0001940000047ab9 */ /* 0x000fe20000000a00 */
[----:B------:R-:W-:Y:S01]  /*1eee0*/  IMAD.MOV.U32 R6, RZ, RZ, R2 ;  /* 0x000000ffff067224 */ /* 0x000fe200078e0002 */
[----:B------:R-:W-:Y:S01]  /*1eef0*/  ISETP.GE.U32.AND P0, PT, R2, UR4, PT ;  /* 0x0000000402007c0c */ /* 0x000fe2000bf06070 */
[----:B------:R-:W-:Y:S01]  /*1ef00*/  IMAD.IADD R4, R3, 0x1, R5 ;  /* 0x0000000103047824 */ /* 0x000fe200078e0205 */
[----:B------:R-:W-:Y:S02]  /*1ef10*/  UMOV UR4, 0xffffffff ;  /* 0xffffffff00047882 */ /* 0x000fe40000000000 */
[----:B------:R-:W-:Y:S02]  /*1ef20*/  IMAD.U32 R2, RZ, RZ, UR4 ;  /* 0x00000004ff027e24 */ /* 0x000fe4000f8e00ff */
[----:B------:R1:W-:Y:S01]  /*1ef30*/  STL [R1+0x25c], R4 ;  /* 0x00025c0401007387 */ /* 0x0003e20000100800 */
[----:B------:R-:W-:Y:S01]  /*1ef40*/  ISETP.GE.U32.AND.EX P0, PT, R4, UR5, PT, P0 ;  /* 0x0000000504007c0c */ /* 0x000fe2000bf06100 */
[----:B------:R-:W-:-:S02]  /*1ef50*/  UMOV UR5, 0xffffffff ;  /* 0xffffffff00057882 */ /* 0x000fc40000000000 */
[----:B------:R1:W-:Y:S01]  /*1ef60*/  STL [R1+0x260], R6 ;  /* 0x0002600601007387 */ /* 0x0003e20000100800 */
[----:B------:R-:W-:-:S03]  /*1ef70*/  IMAD.U32 R22, RZ, RZ, UR5 ;  /* 0x00000005ff167e24 */ /* 0x000fc6000f8e00ff */
[----:B------:R1:W-:Y:S06]  /*1ef80*/  STL [R1+0x264], R2 ;  /* 0x0002640201007387 */ /* 0x0003ec0000100800 */
[----:B------:R-:W-:Y:S05]  /*1ef90*/  @P0 BRA `(.L_x_117) ;  /* 0x0000000400940947 */ /* 0x000fea0003800000 */
[----:B------:R-:W2:Y:S01]  /*1efa0*/  S2UR UR7, SR_CTAID.X ;  /* 0x00000000000779c3 */ /* 0x000ea20000002500 */
[----:B------:R-:W-:Y:S01]  /*1efb0*/  ULDC.64 UR4, c[0x0][0x628] ;  /* 0x00018a0000047ab9 */ /* 0x000fe20000000a00 */
[----:B------:R-:W-:Y:S01]  /*1efc0*/  ULDC UR6, c[0x0][0x150] ;  /* 0x0000540000067ab9 */ /* 0x000fe20000000800 */
[----:B------:R-:W-:Y:S01]  /*1efd0*/  ISETP.NE.U32.AND P0, PT, RZ, UR4, PT ;  /* 0x00000004ff007c0c */ /* 0x000fe2000bf05070 */
[----:B------:R-:W-:Y:S01]  /*1efe0*/  ULDC UR15, c[0x0][0x630] ;  /* 0x00018c00000f7ab9 */ /* 0x000fe20000000800 */
[----:B------:R-:W-:Y:S01]  /*1eff0*/  R2UR UR16, R6 ;  /* 0x00000000061072ca */ /* 0x000fe200000e0000 */
[----:B------:R-:W-:Y:S01]  /*1f000*/  ULDC UR18, c[0x0][0x154] ;  /* 0x0000550000127ab9 */ /* 0x000fe20000000800 */
[----:B------:R-:W-:Y:S01]  /*1f010*/  ISETP.NE.AND.EX P0, PT, RZ, UR5, PT, P0 ;  /* 0x00000005ff007c0c */ /* 0x000fe2000bf05300 */
[----:B------:R-:W3:Y:S01]  /*1f020*/  S2UR UR19, SR_CTAID.Y ;  /* 0x00000000001379c3 */ /* 0x000ee20000002600 */
[----:B------:R-:W-:Y:S02]  /*1f030*/  R2UR UR17, R4 ;  /* 0x00000000041172ca */ /* 0x000fe400000e0000 */
[----:B------:R-:W-:-:S02]  /*1f040*/  R2UR UR12, R6 ;  /* 0x00000000060c72ca */ /* 0x000fc400000e0000 */
[----:B------:R-:W-:Y:S02]  /*1f050*/  R2UR UR13, R4 ;  /* 0x00000000040d72ca */ /* 0x000fe400000e0000 */
[----:B--2---:R-:W-:-:S05]  /*1f060*/  I2FP.F32.U32 R0, UR7 ;  /* 0x0000000700007c45 */ /* 0x004fca0008201000 */
[----:B------:R-:W-:-:S04]  /*1f070*/  FMUL R0, R0, UR6 ;  /* 0x0000000600007c20 */ /* 0x000fc80008400000 */
[----:B-1----:R1:W2:Y:S01]  /*1f080*/  F2I.U32.TRUNC.NTZ R2, R0 ;  /* 0x0000000000027305 */ /* 0x0022a2000020f000 */
[----:B---3--:R-:W-:Y:S05]  /*1f090*/  @!P0 BRA `(.L_x_118) ;  /* 0x0000000000308947 */ /* 0x008fea0003800000 */
        /* <DEDUP_REMOVED lines=12> */
.L_x_118:
[----:B------:R-:W-:Y:S01]  /*1f160*/  USHF.R.U64 UR6, UR12, UR15, UR13 ;  /* 0x0000000f0c067299 */ /* 0x000fe2000800120d */
[----:B-1----:R-:W-:Y:S01]  /*1f170*/  I2FP.F32.U32 R0, UR19 ;  /* 0x0000001300007c45 */ /* 0x002fe20008201000 */
[----:B------:R-:W-:Y:S01]  /*1f180*/  USHF.R.U32.HI UR4, URZ, UR15, UR13 ;  /* 0x0000000f3f047299 */ /* 0x000fe2000801160d */
[----:B--2---:R-:W-:Y:S01]  /*1f190*/  R2UR UR14, R2 ;  /* 0x00000000020e72ca */ /* 0x004fe200000e0000 */
[----:B------:R-:W-:Y:S02]  /*1f1a0*/  UIADD3 UR9, UP0, URZ, -UR6, URZ ;  /* 0x800000063f097290 */ /* 0x000fe4000ff1e03f */
[----:B------:R-:W-:Y:S01]  /*1f1b0*/  FMUL R0, R0, UR18 ;  /* 0x0000001200007c20 */ /* 0x000fe20008400000 */
[----:B------:R-:W-:Y:S01]  /*1f1c0*/  ULDC.64 UR12, c[0x0][0x620] ;  /* 0x00018800000c7ab9 */ /* 0x000fe20000000a00 */
[----:B------:R-:W-:Y:S01]  /*1f1d0*/  UIADD3.X UR4, URZ, ~UR4, URZ, UP0, !UPT ;  /* 0x800000043f047290 */ /* 0x000fe200087fe43f */
[----:B------:R-:W-:Y:S01]  /*1f1e0*/  UMOV UR10, UR16 ;  /* 0x00000010000a7c82 */ /* 0x000fe20008000000 */
[----:B------:R-:W-:-:S02]  /*1f1f0*/  UMOV UR11, UR17 ;  /* 0x00000011000b7c82 */ /* 0x000fc40008000000 */
[----:B------:R-:W1:Y:S01]  /*1f200*/  F2I.U32.TRUNC.NTZ R0, R0 ;  /* 0x0000000000007305 */ /* 0x000e62000020f000 */
[----:B------:R-:W-:Y:S02]  /*1f210*/  UIMAD UR4, UR4, UR12, URZ ;  /* 0x0000000c040472a4 */ /* 0x000fe4000f8e023f */
[----:B------:R-:W-:Y:S02]  /*1f220*/  UIMAD.WIDE.U32 UR10, UR9, UR12, UR10 ;  /* 0x0000000c090a72a5 */ /* 0x000fe4000f8e000a */
[----:B------:R-:W-:Y:S01]  /*1f230*/  UIMAD UR9, UR9, UR13, UR4 ;  /* 0x0000000d090972a4 */ /* 0x000fe2000f8e0204 */
[----:B------:R-:W-:Y:S01]  /*1f240*/  ULDC UR22, c[0x0][0x658] ;  /* 0x0001960000167ab9 */ /* 0x000fe20000000800 */
[----:B------:R-:W-:Y:S02]  /*1f250*/  UMOV UR12, 0xffffffff ;  /* 0xffffffff000c7882 */ /* 0x000fe40000000000 */
[----:B------:R-:W-:Y:S01]  /*1f260*/  UIADD3 UR11, UR11, UR9, URZ ;  /* 0x000000090b0b7290 */ /* 0x000fe2000fffe03f */
[----:B------:R-:W-:Y:S01]  /*1f270*/  ULDC UR13, c[0x0][0x618] ;  /* 0x00018600000d7ab9 */ /* 0x000fe20000000800 */
[----:B------:R-:W-:Y:S01]  /*1f280*/  ULDC.64 UR4, c[0x0][0x640] ;  /* 0x0001900000047ab9 */ /* 0x000fe20000000a00 */
[----:B------:R-:W-:Y:S01]  /*1f290*/  USHF.L.U32 UR18, UR12, UR22, URZ ;  /* 0x000000160c127299 */ /* 0x000fe2000800063f */
[----:B------:R-:W-:Y:S01]  /*1f2a0*/  ISETP.NE.U32.AND P0, PT, RZ, UR4, PT ;  /* 0x00000004ff007c0c */ /* 0x000fe2000bf05070 */
[----:B------:R-:W-:Y:S01]  /*1f2b0*/  USHF.R.U64 UR12, UR10, UR13, UR11 ;  /* 0x0000000d0a0c7299 */ /* 0x000fe2000800120b */
[----:B-1----:R-:W-:Y:S01]  /*1f2c0*/  R2UR UR16, R0 ;  /* 0x00000000001072ca */ /* 0x002fe200000e0000 */
[----:B------:R-:W-:Y:S01]  /*1f2d0*/  USHF.R.U32.HI UR10, URZ, UR13, UR11 ;  /* 0x0000000d3f0a7299 */ /* 0x000fe2000801160b */
[----:B------:R-:W-:Y:S01]  /*1f2e0*/  ISETP.NE.AND.EX P0, PT, RZ, UR5, PT, P0 ;  /* 0x00000005ff007c0c */ /* 0x000fe2000bf05300 */
[----:B------:R-:W-:Y:S01]  /*1f2f0*/  ULDC UR17, c[0x0][0x608] ;  /* 0x0001820000117ab9 */ /* 0x000fe20000000800 */
[----:B------:R-:W-:-:S02]  /*1f300*/  ULOP3.LUT UR23, URZ, UR18, URZ, 0x33, !UPT ;  /* 0x000000123f177292 */ /* 0x000fc4000f8e333f */
[----:B------:R-:W-:Y:S02]  /*1f310*/  USHF.R.U64 UR18, UR12, UR17, UR10 ;  /* 0x000000110c127299 */ /* 0x000fe4000800120a */
[----:B------:R-:W-:Y:S01]  /*1f320*/  USHF.R.U32.HI UR10, URZ, UR17, UR10 ;  /* 0x000000113f0a7299 */ /* 0x000fe2000801160a */
[----:B------:R-:W-:Y:S01]  /*1f330*/  UMOV UR20, 0x1 ;  /* 0x0000000100147882 */ /* 0x000fe20000000000 */
[----:B------:R-:W-:Y:S02]  /*1f340*/  UIADD3 UR14, -UR14, URZ, URZ ;  /* 0x0000003f0e0e7290 */ /* 0x000fe4000fffe13f */
[----:B------:R-:W-:Y:S02]  /*1f350*/  USHF.L.U32 UR13, UR20, UR22, URZ ;  /* 0x00000016140d7299 */ /* 0x000fe4000800063f */
[----:B------:R-:W-:Y:S01]  /*1f360*/  USHF.R.U64 UR20, UR18, UR22, UR10 ;  /* 0x0000001612147299 */ /* 0x000fe2000800120a */
[----:B------:R-:W-:Y:S01]  /*1f370*/  ULDC UR15, c[0x0][0x144] ;  /* 0x00005100000f7ab9 */ /* 0x000fe20000000800 */
[----:B------:R-:W-:Y:S01]  /*1f380*/  ULDC UR8, c[0x0][0x600] ;  /* 0x0001800000087ab9 */ /* 0x000fe20000000800 */
[----:B------:R-:W-:-:S02]  /*1f390*/  UIADD3 UR21, -UR16, URZ, URZ ;  /* 0x0000003f10157290 */ /* 0x000fc4000fffe13f */
[----:B------:R-:W-:Y:S02]  /*1f3a0*/  USHF.R.U32.HI UR17, URZ, UR22, UR10 ;  /* 0x000000163f117299 */ /* 0x000fe4000801160a */
[----:B------:R-:W-:Y:S02]  /*1f3b0*/  UIADD3 UR9, UR8, -0x1, URZ ;  /* 0xffffffff08097890 */ /* 0x000fe4000fffe03f */
[----:B------:R-:W-:Y:S01]  /*1f3c0*/  UIMAD UR22, UR15, UR14, UR7 ;  /* 0x0000000e0f1672a4 */ /* 0x000fe2000f8e0207 */
[----:B------:R-:W-:Y:S01]  /*1f3d0*/  ULDC UR26, c[0x0][0x148] ;  /* 0x00005200001a7ab9 */ /* 0x000fe20000000800 */
[----:B------:R-:W-:Y:S01]  /*1f3e0*/  ULDC UR24, c[0x0][0x648] ;  /* 0x0001920000187ab9 */ /* 0x000fe20000000800 */
[----:B------:R-:W-:Y:S01]  /*1f3f0*/  ULDC UR25, c[0x0][0x638] ;  /* 0x00018e0000197ab9 */ /* 0x000fe20000000800 */
[----:B------:R-:W-:Y:S01]  /*1f400*/  UMOV UR16, UR20 ;  /* 0x0000001400107c82 */ /* 0x000fe20008000000 */
[----:B------:R-:W-:Y:S07]  /*1f410*/  @!P0 BRA `(.L_x_119) ;  /* 0x0000000000288947 */ /* 0x000fee0003800000 */
        /* <DEDUP_REMOVED lines=10> */
.L_x_119:
[----:B------:R-:W2:Y:S01]  /*1f4c0*/  LDL R0, [R1+0x27c] ;  /* 0x00027c0001007983 */ /* 0x000ea20000100800 */
[----:B------:R-:W-:Y:S01]  /*1f4d0*/  IMAD.U32 R2, RZ, RZ, UR6 ;  /* 0x00000006ff027e24 */ /* 0x000fe2000f8e00ff */
[----:B------:R-:W-:Y:S02]  /*1f4e0*/  ULOP3.LUT UR7, UR18, UR23, URZ, 0xc0, !UPT ;  /* 0x0000001712077292 */ /* 0x000fe4000f8ec03f */
[----:B------:R-:W-:Y:S02]  /*1f4f0*/  ULOP3.LUT UR9, UR12, UR9, URZ, 0xc0, !UPT ;  /* 0x000000090c097292 */ /* 0x000fe4000f8ec03f */
[----:B------:R3:W-:Y:S01]  /*1f500*/  STL [R1+0x264], R2 ;  /* 0x0002640201007387 */ /* 0x0007e20000100800 */
[----:B--2---:R-:W-:Y:S01]  /*1f510*/  R2UR UR4, R0 ;  /* 0x00000000000472ca */ /* 0x004fe200000e0000 */
[----:B------:R-:W-:-:S12]  /*1f520*/  IMAD.MOV.U32 R0, RZ, RZ, 0x1 ;  /* 0x00000001ff007424 */ /* 0x000fd800078e00ff */
[----:B------:R-:W-:Y:S02]  /*1f530*/  UISETP.NE.AND UP0, UPT, UR4, URZ, UPT ;  /* 0x0000003f0400728c */ /* 0x000fe4000bf05270 */
[----:B------:R-:W-:-:S04]  /*1f540*/  USHF.R.U64 UR4, UR16, UR24, UR17 ;  /* 0x0000001810047299 */ /* 0x000fc80008001211 */
[----:B------:R-:W-:Y:S02]  /*1f550*/  UIADD3 UR5, -UR4, URZ, URZ ;  /* 0x0000003f04057290 */ /* 0x000fe4000fffe13f */
[----:B------:R-:W-:Y:S02]  /*1f560*/  UIMAD UR7, UR13, UR4, UR7 ;  /* 0x000000040d0772a4 */ /* 0x000fe4000f8e0207 */
[----:B------:R-:W-:Y:S02]  /*1f570*/  UIMAD UR4, UR5, UR25, UR20 ;  /* 0x00000019050472a4 */ /* 0x000fe4000f8e0214 */
[----:B------:R-:W-:Y:S01]  /*1f580*/  @UP0 UIMAD UR22, UR26, UR21, UR19 ;  /* 0x000000151a1602a4 */ /* 0x000fe2000f8e0213 */
[----:B------:R-:W-:Y:S01]  /*1f590*/  ULDC UR5, c[0x0][0x610] ;  /* 0x0001840000057ab9 */ /* 0x000fe20000000800 */
[----:B------:R-:W-:Y:S02]  /*1f5a0*/  UIMAD UR4, UR4, UR8, UR9 ;  /* 0x00000008040472a4 */ /* 0x000fe4000f8e0209 */
[----:B------:R-:W-:-:S04]  /*1f5b0*/  UIMAD UR7, UR7, UR5, UR22 ;  /* 0x00000005070772a4 */ /* 0x000fc8000f8e0216 */
[----:B------:R-:W-:Y:S02]  /*1f5c0*/  USEL UR5, UR4, UR7, !UP0 ;  /* 0x0000000704057287 */ /* 0x000fe4000c000000 */
[----:B------:R-:W-:-:S04]  /*1f5d0*/  USEL UR7, UR7, UR4, !UP0 ;  /* 0x0000000407077287 */ /* 0x000fc8000c000000 */
[----:B---3--:R-:W-:-:S08]  /*1f5e0*/  IMAD.U32 R22, RZ, RZ, UR5 ;  /* 0x00000005ff167e24 */ /* 0x008fd0000f8e00ff */
.L_x_117:
[----:B------:R-:W-:Y:S01]  /*1f5f0*/  LOP3.LUT P0, RZ, R0, 0xff, RZ, 0xc0, !PT ;  /* 0x000000ff00ff7812 */ /* 0x000fe2000780c0ff */
[----:B------:R-:W-:-:S12]  /*1f600*/  IMAD.U32 R23, RZ, RZ, UR7 ;  /* 0x00000007ff177e24 */ /* 0x000fd8000f8e00ff */
[----:B------:R-:W-:Y:S05]  /*1f610*/  @P0 BRA `(.L_x_120) ;  /* 0xfffffe1c00ec0947 */ /* 0x000fea000383ffff */
[----:B------:R-:W-:Y:S05]  /*1f620*/  EXIT ;  /* 0x000000000000794d */ /* 0x000fea0003800000 */
.L_x_7:
[----:B------:R-:W2:Y:S01]  /*1f630*/  LDL R5, [R1+0x260] ;  /* 0x0002600001057983 */ /* 0x000ea20000100800 */
[----:B------:R-:W-:-:S03]  /*1f640*/  ULDC.64 UR4, c[0x0][0x650] ;  /* 0x0001940000047ab9 */ /* 0x000fc60000000a00 */
[----:B------:R-:W3:Y:S01]  /*1f650*/  LDL R4, [R1+0x25c] ;  /* 0x00025c0001047983 */ /* 0x000ee20000100800 */
[----:B0-----:R-:W-:Y:S01]  /*1f660*/  PRMT R0, RZ, 0x7610, R0 ;  /* 0x00007610ff007816 */ /* 0x001fe20000000000 */
[----:B------:R-:W-:Y:S02]  /*1f670*/  IMAD.MOV.U32 R2, RZ, RZ, -0x1 ;  /* 0xffffffffff027424 */ /* 0x000fe400078e00ff */
[----:B------:R-:W-:Y:S02]  /*1f680*/  IMAD.MOV.U32 R3, RZ, RZ, -0x1 ;  /* 0xffffffffff037424 */ /* 0x000fe400078e00ff */
[----:B------:R-:W-:Y:S01]  /*1f690*/  IMAD.MOV.U32 R10, RZ, RZ, -0x1 ;  /* 0xffffffffff0a7424 */ /* 0x000fe200078e00ff */
[----:B--2---:R-:W-:-:S04]  /*1f6a0*/  ISETP.GE.U32.AND P0, PT, R5, UR4, PT ;  /* 0x0000000405007c0c */ /* 0x004fc8000bf06070 */
[----:B---3--:R-:W-:-:S13]  /*1f6b0*/  ISETP.GE.U32.AND.EX P0, PT, R4, UR5, PT, P0 ;  /* 0x0000000504007c0c */ /* 0x008fda000bf06100 */
        /* <DEDUP_REMOVED lines=21> */
.L_x_122:
[----:B------:R-:W2:Y:S01]  /*1f810*/  LDL R0, [R1+0x27c] ;  /* 0x00027c0001007983 */ /* 0x000ea20000100800 */
[----:B------:R-:W-:Y:S01]  /*1f820*/  R2UR UR7, R4 ;  /* 0x00000000040772ca */ /* 0x000fe200000e0000 */
[----:B------:R-:W-:Y:S01]  /*1f830*/  USHF.R.U32.HI UR5, URZ, UR19, UR15 ;  /* 0x000000133f057299 */ /* 0x000fe2000801160f */
[----:B------:R-:W-:Y:S01]  /*1f840*/  UMOV UR6, UR20 ;  /* 0x0000001400067c82 */ /* 0x000fe20008000000 */
[----:B------:R-:W-:Y:S01]  /*1f850*/  ULDC UR22, c[0x0][0x658] ;  /* 0x0001960000167ab9 */ /* 0x000fe20000000800 */
[----:B------:R-:W-:Y:S01]  /*1f860*/  ULDC UR20, c[0x0][0x600] ;  /* 0x0001800000147ab9 */ /* 0x000fe20000000800 */
[----:B------:R-:W-:Y:S01]  /*1f870*/  ULDC UR23, c[0x0][0x648] ;  /* 0x0001920000177ab9 */ /* 0x000fe20000000800 */
[----:B------:R-:W-:Y:S01]  /*1f880*/  UIADD3 UR21, UR20, -0x1, URZ ;  /* 0xffffffff14157890 */ /* 0x000fe2000fffe03f */
[----:B------:R-:W-:Y:S01]  /*1f890*/  ULDC UR24, c[0x0][0x638] ;  /* 0x00018e0000187ab9 */ /* 0x000fe20000000800 */
[----:B------:R-:W-:Y:S01]  /*1f8a0*/  UMOV UR25, 0x1 ;  /* 0x0000000100197882 */ /* 0x000fe20000000000 */
[----:B--2---:R-:W-:-:S13]  /*1f8b0*/  R2UR UR4, R0 ;  /* 0x00000000000472ca */ /* 0x004fda00000e0000 */
[----:B------:R-:W-:Y:S02]  /*1f8c0*/  UISETP.NE.AND UP1, UPT, UR4, URZ, UPT ;  /* 0x0000003f0400728c */ /* 0x000fe4000bf25270 */
[----:B------:R-:W-:-:S03]  /*1f8d0*/  USHF.R.U64 UR4, UR14, UR19, UR15 ;  /* 0x000000130e047299 */ /* 0x000fc6000800120f */
[----:B------:R-:W-:Y:S01]  /*1f8e0*/  ULDC.64 UR14, c[0x0][0x620] ;  /* 0x00018800000e7ab9 */ /* 0x000fe20000000a00 */
[----:B------:R-:W-:-:S04]  /*1f8f0*/  UIADD3 UR13, UP0, URZ, -UR4, URZ ;  /* 0x800000043f0d7290 */ /* 0x000fc8000ff1e03f */
[----:B------:R-:W-:Y:S02]  /*1f900*/  UIADD3.X UR5, URZ, ~UR5, URZ, UP0, !UPT ;  /* 0x800000053f057290 */ /* 0x000fe400087fe43f */
[----:B------:R-:W-:Y:S02]  /*1f910*/  UIMAD.WIDE.U32 UR6, UR13, UR14, UR6 ;  /* 0x0000000e0d0672a5 */ /* 0x000fe4000f8e0006 */
[----:B------:R-:W-:Y:S02]  /*1f920*/  UIMAD UR5, UR5, UR14, URZ ;  /* 0x0000000e050572a4 */ /* 0x000fe4000f8e023f */
[----:B------:R-:W-:Y:S02]  /*1f930*/  @UP1 UIMAD UR8, UR11, UR12, UR10 ;  /* 0x0000000c0b0812a4 */ /* 0x000fe4000f8e020a */
[----:B------:R-:W-:Y:S01]  /*1f940*/  UIMAD UR5, UR13, UR15, UR5 ;  /* 0x0000000f0d0572a4 */ /* 0x000fe2000f8e0205 */
[----:B------:R-:W-:Y:S02]  /*1f950*/  ULDC UR14, c[0x0][0x608] ;  /* 0x00018200000e7ab9 */ /* 0x000fe40000000800 */
[----:B------:R-:W-:Y:S01]  /*1f960*/  ULDC UR13, c[0x0][0x618] ;  /* 0x00018600000d7ab9 */ /* 0x000fe20000000800 */
[----:B------:R-:W-:Y:S01]  /*1f970*/  UIADD3 UR5, UR7, UR5, URZ ;  /* 0x0000000507057290 */ /* 0x000fe2000fffe03f */
[----:B------:R-:W-:-:S03]  /*1f980*/  UMOV UR10, 0xffffffff ;  /* 0xffffffff000a7882 */ /* 0x000fc60000000000 */
[----:B------:R-:W-:Y:S02]  /*1f990*/  USHF.R.U64 UR17, UR6, UR13, UR5 ;  /* 0x0000000d06117299 */ /* 0x000fe40008001205 */
[----:B------:R-:W-:Y:S01]  /*1f9a0*/  USHF.R.U32.HI UR5, URZ, UR13, UR5 ;  /* 0x0000000d3f057299 */ /* 0x000fe20008011605 */
[----:B------:R-:W-:Y:S01]  /*1f9b0*/  ULDC.64 UR6, c[0x0][0x640] ;  /* 0x0001900000067ab9 */ /* 0x000fe20000000a00 */
[----:B------:R-:W-:Y:S01]  /*1f9c0*/  USHF.L.U32 UR11, UR10, UR22, URZ ;  /* 0x000000160a0b7299 */ /* 0x000fe2000800063f */
[----:B------:R-:W-:Y:S01]  /*1f9d0*/  ISETP.NE.U32.AND P0, PT, RZ, UR6, PT ;  /* 0x00000006ff007c0c */ /* 0x000fe2000bf05070 */
[----:B------:R-:W-:Y:S02]  /*1f9e0*/  USHF.R.U64 UR18, UR17, UR14, UR5 ;  /* 0x0000000e11127299 */ /* 0x000fe40008001205 */
[----:B------:R-:W-:Y:S01]  /*1f9f0*/  USHF.R.U32.HI UR5, URZ, UR14, UR5 ;  /* 0x0000000e3f057299 */ /* 0x000fe20008011605 */
[----:B------:R-:W-:Y:S01]  /*1fa00*/  ISETP.NE.AND.EX P0, PT, RZ, UR7, PT, P0 ;  /* 0x00000007ff007c0c */ /* 0x000fe2000bf05300 */
[----:B------:R-:W-:-:S02]  /*1fa10*/  ULOP3.LUT UR26, URZ, UR11, URZ, 0x33, !UPT ;  /* 0x0000000b3f1a7292 */ /* 0x000fc4000f8e333f */
[----:B------:R-:W-:Y:S02]  /*1fa20*/  USHF.R.U64 UR19, UR18, UR22, UR5 ;  /* 0x0000001612137299 */ /* 0x000fe40008001205 */
[----:B------:R-:W-:-:S05]  /*1fa30*/  USHF.R.U32.HI UR10, URZ, UR22, UR5 ;  /* 0x000000163f0a7299 */ /* 0x000fca0008011605 */
[----:B------:R-:W-:-:S03]  /*1fa40*/  UMOV UR5, UR19 ;  /* 0x0000001300057c82 */ /* 0x000fc60008000000 */
[----:B------:R-:W-:Y:S05]  /*1fa50*/  @!P0 BRA `(.L_x_123) ;  /* 0x0000000000308947 */ /* 0x000fea0003800000 */
        /* <DEDUP_REMOVED lines=12> */
.L_x_123:
[----:B------:R-:W-:Y:S01]  /*1fb20*/  R2UR UR6, R0 ;  /* 0x00000000000672ca */ /* 0x000fe200000e0000 */
[----:B------:R-:W-:Y:S01]  /*1fb30*/  USHF.L.U32 UR25, UR25, UR22, URZ ;  /* 0x0000001619197299 */ /* 0x000fe2000800063f */
[----:B------:R-:W-:Y:S01]  /*1fb40*/  IMAD.MOV.U32 R0, RZ, RZ, 0x1 ;  /* 0x00000001ff007424 */ /* 0x000fe200078e00ff */
[----:B------:R-:W-:Y:S01]  /*1fb50*/  ULOP3.LUT UR17, UR17, UR21, URZ, 0xc0, !UPT ;  /* 0x0000001511117292 */ /* 0x000fe2000f8ec03f */
[----:B------:R-:W-:-:S09]  /*1fb60*/  IMAD.U32 R10, RZ, RZ, UR4 ;  /* 0x00000004ff0a7e24 */ /* 0x000fd2000f8e00ff */
[----:B------:R-:W-:Y:S02]  /*1fb70*/  UISETP.NE.AND UP0, UPT, UR6, URZ, UPT ;  /* 0x0000003f0600728c */ /* 0x000fe4000bf05270 */
[----:B------:R-:W-:Y:S02]  /*1fb80*/  USHF.R.U64 UR6, UR5, UR23, UR10 ;  /* 0x0000001705067299 */ /* 0x000fe4000800120a */
[----:B------:R-:W-:Y:S02]  /*1fb90*/  ULOP3.LUT UR5, UR18, UR26, URZ, 0xc0, !UPT ;  /* 0x0000001a12057292 */ /* 0x000fe4000f8ec03f */
[----:B------:R-:W-:Y:S02]  /*1fba0*/  UIADD3 UR7, -UR6, URZ, URZ ;  /* 0x0000003f06077290 */ /* 0x000fe4000fffe13f */
[----:B------:R-:W-:Y:S02]  /*1fbb0*/  UIMAD UR6, UR25, UR6, UR5 ;  /* 0x00000006190672a4 */ /* 0x000fe4000f8e0205 */
[----:B------:R-:W-:-:S03]  /*1fbc0*/  UIMAD UR5, UR7, UR24, UR19 ;  /* 0x00000018070572a4 */ /* 0x000fc6000f8e0213 */
[----:B------:R-:W-:Y:S01]  /*1fbd0*/  ULDC UR7, c[0x0][0x610] ;  /* 0x0001840000077ab9 */ /* 0x000fe20000000800 */
[----:B------:R-:W-:Y:S02]  /*1fbe0*/  UIMAD UR5, UR5, UR20, UR17 ;  /* 0x00000014050572a4 */ /* 0x000fe4000f8e0211 */
[----:B------:R-:W-:-:S04]  /*1fbf0*/  UIMAD UR8, UR6, UR7, UR8 ;  /* 0x00000007060872a4 */ /* 0x000fc8000f8e0208 */
[----:B------:R-:W-:Y:S02]  /*1fc00*/  USEL UR6, UR5, UR8, !UP0 ;  /* 0x0000000805067287 */ /* 0x000fe4000c000000 */
[----:B------:R-:W-:-:S04]  /*1fc10*/  USEL UR8, UR8, UR5, !UP0 ;  /* 0x0000000508087287 */ /* 0x000fc8000c000000 */
[----:B------:R-:W-:Y:S02]  /*1fc20*/  IMAD.U32 R3, RZ, RZ, UR6 ;  /* 0x00000006ff037e24 */ /* 0x000fe4000f8e00ff */
[----:B------:R-:W-:-:S07]  /*1fc30*/  IMAD.U32 R2, RZ, RZ, UR8 ;  /* 0x00000008ff027e24 */ /* 0x000fce000f8e00ff */
.L_x_121:
[----:B------:R-:W-:-:S08]  /*1fc40*/  NOP ;  /* 0x0000000000007918 */ /* 0x000fd00000000000 */
[----:B-1----:R-:W0:-:S00]  /*1fc50*/  USETMAXREG.DEALLOC.CTAPOOL 0x18 ;  /* 0x00000018000079c8 */ /* 0x002e0000080e0500 */
[----:B------:R-:W-:-:S13]  /*1fc60*/  ISETP.NE.AND P0, PT, RZ, UR9, PT ;  /* 0x00000009ff007c0c */ /* 0x000fda000bf05270 */
[----:B------:R-:W-:Y:S05]  /*1fc70*/  @P0 EXIT ;  /* 0x000000000000094d */ /* 0x000fea0003800000 */
[----:B0-----:R-:W-:Y:S01]  /*1fc80*/  LOP3.LUT P0, RZ, R0, 0xff, RZ, 0xc0, !PT ;  /* 0x000000ff00ff7812 */ /* 0x001fe2000780c0ff */
[----:B------:R-:W-:Y:S02]  /*1fc90*/  IMAD.MOV.U32 R0, RZ, RZ, 0x1 ;  /* 0x00000001ff007424 */ /* 0x000fe400078e00ff */
[----:B------:R-:W-:-:S10]  /*1fca0*/  IMAD.MOV.U32 R6, RZ, RZ, RZ ;  /* 0x000000ffff067224 */ /* 0x000fd400078e00ff */
[----:B------:R-:W-:Y:S05]  /*1fcb0*/  @!P0 BRA `(.L_x_124) ;  /* 0x0000000c007c8947 */ /* 0x000fea0003800000 */
[----:B------:R-:W2:Y:S01]  /*1fcc0*/  LDL R4, [R1+0x258] ;  /* 0x0002580001047983 */ /* 0x000ea20000100800 */
[----:B------:R-:W0:Y:S01]  /*1fcd0*/  LDC R0, c[0x0][0x28c] ;  /* 0x0000a300ff007b82 */ /* 0x000e220000000800 */
[----:B------:R-:W-:Y:S01]  /*1fce0*/  ULDC UR8, c[0x0][0xc] ;  /* 0x0000030000087ab9 */ /* 0x000fe20000000800 */
[----:B------:R-:W-:Y:S01]  /*1fcf0*/  ULDC UR5, c[0x0][0x658] ;  /* 0x0001960000057ab9 */ /* 0x000fe20000000800 */
[----:B------:R-:W1:Y:S01]  /*1fd00*/  S2R R8, SR_CgaCtaId ;  /* 0x0000000000087919 */ /* 0x000e620000008800 */
[----:B------:R-:W-:Y:S01]  /*1fd10*/  UMOV UR6, 0xffffffff ;  /* 0xffffffff00067882 */ /* 0x000fe20000000000 */
[----:B------:R-:W-:Y:S01]  /*1fd20*/  UMOV UR7, 0x1 ;  /* 0x0000000100077882 */ /* 0x000fe20000000000 */
[----:B------:R-:W-:Y:S01]  /*1fd30*/  USHF.L.U32 UR6, UR6, UR5, URZ ;  /* 0x0000000506067299 */ /* 0x000fe2000800063f */
[----:B------:R-:W-:Y:S01]  /*1fd40*/  IMAD.MOV.U32 R9, RZ, RZ, 0x1600 ;  /* 0x00001600ff097424 */ /* 0x000fe200078e00ff */
[----:B------:R-:W-:Y:S01]  /*1fd50*/  USHF.L.U32 UR5, UR7, UR5, URZ ;  /* 0x0000000507057299 */ /* 0x000fe2000800063f */
[----:B------:R-:W-:Y:S01]  /*1fd60*/  BSSY B0, `(.L_x_124) ;  /* 0x00000d4000007945 */ /* 0x000fe20003800000 */
[----:B------:R-:W-:Y:S01]  /*1fd70*/  IMAD.MOV.U32 R11, RZ, RZ, 0x1 ;  /* 0x00000001ff0b7424 */ /* 0x000fe200078e00ff */
[----:B------:R-:W-:Y:S01]  /*1fd80*/  ULDC UR4, c[0x0][0x600] ;  /* 0x0001800000047ab9 */ /* 0x000fe20000000800 */
[----:B------:R-:W-:Y:S01]  /*1fd90*/  IMAD.MOV.U32 R6, RZ, RZ, RZ ;  /* 0x000000ffff067224 */ /* 0x000fe200078e00ff */
[----:B------:R-:W-:-:S02]  /*1fda0*/  UIADD3 UR4, UR4, -0x1, URZ ;  /* 0xffffffff04047890 */ /* 0x000fc4000fffe03f */
[----:B------:R-:W-:Y:S01]  /*1fdb0*/  ULOP3.LUT UR6, URZ, UR6, URZ, 0x33, !UPT ;  /* 0x000000063f067292 */ /* 0x000fe2000f8e333f */
[----:B------:R-:W-:Y:S01]  /*1fdc0*/  ULDC.64 UR22, c[0x0][0x198] ;  /* 0x0000660000167ab9 */ /* 0x000fe20000000a00 */
[----:B0-----:R-:W-:-:S05]  /*1fdd0*/  VIADD R0, R0, 0x3f ;  /* 0x0000003f00007836 */ /* 0x001fca0000000000 */
[----:B------:R-:W-:-:S04]  /*1fde0*/  SHF.R.S32.HI R5, RZ, 0x1f, R0 ;  /* 0x0000001fff057819 */ /* 0x000fc80000011400 */
[----:B------:R-:W-:Y:S01]  /*1fdf0*/  LEA.HI R5, R5, R0, RZ, 0x6 ;  /* 0x0000000005057211 */ /* 0x000fe200078f30ff */
[----:B------:R-:W-:Y:S01]  /*1fe00*/  IMAD.MOV.U32 R0, RZ, RZ, 0x1 ;  /* 0x00000001ff007424 */ /* 0x000fe200078e00ff */
[----:B-1----:R-:W-:Y:S02]  /*1fe10*/  LOP3.LUT R8, R8, 0x1, RZ, 0xc0, !PT ;  /* 0x0000000108087812 */ /* 0x002fe400078ec0ff */
[----:B------:R-:W-:-:S03]  /*1fe20*/  SHF.R.S32.HI R7, RZ, 0x6, R5 ;  /* 0x00000006ff077819 */ /* 0x000fc60000011405 */
[----:B------:R-:W-:Y:S02]  /*1fe30*/  IMAD R16, R8, R9, 0x28100 ;  /* 0x0002810008107424 */ /* 0x000fe400078e0209 */
[----:B------:R-:W-:Y:S01]  /*1fe40*/  VIADD R17, R7, 0x1 ;  /* 0x0000000107117836 */ /* 0x000fe20000000000 */
[----:B--2---:R-:W-:-:S13]  /*1fe50*/  R2UR UR9, R4 ;  /* 0x00000000040972ca */ /* 0x004fda00000e0000 */
[----:B------:R-:W-:-:S03]  /*1fe60*/  ULOP3.LUT UR24, UR9, 0x2, URZ, 0xfc, !UPT ;  /* 0x0000000209187892 */ /* 0x000fc6000f8efc3f */
[----:B------:R-:W-:Y:S01]  /*1fe70*/  ULDC UR9, c[0x0][0x10] ;  /* 0x0000040000097ab9 */ /* 0x000fe20000000800 */
[----:B------:R-:W-:Y:S01]  /*1fe80*/  ULDC UR7, c[0x0][0x14] ;  /* 0x0000050000077ab9 */ /* 0x000fe20000000800 */
[----:B------:R-:W-:-:S04]  /*1fe90*/  UIMAD.WIDE.U32 UR8, UR8, UR9, URZ ;  /* 0x00000009080872a5 */ /* 0x000fc8000f8e003f */
[----:B------:R-:W-:Y:S02]  /*1fea0*/  UIMAD.WIDE.U32 UR20, UR8, UR7, URZ ;  /* 0x00000007081472a5 */ /* 0x000fe4000f8e003f */
[----:B------:R-:W-:-:S04]  /*1feb0*/  UIMAD UR7, UR9, UR7, URZ ;  /* 0x00000007090772a4 */ /* 0x000fc8000f8e023f */
[----:B------:R-:W-:-:S12]  /*1fec0*/  UIADD3 UR7, UR21, UR7, URZ ;  /* 0x0000000715077290 */ /* 0x000fd8000fffe03f */
.L_x_135:
[----:B------:R-:W-:-:S03]  /*1fed0*/  UMOV UR8, 0xffffffff ;  /* 0xffffffff00087882 */ /* 0x000fc60000000000 */
[----:B------:R-:W-:Y:S05]  /*1fee0*/  BRA.DIV UR8, `(.L_x_125) ;  /* 0x0000001208087947 */ /* 0x000fea000b800000 */
[----:B------:R-:W-:-:S13]  /*1fef0*/  ELECT P6, URZ, PT ;  /* 0x00000000003f782f */ /* 0x000fda00038c0000 */
.L_x_147:
[----:B------:R-:W0:Y:S01]  /*1ff00*/  LDC R4, c[0x0][0x28c] ;  /* 0x0000a300ff047b82 */ /* 0x000e220000000800 */
[----:B------:R-:W-:Y:S01]  /*1ff10*/  BSSY B1, `(.L_x_126) ;  /* 0x000003b000017945 */ /* 0x000fe20003800000 */
[----:B0-----:R-:W-:-:S13]  /*1ff20*/  ISETP.LT.OR P6, PT, R4, 0x1, !P6 ;  /* 0x000000010400780c */ /* 0x001fda00077c1670 */
[----:B------:R-:W-:Y:S05]  /*1ff30*/  @P6 BRA `(.L_x_127) ;  /* 0x0000000000e06947 */ /* 0x000fea0003800000 */
[----:B------:R-:W-:Y:S02]  /*1ff40*/  IMAD R3, R3, 0x2, R8 ;  /* 0x0000000203037824 */ /* 0x000fe400078e0208 */
[----:B------:R-:W-:Y:S02]  /*1ff50*/  IMAD.SHL.U32 R2, R2, 0x200, RZ ;  /* 0x0000020002027824 */ /* 0x000fe400078e00ff */
[----:B------:R-:W-:Y:S02]  /*1ff60*/  IMAD R3, R3, 0x58, RZ ;  /* 0x0000005803037824 */ /* 0x000fe400078e02ff */
[----:B------:R-:W-:Y:S02]  /*1ff70*/  IMAD.MOV.U32 R4, RZ, RZ, RZ ;  /* 0x000000ffff047224 */ /* 0x000fe400078e00ff */
[----:B------:R-:W-:Y:S02]  /*1ff80*/  IMAD.MOV.U32 R5, RZ, RZ, R17 ;  /* 0x000000ffff057224 */ /* 0x000fe400078e0011 */
[----:B------:R-:W-:-:S02]  /*1ff90*/  IMAD.MOV.U32 R9, RZ, RZ, R0 ;  /* 0x000000ffff097224 */ /* 0x000fc400078e0000 */
[----:B------:R-:W-:-:S07]  /*1ffa0*/  IMAD.MOV.U32 R12, RZ, RZ, R6 ;  /* 0x000000ffff0c7224 */ /* 0x000fce00078e0006 */
.L_x_130:
[----:B------:R-:W0:Y:S01]  /*1ffb0*/  S2R R14, SR_CgaCtaId ;  /* 0x00000000000e7919 */ /* 0x000e220000008800 */
[----:B------:R-:W-:Y:S02]  /*1ffc0*/  MOV R13, 0x400 ;  /* 0x00000400000d7802 */ /* 0x000fe40000000f00 */
[----:B------:R-:W-:Y:S02]  /*1ffd0*/  SHF.L.U32 R15, R9, 0x1f, RZ ;  /* 0x0000001f090f7819 */ /* 0x000fe400000006ff */
[----:B0-----:R-:W-:-:S05]  /*1ffe0*/  LEA R13, R14, R13, 0x18 ;  /* 0x0000000d0e0d7211 */ /* 0x001fca00078ec0ff */
[----:B------:R-:W-:-:S04]  /*1fff0*/  IMAD R14, R12, 0x8, R13 ;  /* 0x000000080c0e7824 */ /* 0x000fc800078e020d */
[----:B------:R-:W0:Y:S02]  /*20000*/  SYNCS.PHASECHK.TRANS64.TRYWAIT P0, [R14+URZ+0x28], R15 ;  /* 0x0000280f0e0075a7 */ /* 0x000e24000800017f */
[----:B0-----:R-:W-:Y:S05]  /*20010*/  @!P0 BRA `(.L_x_128) ;  /* 0x0000000c00dc8947 */ /* 0x001fea0003800000 */
.L_x_148:
[----:B------:R-:W1:Y:S01]  /*20020*/  S2R R18, SR_TID.X ;  /* 0x0000000000127919 */ /* 0x000e620000002100 */
[----:B------:R-:W-:-:S04]  /*20030*/  UPRMT UR8, UR24, 0x9910, URZ ;  /* 0x0000991018087896 */ /* 0x000fc8000800003f */
[----:B------:R-:W-:Y:S01]  /*20040*/  UISETP.NE.AND UP0, UPT, UR8, 0x2, UPT ;  /* 0x000000020800788c */ /* 0x000fe2000bf05270 */
[----:B-1----:R-:W-:-:S13]  /*20050*/  LOP3.LUT P0, RZ, R18, 0x7f, RZ, 0xc0, !PT ;  /* 0x0000007f12ff7812 */ /* 0x002fda000780c0ff */
[----:B0-----:R-:W0:Y:S02]  /*20060*/  @!P0 LDC R15, c[0x0][0x500] ;  /* 0x00014000ff0f8b82 */ /* 0x001e240000000800 */
[----:B0-----:R0:W-:Y:S01]  /*20070*/  @!P0 SYNCS.ARRIVE.TRANS64 RZ, [R14+URZ], R15 ;  /* 0x0000000f0eff89a7 */ /* 0x0011e2000800003f */
[----:B------:R-:W-:-:S13]  /*20080*/  PLOP3.LUT P0, PT, PT, PT, UP0, 0x80, 0x0 ;  /* 0x000000000000781c */ /* 0x000fda0003f0f008 */
[----:B0-----:R-:W-:Y:S05]  /*20090*/  @P0 BRA `(.L_x_129) ;  /* 0x0000000000040947 */ /* 0x001fea0003800000 */
[----:B------:R-:W-:Y:S01]  /*200a0*/  BPT.TRAP 0x1 ;  /* 0x000000040000795c */ /* 0x000fe20000300000 */
.L_x_129:
[----:B------:R-:W-:Y:S01]  /*200b0*/  R2UR UR9, R14 ;  /* 0x000000000e0972ca */ /* 0x000fe200000e0000 */
[C---:B------:R-:W-:Y:S01]  /*200c0*/  IMAD R14, R12.reuse, 0x8000, R13 ;  /* 0x000080000c0e7824 */ /* 0x040fe200078e020d */
[----:B------:R-:W-:Y:S01]  /*200d0*/  R2UR UR13, R13 ;  /* 0x000000000d0d72ca */ /* 0x000fe200000e0000 */
[----:B------:R-:W-:Y:S01]  /*200e0*/  IMAD R13, R12, 0x2c00, R16 ;  /* 0x00002c000c0d7824 */ /* 0x000fe200078e0210 */
[----:B------:R-:W-:Y:S01]  /*200f0*/  R2UR UR18, R2 ;  /* 0x00000000021272ca */ /* 0x000fe200000e0000 */
[----:B------:R-:W-:Y:S01]  /*20100*/  VIADD R5, R5, 0xffffffff ;  /* 0xffffffff05057836 */ /* 0x000fe20000000000 */
[----:B------:R-:W-:Y:S01]  /*20110*/  R2UR UR8, R14 ;  /* 0x000000000e0872ca */ /* 0x000fe200000e0000 */
[----:B------:R-:W-:Y:S01]  /*20120*/  UIADD3 UR14, UP0, UR22, 0xf0, URZ ;  /* 0x000000f0160e7890 */ /* 0x000fe2000ff1e03f */
[----:B------:R-:W-:Y:S01]  /*20130*/  R2UR UR11, R13 ;  /* 0x000000000d0b72ca */ /* 0x000fe200000e0000 */
[----:B------:R-:W-:Y:S01]  /*20140*/  UIADD3 UR26, UP1, UR22, 0x1f0, URZ ;  /* 0x000001f0161a7890 */ /* 0x000fe2000ff3e03f */
[----:B------:R-:W-:Y:S01]  /*20150*/  R2UR UR10, R4 ;  /* 0x00000000040a72ca */ /* 0x000fe200000e0000 */
[----:B------:R-:W-:Y:S01]  /*20160*/  UIADD3.X UR15, URZ, UR23, URZ, UP0, !UPT ;  /* 0x000000173f0f7290 */ /* 0x000fe200087fe43f */
[----:B------:R-:W-:Y:S01]  /*20170*/  R2UR UR12, R10 ;  /* 0x000000000a0c72ca */ /* 0x000fe200000e0000 */
[----:B------:R-:W-:Y:S01]  /*20180*/  VIADD R12, R12, 0x1 ;  /* 0x000000010c0c7836 */ /* 0x000fe20000000000 */
[----:B------:R-:W-:Y:S01]  /*20190*/  R2UR UR19, R3 ;  /* 0x00000000031372ca */ /* 0x000fe200000e0000 */
[----:B------:R-:W-:Y:S01]  /*201a0*/  UIADD3.X UR27, URZ, UR23, URZ, UP1, !UPT ;  /* 0x000000173f1b7290 */ /* 0x000fe20008ffe43f */
[----:B------:R-:W-:Y:S01]  /*201b0*/  ISETP.GT.AND P1, PT, R5, 0x1, PT ;  /* 0x000000010500780c */ /* 0x000fe20003f24270 */
[----:B------:R-:W-:Y:S01]  /*201c0*/  UMOV UR16, 0x0 ;  /* 0x0000000000107882 */ /* 0x000fe20000000000 */
[----:B------:R-:W-:Y:S01]  /*201d0*/  UMOV UR17, 0x10000000 ;  /* 0x1000000000117882 */ /* 0x000fe20000000000 */
[----:B------:R-:W-:Y:S01]  /*201e0*/  UIADD3 UR8, UR8, 0x100, URZ ;  /* 0x0000010008087890 */ /* 0x000fe2000fffe03f */
[----:B------:R-:W-:Y:S01]  /*201f0*/  ISETP.NE.AND P0, PT, R12, 0x5, PT ;  /* 0x000000050c00780c */ /* 0x000fe20003f05270 */
[----:B------:R-:W-:Y:S01]  /*20200*/  UIADD3 UR13, UR13, UR11, URZ ;  /* 0x0000000b0d0d7290 */ /* 0x000fe2000fffe03f */
[----:B------:R-:W-:Y:S01]  /*20210*/  VIADD R4, R4, 0x40 ;  /* 0x0000004004047836 */ /* 0x000fe20000000000 */
[----:B------:R-:W-:Y:S01]  /*20220*/  UMOV UR25, 0x30000 ;  /* 0x0003000000197882 */ /* 0x000fe20000000000 */
[----:B------:R-:W-:Y:S01]  /*20230*/  UMOV UR11, UR18 ;  /* 0x00000012000b7c82 */ /* 0x000fe20008000000 */
[----:B------:R-:W-:-:S02]  /*20240*/  SEL R14, RZ, 0x1, P0 ;  /* 0x00000001ff0e7807 */ /* 0x000fc40000000000 */
[----:B------:R-:W-:Y:S01]  /*20250*/  SEL R12, R12, RZ, P0 ;  /* 0x000000ff0c0c7207 */ /* 0x000fe20000000000 */
[----:B------:R0:W-:Y:S01]  /*20260*/  UTMALDG.3D [UR8], [UR14], desc[UR16] ;  /* 0x000010080e0075b4 */ /* 0x0001e20008011000 */
[----:B------:R-:W-:Y:S01]  /*20270*/  LOP3.LUT R9, R9, R14, RZ, 0x3c, !PT ;  /* 0x0000000e09097212 */ /* 0x000fe200078e3cff */
[----:B0-----:R-:W-:Y:S01]  /*20280*/  UMOV UR11, UR19 ;  /* 0x00000013000b7c82 */ /* 0x001fe20008000000 */
[----:B------:R-:W-:Y:S02]  /*20290*/  UMOV UR8, UR13 ;  /* 0x0000000d00087c82 */ /* 0x000fe40008000000 */
[----:B------:R0:W-:Y:S02]  /*202a0*/  UTMALDG.3D.MULTICAST [UR8], [UR26], UR25, desc[UR16] ;  /* 0x000010081a0073b4 */ /* 0x0001e40008011819 */
[----:B0-----:R-:W-:Y:S05]  /*202b0*/  @P1 BRA `(.L_x_130) ;  /* 0xfffffffc003c1947 */ /* 0x001fea000383ffff */
.L_x_127:
[----:B------:R-:W-:Y:S05]  /*202c0*/  BSYNC B1 ;  /* 0x0000000000017941 */ /* 0x000fea0003800000 */
.L_x_126:
[----:B------:R-:W2:Y:S01]  /*202d0*/  LDL.LU R15, [R1+0x25c] ;  /* 0x00025c00010f7983 */ /* 0x000ea20000300800 */
[----:B------:R-:W-:Y:S01]  /*202e0*/  LOP3.LUT P0, RZ, R11, 0xff, RZ, 0xc0, !PT ;  /* 0x000000ff0bff7812 */ /* 0x000fe2000780c0ff */
[C---:B------:R-:W-:Y:S01]  /*202f0*/  IMAD.IADD R6, R7.reuse, 0x1, R6 ;  /* 0x0000000107067824 */ /* 0x040fe200078e0206 */
[----:B------:R-:W-:Y:S01]  /*20300*/  ULDC.64 UR8, c[0x0][0x650] ;  /* 0x0001940000087ab9 */ /* 0x000fe20000000a00 */
[----:B------:R-:W3:Y:S01]  /*20310*/  LDL.LU R14, [R1+0x260] ;  /* 0x00026000010e7983 */ /* 0x000ee20000300800 */
[----:B------:R-:W-:Y:S01]  /*20320*/  ISETP.GE.U32.AND P1, PT, R7, 0x5, PT ;  /* 0x000000050700780c */ /* 0x000fe20003f26070 */
[----:B------:R-:W-:Y:S01]  /*20330*/  BSSY B1, `(.L_x_131) ;  /* 0x0000074000017945 */ /* 0x000fe20003800000 */
[----:B------:R-:W-:Y:S01]  /*20340*/  IMAD.MOV.U32 R10, RZ, RZ, -0x1 ;  /* 0xffffffffff0a7424 */ /* 0x000fe200078e00ff */
[----:B------:R-:W-:Y:S02]  /*20350*/  PRMT R4, RZ, 0x7610, R4 ;  /* 0x00007610ff047816 */ /* 0x000fe40000000004 */
[----:B------:R-:W-:-:S04]  /*20360*/  PRMT R11, RZ, 0x7610, R11 ;  /* 0x00007610ff0b7816 */ /* 0x000fc8000000000b */
[----:B------:R-:W0:Y:S01]  /*20370*/  @P0 S2R R3, SR_CgaCtaId ;  /* 0x0000000000030919 */ /* 0x000e220000008800 */
[----:B------:R-:W-:-:S04]  /*20380*/  @P0 MOV R2, 0x400 ;  /* 0x0000040000020802 */ /* 0x000fc80000000f00 */
[----:B0-----:R-:W-:-:S04]  /*20390*/  @P0 LEA R2, R3, R2, 0x18 ;  /* 0x0000000203020211 */ /* 0x001fc800078ec0ff */
[----:B------:R0:W-:Y:S01]  /*203a0*/  @P0 SYNCS.ARRIVE.TRANS64.A1T0 RZ, [R2+URZ+0x68], RZ ;  /* 0x000068ff02ff09a7 */ /* 0x0001e2000810003f */
[----:B------:R-:W-:-:S04]  /*203b0*/  ISETP.GT.U32.AND P0, PT, R6, 0x4, PT ;  /* 0x000000040600780c */ /* 0x000fc80003f04070 */
[----:B------:R-:W-:Y:S01]  /*203c0*/  ISETP.LT.U32.AND P0, PT, R7, 0x5, P0 ;  /* 0x000000050700780c */ /* 0x000fe20000701070 */
[----:B0-----:R-:W-:-:S04]  /*203d0*/  IMAD.WIDE.U32 R2, R6, -0x33333333, RZ ;  /* 0xcccccccd06027825 */ /* 0x001fc800078e00ff */
[----:B------:R-:W-:Y:S01]  /*203e0*/  IMAD.MOV.U32 R2, RZ, RZ, -0x1 ;  /* 0xffffffffff027424 */ /* 0x000fe200078e00ff */
[----:B------:R-:W-:Y:S02]  /*203f0*/  SHF.R.U32.HI R5, RZ, 0x2, R3 ;  /* 0x00000002ff057819 */ /* 0x000fe40000011603 */
[----:B------:R-:W-:-:S03]  /*20400*/  SEL R3, RZ, 0x1, !P0 ;  /* 0x00000001ff037807 */ /* 0x000fc60004000000 */
[----:B------:R-:W-:Y:S01]  /*20410*/  IMAD R6, R5, -0x5, R6 ;  /* 0xfffffffb05067824 */ /* 0x000fe200078e0206 */
[----:B------:R-:W-:Y:S01]  /*20420*/  LOP3.LUT R0, R0, R3, RZ, 0x3c, !PT ;  /* 0x0000000300007212 */ /* 0x000fe200078e3cff */
[----:B------:R-:W-:-:S03]  /*20430*/  IMAD.MOV.U32 R3, RZ, RZ, -0x1 ;  /* 0xffffffffff037424 */ /* 0x000fc600078e00ff */
[----:B------:R-:W-:Y:S02]  /*20440*/  @P1 LOP3.LUT R0, R0, 0x1, R5, 0x78, !PT ;  /* 0x0000000100001812 */ /* 0x000fe400078e7805 */
[----:B---3--:R-:W-:-:S04]  /*20450*/  IADD3 R14, P0, R14, UR20, RZ ;  /* 0x000000140e0e7c10 */ /* 0x008fc8000ff1e0ff */
[----:B--2---:R-:W-:Y:S01]  /*20460*/  IADD3.X R15, R15, UR7, RZ, P0, !PT ;  /* 0x000000070f0f7c10 */ /* 0x004fe200087fe4ff */
[----:B------:R0:W-:Y:S01]  /*20470*/  STL [R1+0x260], R14 ;  /* 0x0002600e01007387 */ /* 0x0001e20000100800 */
[----:B------:R-:W-:-:S03]  /*20480*/  ISETP.GE.U32.AND P0, PT, R14, UR8, PT ;  /* 0x000000080e007c0c */ /* 0x000fc6000bf06070 */
[----:B------:R0:W-:Y:S01]  /*20490*/  STL [R1+0x25c], R15 ;  /* 0x00025c0f01007387 */ /* 0x0001e20000100800 */
[----:B------:R-:W-:-:S13]  /*204a0*/  ISETP.GE.U32.AND.EX P0, PT, R15, UR9, PT, P0 ;  /* 0x000000090f007c0c */ /* 0x000fda000bf06100 */
[----:B0-----:R-:W-:Y:S05]  /*204b0*/  @P0 BRA `(.L_x_132) ;  /* 0x00000004006c0947 */ /* 0x001fea0003800000 */
[----:B------:R-:W0:Y:S01]  /*204c0*/  S2UR UR8, SR_CTAID.X ;  /* 0x00000000000879c3 */ /* 0x000e220000002500 */
[----:B------:R-:W-:Y:S01]  /*204d0*/  ULDC.64 UR10, c[0x0][0x628] ;  /* 0x00018a00000a7ab9 */ /* 0x000fe20000000a00 */
[----:B------:R-:W-:Y:S01]  /*204e0*/  ULDC UR9, c[0x0][0x150] ;  /* 0x0000540000097ab9 */ /* 0x000fe20000000800 */
[----:B------:R-:W-:Y:S01]  /*204f0*/  ISETP.NE.U32.AND P0, PT, RZ, UR10, PT ;  /* 0x0000000aff007c0c */ /* 0x000fe2000bf05070 */
[----:B------:R-:W-:Y:S01]  /*20500*/  ULDC UR12, c[0x0][0x630] ;  /* 0x00018c00000c7ab9 */ /* 0x000fe20000000800 */
[----:B------:R-:W-:Y:S01]  /*20510*/  ULDC UR14, c[0x0][0x154] ;  /* 0x00005500000e7ab9 */ /* 0x000fe20000000800 */
[----:B------:R-:W-:Y:S01]  /*20520*/  IMAD.MOV.U32 R3, RZ, RZ, R15 ;  /* 0x000000ffff037224 */ /* 0x000fe200078e000f */
[----:B------:R-:W-:Y:S01]  /*20530*/  ISETP.NE.AND.EX P0, PT, RZ, UR11, PT, P0 ;  /* 0x0000000bff007c0c */ /* 0x000fe2000bf05300 */
[----:B------:R-:W1:Y:S01]  /*20540*/  S2UR UR13, SR_CTAID.Y ;  /* 0x00000000000d79c3 */ /* 0x000e620000002600 */
[----:B0-----:R-:W-:-:S05]  /*20550*/  I2FP.F32.U32 R2, UR8 ;  /* 0x0000000800027c45 */ /* 0x001fca0008201000 */
[----:B------:R-:W-:Y:S01]  /*20560*/  FMUL R9, R2, UR9 ;  /* 0x0000000902097c20 */ /* 0x000fe20008400000 */
[----:B------:R-:W-:Y:S01]  /*20570*/  IMAD.MOV.U32 R2, RZ, RZ, R14 ;  /* 0x000000ffff027224 */ /* 0x000fe200078e000e */
[----:B-1----:R-:W-:-:S04]  /*20580*/  I2FP.F32.U32 R12, UR13 ;  /* 0x0000000d000c7c45 */ /* 0x002fc80008201000 */
[----:B------:R-:W0:Y:S01]  /*20590*/  F2I.U32.TRUNC.NTZ R9, R9 ;  /* 0x0000000900097305 */ /* 0x000e22000020f000 */
[----:B------:R-:W-:Y:S05]  /*205a0*/  @!P0 BRA `(.L_x_133) ;  /* 0x0000000000288947 */ /* 0x000fea0003800000 */
[----:B------:R-:W-:Y:S02]  /*205b0*/  ULDC UR9, c[0x0][0x634] ;  /* 0x00018d0000097ab9 */ /* 0x000fe40000000800 */
[----:B------:R-:W-:-:S05]  /*205c0*/  IADD3 R3, P0, R14, UR9, RZ ;  /* 0x000000090e037c10 */ /* 0x000fca000ff1e0ff */
[----:B------:R-:W-:-:S04]  /*205d0*/  IMAD.X R10, RZ, RZ, R15, P0 ;  /* 0x000000ffff0a7224 */ /* 0x000fc800000e060f */
[----:B------:R-:W-:-:S04]  /*205e0*/  IMAD.WIDE.U32 R4, R10, UR10, RZ ;  /* 0x0000000a0a047c25 */ /* 0x000fc8000f8e00ff */
[----:B------:R-:W-:-:S04]  /*205f0*/  IMAD.WIDE.U32 R4, P0, R3, UR11, R4 ;  /* 0x0000000b03047c25 */ /* 0x000fc8000f800004 */
[----:B------:R-:W-:-:S04]  /*20600*/  IMAD.WIDE.U32 R2, R3, UR10, RZ ;  /* 0x0000000a03027c25 */ /* 0x000fc8000f8e00ff */
[----:B------:R-:W-:Y:S01]  /*20610*/  IMAD.MOV.U32 R2, RZ, RZ, R5 ;  /* 0x000000ffff027224 */ /* 0x000fe200078e0005 */
[----:B------:R-:W-:Y:S01]  /*20620*/  IADD3 RZ, P1, R3, R4, RZ ;  /* 0x0000000403ff7210 */ /* 0x000fe20007f3e0ff */
[----:B------:R-:W-:-:S04]  /*20630*/  IMAD.X R3, RZ, RZ, RZ, P0 ;  /* 0x000000ffff037224 */ /* 0x000fc800000e06ff */
[----:B------:R-:W-:-:S08]  /*20640*/  IMAD.WIDE.U32.X R2, R10, UR11, R2, P1 ;  /* 0x0000000b0a027c25 */ /* 0x000fd000088e0402 */
.L_x_133:
[--C-:B------:R-:W-:Y:S01]  /*20650*/  SHF.R.U64 R10, R2, UR12, R3.reuse ;  /* 0x0000000c020a7c19 */ /* 0x100fe20008001203 */
[----:B------:R-:W-:Y:S01]  /*20660*/  ULDC.64 UR10, c[0x0][0x620] ;  /* 0x00018800000a7ab9 */ /* 0x000fe20000000a00 */
[----:B------:R-:W-:Y:S01]  /*20670*/  SHF.R.U32.HI R2, RZ, UR12, R3 ;  /* 0x0000000cff027c19 */ /* 0x000fe20008011603 */
[----:B------:R-:W-:Y:S01]  /*20680*/  IMAD.MOV.U32 R3, RZ, RZ, R15 ;  /* 0x000000ffff037224 */ /* 0x000fe200078e000f */
[----:B------:R-:W-:Y:S01]  /*20690*/  IADD3 R5, P0, RZ, -R10, RZ ;  /* 0x8000000aff057210 */ /* 0x000fe20007f1e0ff */
[----:B------:R-:W-:Y:S01]  /*206a0*/  FMUL R4, R12, UR14 ;  /* 0x0000000e0c047c20 */ /* 0x000fe20008400000 */
[----:B------:R-:W-:Y:S01]  /*206b0*/  ULDC.64 UR14, c[0x0][0x640] ;  /* 0x00019000000e7ab9 */ /* 0x000fe20000000a00 */
[----:B0-----:R-:W-:Y:S02]  /*206c0*/  R2UR UR9, R9 ;  /* 0x00000000090972ca */ /* 0x001fe400000e0000 */
[----:B------:R-:W-:Y:S01]  /*206d0*/  IMAD.X R2, RZ, RZ, ~R2, P0 ;  /* 0x000000ffff027224 */ /* 0x000fe200000e0e02 */
[----:B------:R-:W-:Y:S01]  /*206e0*/  ISETP.NE.U32.AND P0, PT, RZ, UR14, PT ;  /* 0x0000000eff007c0c */ /* 0x000fe2000bf05070 */
[----:B------:R-:W0:Y:S02]  /*206f0*/  F2I.U32.TRUNC.NTZ R4, R4 ;  /* 0x0000000400047305 */ /* 0x000e24000020f000 */
[----:B------:R-:W-:Y:S01]  /*20700*/  IMAD R2, R2, UR10, RZ ;  /* 0x0000000a02027c24 */ /* 0x000fe2000f8e02ff */
[----:B------:R-:W-:-:S03]  /*20710*/  ISETP.NE.AND.EX P0, PT, RZ, UR15, PT, P0 ;  /* 0x0000000fff007c0c */ /* 0x000fc6000bf05300 */
[----:B------:R-:W-:Y:S02]  /*20720*/  IMAD R13, R5, UR11, R2 ;  /* 0x0000000b050d7c24 */ /* 0x000fe4000f8e0202 */
[----:B------:R-:W-:-:S04]  /*20730*/  IMAD.MOV.U32 R2, RZ, RZ, R14 ;  /* 0x000000ffff027224 */ /* 0x000fc800078e000e */
[----:B------:R-:W-:Y:S01]  /*20740*/  IMAD.WIDE.U32 R2, R5, UR10, R2 ;  /* 0x0000000a05027c25 */ /* 0x000fe2000f8e0002 */
[----:B------:R-:W-:Y:S01]  /*20750*/  ULDC UR10, c[0x0][0x618] ;  /* 0x00018600000a7ab9 */ /* 0x000fe20000000800 */
[----:B0-----:R-:W-:Y:S02]  /*20760*/  R2UR UR11, R4 ;  /* 0x00000000040b72ca */ /* 0x001fe400000e0000 */
[----:B------:R-:W-:-:S05]  /*20770*/  IMAD.IADD R3, R3, 0x1, R13 ;  /* 0x0000000103037824 */ /* 0x000fca00078e020d */
[--C-:B------:R-:W-:Y:S02]  /*20780*/  SHF.R.U64 R9, R2, UR10, R3.reuse ;  /* 0x0000000a02097c19 */ /* 0x100fe40008001203 */
[----:B------:R-:W-:Y:S01]  /*20790*/  SHF.R.U32.HI R2, RZ, UR10, R3 ;  /* 0x0000000aff027c19 */ /* 0x000fe20008011603 */
[----:B------:R-:W-:-:S03]  /*207a0*/  ULDC UR10, c[0x0][0x608] ;  /* 0x00018200000a7ab9 */ /* 0x000fc60000000800 */
[--C-:B------:R-:W-:Y:S02]  /*207b0*/  SHF.R.U64 R12, R9, UR10, R2.reuse ;  /* 0x0000000a090c7c19 */ /* 0x100fe40008001202 */
[----:B------:R-:W-:Y:S01]  /*207c0*/  SHF.R.U32.HI R3, RZ, UR10, R2 ;  /* 0x0000000aff037c19 */ /* 0x000fe20008011602 */
[----:B------:R-:W-:-:S03]  /*207d0*/  ULDC UR10, c[0x0][0x658] ;  /* 0x00019600000a7ab9 */ /* 0x000fc60000000800 */
[--C-:B------:R-:W-:Y:S02]  /*207e0*/  SHF.R.U64 R13, R12, UR10, R3.reuse ;  /* 0x0000000a0c0d7c19 */ /* 0x100fe40008001203 */
[----:B------:R-:W-:-:S03]  /*207f0*/  SHF.R.U32.HI R3, RZ, UR10, R3 ;  /* 0x0000000aff037c19 */ /* 0x000fc60008011603 */
[----:B------:R-:W-:Y:S01]  /*20800*/  IMAD.MOV.U32 R2, RZ, RZ, R13 ;  /* 0x000000ffff027224 */ /* 0x000fe200078e000d */
[----:B------:R-:W-:Y:S06]  /*20810*/  @!P0 BRA `(.L_x_134) ;  /* 0x0000000000288947 */ /* 0x000fec0003800000 */
        /* <DEDUP_REMOVED lines=10> */
.L_x_134:
[----:B------:R-:W2:Y:S01]  /*208c0*/  LDL R4, [R1+0x27c] ;  /* 0x00027c0001047983 */ /* 0x000ea20000100800 */
[----:B------:R-:W-:Y:S01]  /*208d0*/  UIADD3 UR11, -UR11, URZ, URZ ;  /* 0x0000003f0b0b7290 */ /* 0x000fe2000fffe13f */
[----:B--2---:R-:W-:-:S13]  /*208e0*/  R2UR UR10, R4 ;  /* 0x00000000040a72ca */ /* 0x004fda00000e0000 */
[----:B------:R-:W-:-:S03]  /*208f0*/  UISETP.NE.AND UP0, UPT, UR10, URZ, UPT ;  /* 0x0000003f0a00728c */ /* 0x000fc6000bf05270 */
[----:B------:R-:W-:Y:S02]  /*20900*/  ULDC UR10, c[0x0][0x648] ;  /* 0x00019200000a7ab9 */ /* 0x000fe40000000800 */
[----:B------:R-:W-:Y:S01]  /*20910*/  SHF.R.U64 R3, R2, UR10, R3 ;  /* 0x0000000a02037c19 */ /* 0x000fe20008001203 */
[----:B------:R-:W-:Y:S01]  /*20920*/  ULDC UR10, c[0x0][0x638] ;  /* 0x00018e00000a7ab9 */ /* 0x000fe20000000800 */
[----:B------:R-:W-:Y:S02]  /*20930*/  LOP3.LUT R2, R12, UR6, RZ, 0xc0, !PT ;  /* 0x000000060c027c12 */ /* 0x000fe4000f8ec0ff */
[----:B------:R-:W-:Y:S01]  /*20940*/  PLOP3.LUT P0, PT, PT, PT, UP0, 0x40, 0x0 ;  /* 0x000000000000781c */ /* 0x000fe20003f0e808 */
[----:B------:R-:W-:Y:S01]  /*20950*/  IMAD.MOV R4, RZ, RZ, -R3 ;  /* 0x000000ffff047224 */ /* 0x000fe200078e0a03 */
[----:B------:R-:W-:Y:S01]  /*20960*/  PLOP3.LUT P1, PT, PT, PT, UP0, 0x40, 0x0 ;  /* 0x000000000000781c */ /* 0x000fe20003f2e808 */
[----:B------:R-:W-:Y:S02]  /*20970*/  IMAD R2, R3, UR5, R2 ;  /* 0x0000000503027c24 */ /* 0x000fe4000f8e0202 */
[----:B------:R-:W-:Y:S01]  /*20980*/  IMAD R13, R4, UR10, R13 ;  /* 0x0000000a040d7c24 */ /* 0x000fe2000f8e020d */
[----:B------:R-:W-:Y:S01]  /*20990*/  UIADD3 UR10, -UR9, URZ, URZ ;  /* 0x0000003f090a7290 */ /* 0x000fe2000fffe13f */
[----:B------:R-:W-:-:S02]  /*209a0*/  LOP3.LUT R4, R9, UR4, RZ, 0xc0, !PT ;  /* 0x0000000409047c12 */ /* 0x000fc4000f8ec0ff */
[----:B------:R-:W-:Y:S02]  /*209b0*/  ULDC UR9, c[0x0][0x144] ;  /* 0x0000510000097ab9 */ /* 0x000fe40000000800 */
[----:B------:R-:W-:-:S03]  /*209c0*/  UIMAD UR8, UR9, UR10, UR8 ;  /* 0x0000000a090872a4 */ /* 0x000fc6000f8e0208 */
[----:B------:R-:W-:Y:S02]  /*209d0*/  ULDC UR9, c[0x0][0x148] ;  /* 0x0000520000097ab9 */ /* 0x000fe40000000800 */
[----:B------:R-:W-:-:S03]  /*209e0*/  @UP0 UIMAD UR8, UR9, UR11, UR13 ;  /* 0x0000000b090802a4 */ /* 0x000fc6000f8e020d */
[----:B------:R-:W-:Y:S02]  /*209f0*/  ULDC UR9, c[0x0][0x600] ;  /* 0x0001800000097ab9 */ /* 0x000fe40000000800 */
[----:B------:R-:W-:Y:S02]  /*20a00*/  IMAD R13, R13, UR9, R4 ;  /* 0x000000090d0d7c24 */ /* 0x000fe4000f8e0204 */
[----:B------:R-:W-:Y:S01]  /*20a10*/  IMAD.U32 R3, RZ, RZ, UR8 ;  /* 0x00000008ff037e24 */ /* 0x000fe2000f8e00ff */
[----:B------:R-:W-:Y:S01]  /*20a20*/  ULDC UR8, c[0x0][0x610] ;  /* 0x0001840000087ab9 */ /* 0x000fe20000000800 */
[----:B------:R-:W-:Y:S02]  /*20a30*/  IMAD.MOV.U32 R4, RZ, RZ, 0x1 ;  /* 0x00000001ff047424 */ /* 0x000fe400078e00ff */
[----:B------:R-:W-:-:S05]  /*20a40*/  IMAD R2, R2, UR8, R3 ;  /* 0x0000000802027c24 */ /* 0x000fca000f8e0203 */
[----:B------:R-:W-:Y:S02]  /*20a50*/  SEL R3, R13, R2, P0 ;  /* 0x000000020d037207 */ /* 0x000fe40000000000 */
[----:B------:R-:W-:-:S07]  /*20a60*/  SEL R2, R2, R13, P1 ;  /* 0x0000000d02027207 */ /* 0x000fce0000800000 */
.L_x_132:
[----:B------:R-:W-:Y:S05]  /*20a70*/  BSYNC B1 ;  /* 0x0000000000017941 */ /* 0x000fea0003800000 */
.L_x_131:
[----:B------:R-:W-:-:S13]  /*20a80*/  LOP3.LUT P0, RZ, R4, 0xff, RZ, 0xc0, !PT ;  /* 0x000000ff04ff7812 */ /* 0x000fda000780c0ff */
[----:B------:R-:W-:Y:S05]  /*20a90*/  @P0 BRA `(.L_x_135) ;  /* 0xfffffff4000c0947 */ /* 0x000fea000383ffff */
[----:B------:R-:W-:Y:S05]  /*20aa0*/  BSYNC B0 ;  /* 0x0000000000007941 */ /* 0x000fea0003800000 */
.L_x_124:
[----:B------:R-:W-:-:S03]  /*20ab0*/  UMOV UR8, 0xffffffff ;  /* 0xffffffff00087882 */ /* 0x000fc60000000000 */
[----:B------:R-:W-:Y:S05]  /*20ac0*/  BRA.DIV UR8, `(.L_x_136) ;  /* 0x0000000608447947 */ /* 0x000fea000b800000 */
[----:B------:R-:W-:-:S13]  /*20ad0*/  ELECT P6, URZ, PT ;  /* 0x00000000003f782f */ /* 0x000fda00038c0000 */
.L_x_151:
[----:B------:R-:W-:Y:S04]  /*20ae0*/  BSSY B0, `(.L_x_137) ;  /* 0x0000037000007945 */ /* 0x000fe80003800000 */
[----:B------:R-:W-:Y:S05]  /*20af0*/  @!P6 BRA `(.L_x_138) ;  /* 0x0000000000d4e947 */ /* 0x000fea0003800000 */
[----:B------:R-:W2:Y:S02]  /*20b00*/  LDL R2, [R1+0x258] ;  /* 0x0002580001027983 */ /* 0x000ea40000100800 */
[----:B--2---:R-:W-:-:S13]  /*20b10*/  R2UR UR8, R2 ;  /* 0x00000000020872ca */ /* 0x004fda00000e0000 */
[----:B------:R-:W-:-:S04]  /*20b20*/  ULOP3.LUT UR8, UR8, 0x2, URZ, 0xfc, !UPT ;  /* 0x0000000208087892 */ /* 0x000fc8000f8efc3f */
[----:B------:R-:W-:-:S06]  /*20b30*/  UISETP.NE.AND UP0, UPT, UR8, 0x3, UPT ;  /* 0x000000030800788c */ /* 0x000fcc000bf05270 */
[----:B------:R-:W-:-:S13]  /*20b40*/  PLOP3.LUT P0, PT, PT, PT, UP0, 0x80, 0x0 ;  /* 0x000000000000781c */ /* 0x000fda0003f0f008 */
[----:B------:R-:W-:Y:S05]  /*20b50*/  @!P0 BRA `(.L_x_139) ;  /* 0x0000000000048947 */ /* 0x000fea0003800000 */
[----:B------:R-:W-:Y:S01]  /*20b60*/  BPT.TRAP 0x1 ;  /* 0x000000040000795c */ /* 0x000fe20000300000 */
.L_x_139:
[----:B------:R-:W0:Y:S01]  /*20b70*/  S2R R3, SR_CgaCtaId ;  /* 0x0000000000037919 */ /* 0x000e220000008800 */
[----:B------:R-:W-:-:S04]  /*20b80*/  MOV R2, 0x400 ;  /* 0x0000040000027802 */ /* 0x000fc80000000f00 */
[----:B0-----:R-:W-:Y:S02]  /*20b90*/  LEA R3, R3, R2, 0x18 ;  /* 0x0000000203037211 */ /* 0x001fe400078ec0ff */
[----:B------:R-:W-:-:S03]  /*20ba0*/  SHF.L.U32 R2, R0, 0x1f, RZ ;  /* 0x0000001f00027819 */ /* 0x000fc600000006ff */
[----:B------:R-:W-:-:S04]  /*20bb0*/  VIADD R3, R3, 0x28 ;  /* 0x0000002803037836 */ /* 0x000fc80000000000 */
[----:B------:R-:W-:-:S04]  /*20bc0*/  IMAD R5, R6, 0x8, R3 ;  /* 0x0000000806057824 */ /* 0x000fc800078e0203 */
[----:B------:R-:W0:Y:S02]  /*20bd0*/  SYNCS.PHASECHK.TRANS64.TRYWAIT P0, [R5+URZ], R2 ;  /* 0x00000002050075a7 */ /* 0x000e24000800017f */
[----:B0-----:R-:W-:Y:S05]  /*20be0*/  @!P0 BRA `(.L_x_140) ;  /* 0x00000004001c8947 */ /* 0x001fea0003800000 */
.L_x_152:
[----:B------:R-:W-:-:S05]  /*20bf0*/  VIADD R6, R6, 0x1 ;  /* 0x0000000106067836 */ /* 0x000fca0000000000 */
[----:B------:R-:W-:-:S04]  /*20c00*/  ISETP.NE.AND P0, PT, R6, 0x5, PT ;  /* 0x000000050600780c */ /* 0x000fc80003f05270 */
[----:B0-----:R-:W-:Y:S02]  /*20c10*/  SEL R5, RZ, 0x1, P0 ;  /* 0x00000001ff057807 */ /* 0x001fe40000000000 */
[----:B------:R-:W-:Y:S02]  /*20c20*/  SEL R6, R6, RZ, P0 ;  /* 0x000000ff06067207 */ /* 0x000fe40000000000 */
[----:B------:R-:W-:-:S03]  /*20c30*/  LOP3.LUT R5, R0, R5, RZ, 0x3c, !PT ;  /* 0x0000000500057212 */ /* 0x000fc600078e3cff */
[----:B------:R-:W-:Y:S01]  /*20c40*/  IMAD R7, R6, 0x8, R3 ;  /* 0x0000000806077824 */ /* 0x000fe200078e0203 */
[----:B------:R-:W-:-:S04]  /*20c50*/  SHF.L.U32 R0, R5, 0x1f, RZ ;  /* 0x0000001f05007819 */ /* 0x000fc800000006ff */
[----:B------:R-:W0:Y:S02]  /*20c60*/  SYNCS.PHASECHK.TRANS64.TRYWAIT P0, [R7+URZ], R0 ;  /* 0x00000000070075a7 */ /* 0x000e24000800017f */
[----:B0-----:R-:W-:Y:S05]  /*20c70*/  @!P0 BRA `(.L_x_141) ;  /* 0x00000004000c8947 */ /* 0x001fea0003800000 */
.L_x_153:
[----:B0-----:R-:W-:-:S05]  /*20c80*/  VIADD R0, R6, 0x1 ;  /* 0x0000000106007836 */ /* 0x001fca0000000000 */
[----:B------:R-:W-:-:S04]  /*20c90*/  ISETP.NE.AND P0, PT, R0, 0x5, PT ;  /* 0x000000050000780c */ /* 0x000fc80003f05270 */
[----:B------:R-:W-:Y:S02]  /*20ca0*/  SEL R2, RZ, 0x1, P0 ;  /* 0x00000001ff027807 */ /* 0x000fe40000000000 */
[----:B------:R-:W-:Y:S02]  /*20cb0*/  SEL R4, R0, RZ, P0 ;  /* 0x000000ff00047207 */ /* 0x000fe40000000000 */
[----:B------:R-:W-:-:S03]  /*20cc0*/  LOP3.LUT R5, R5, R2, RZ, 0x3c, !PT ;  /* 0x0000000205057212 */ /* 0x000fc600078e3cff */
[----:B------:R-:W-:Y:S01]  /*20cd0*/  IMAD R7, R4, 0x8, R3 ;  /* 0x0000000804077824 */ /* 0x000fe200078e0203 */
[----:B------:R-:W-:-:S04]  /*20ce0*/  SHF.L.U32 R0, R5, 0x1f, RZ ;  /* 0x0000001f05007819 */ /* 0x000fc800000006ff */
[----:B------:R-:W0:Y:S02]  /*20cf0*/  SYNCS.PHASECHK.TRANS64.TRYWAIT P0, [R7+URZ], R0 ;  /* 0x00000000070075a7 */ /* 0x000e24000800017f */
[----:B0-----:R-:W-:Y:S05]  /*20d00*/  @!P0 BRA `(.L_x_142) ;  /* 0x0000000000fc8947 */ /* 0x001fea0003800000 */
.L_x_154:
        /* <DEDUP_REMOVED lines=9> */
.L_x_155:
[----:B0-----:R-:W-:-:S05]  /*20da0*/  VIADD R0, R4, 0x1 ;  /* 0x0000000104007836 */ /* 0x001fca0000000000 */
[----:B------:R-:W-:-:S04]  /*20db0*/  ISETP.NE.AND P0, PT, R0, 0x5, PT ;  /* 0x000000050000780c */ /* 0x000fc80003f05270 */
[----:B------:R-:W-:Y:S02]  /*20dc0*/  SEL R2, RZ, 0x1, P0 ;  /* 0x00000001ff027807 */ /* 0x000fe40000000000 */
[----:B------:R-:W-:Y:S02]  /*20dd0*/  SEL R0, R0, RZ, P0 ;  /* 0x000000ff00007207 */ /* 0x000fe40000000000 */
[----:B------:R-:W-:-:S03]  /*20de0*/  LOP3.LUT R2, R5, R2, RZ, 0x3c, !PT ;  /* 0x0000000205027212 */ /* 0x000fc600078e3cff */
[----:B------:R-:W-:Y:S01]  /*20df0*/  IMAD R3, R0, 0x8, R3 ;  /* 0x0000000800037824 */ /* 0x000fe200078e0203 */
[----:B------:R-:W-:-:S07]  /*20e00*/  SHF.L.U32 R0, R2, 0x1f, RZ ;  /* 0x0000001f02007819 */ /* 0x000fce00000006ff */
.L_x_144:
[----:B0-----:R0:W1:Y:S02]  /*20e10*/  SYNCS.PHASECHK.TRANS64.TRYWAIT P0, [R3+URZ], R0 ;  /* 0x00000000030075a7 */ /* 0x001064000800017f */
[----:B-1----:R-:W-:Y:S05]  /*20e20*/  @!P0 NANOSLEEP.SYNCS 0x989680 ;  /* 0x009896800000895d */ /* 0x002fea0003900000 */
[----:B------:R-:W1:Y:S02]  /*20e30*/  @!P0 SYNCS.PHASECHK.TRANS64 P0, [R3+URZ], R0 ;  /* 0x00000000030085a7 */ /* 0x000e64000800007f */
[----:B-1----:R-:W-:Y:S05]  /*20e40*/  @!P0 BRA `(.L_x_144) ;  /* 0xfffffffc00f08947 */ /* 0x002fea000383ffff */
.L_x_138:
[----:B------:R-:W-:Y:S05]  /*20e50*/  BSYNC B0 ;  /* 0x0000000000007941 */ /* 0x000fea0003800000 */
.L_x_137:
[----:B------:R-:W-:Y:S05]  /*20e60*/  EXIT ;  /* 0x000000000000794d */ /* 0x000fea0003800000 */
.L_x_21:
[----:B--2---:R2:W4:Y:S02]  /*20e70*/  SYNCS.PHASECHK.TRANS64.TRYWAIT P1, [R3+URZ], R2 ;  /* 0x00000002030075a7 */ /* 0x004524000802017f */
[----:B----4-:R-:W-:Y:S05]  /*20e80*/  @!P1 NANOSLEEP.SYNCS 0x989680 ;  /* 0x009896800000995d */ /* 0x010fea0003900000 */
[----:B------:R-:W4:Y:S02]  /*20e90*/  @!P1 SYNCS.PHASECHK.TRANS64 P1, [R3+URZ], R2 ;  /* 0x00000002030095a7 */ /* 0x000f24000802007f */
[----:B----4-:R-:W-:Y:S05]  /*20ea0*/  @!P1 BRA `(.L_x_21) ;  /* 0xfffffffc00f09947 */ /* 0x010fea000383ffff */
[----:B------:R-:W-:Y:S05]  /*20eb0*/  BRA `(.L_x_20) ;  /* 0xfffffe0800b07947 */ /* 0x000fea000383ffff */
.L_x_26:
[----:B--2---:R2:W3:Y:S02]  /*20ec0*/  SYNCS.PHASECHK.TRANS64.TRYWAIT P1, [R4+URZ], R5 ;  /* 0x00000005040075a7 */ /* 0x0044e4000802017f */
[----:B---3--:R-:W-:Y:S05]  /*20ed0*/  @!P1 NANOSLEEP.SYNCS 0x989680 ;  /* 0x009896800000995d */ /* 0x008fea0003900000 */
[----:B------:R-:W3:Y:S02]  /*20ee0*/  @!P1 SYNCS.PHASECHK.TRANS64 P1, [R4+URZ], R5 ;  /* 0x00000005040095a7 */ /* 0x000ee4000802007f */
[----:B---3--:R-:W-:Y:S05]  /*20ef0*/  @!P1 BRA `(.L_x_26) ;  /* 0xfffffffc00f09947 */ /* 0x008fea000383ffff */
[----:B------:R-:W-:Y:S05]  /*20f00*/  BRA `(.L_x_25) ;  /* 0xfffffe6000247947 */ /* 0x000fea000383ffff */
.L_x_125:
[----:B------:R-:W-:Y:S01]  /*20f10*/  BSSY B1, `(.L_x_145) ;  /* 0x0000006000017945 */ /* 0x000fe20003800000 */
[----:B------:R-:W-:-:S07]  /*20f20*/  IMAD.MOV.U32 R15, RZ, RZ, -0x1 ;  /* 0xffffffffff0f7424 */ /* 0x000fce00078e00ff */
[----:B------:R-:W-:Y:S05]  /*20f30*/  WARPSYNC.COLLECTIVE R15, `(.L_x_146) ;  /* 0x000000000f0c7348 */ /* 0x000fea0003c00000 */
[----:B------:R-:W-:Y:S02]  /*20f40*/  ELECT P6, UR62, PT ;  /* 0x00000000003e782f */ /* 0x000fe400038c0000 */
[----:B------:R-:W-:Y:S01]  /*20f50*/  MOV R14, UR62 ;  /* 0x0000003e000e7c02 */ /* 0x000fe20008000f00 */
[----:B------:R-:W-:Y:S10]  /*20f60*/  ENDCOLLECTIVE ;  /* 0x000000000000791b */ /* 0x000ff40003800000 */
.L_x_146:
[----:B------:R-:W-:Y:S05]  /*20f70*/  BSYNC B1 ;  /* 0x0000000000017941 */ /* 0x000fea0003800000 */
.L_x_145:
[----:B------:R-:W-:Y:S05]  /*20f80*/  BRA `(.L_x_147) ;  /* 0xffffffec00dc7947 */ /* 0x000fea000383ffff */
.L_x_128:
[----:B0-----:R0:W1:Y:S02]  /*20f90*/  SYNCS.PHASECHK.TRANS64.TRYWAIT P0, [R14+URZ+0x28], R15 ;  /* 0x0000280f0e0075a7 */ /* 0x001064000800017f */
[----:B-1----:R-:W-:Y:S05]  /*20fa0*/  @!P0 NANOSLEEP.SYNCS 0x989680 ;  /* 0x009896800000895d */ /* 0x002fea0003900000 */
[----:B------:R-:W1:Y:S02]  /*20fb0*/  @!P0 SYNCS.PHASECHK.TRANS64 P0, [R14+URZ+0x28], R15 ;  /* 0x0000280f0e0085a7 */ /* 0x000e64000800007f */
[----:B-1----:R-:W-:Y:S05]  /*20fc0*/  @!P0 BRA `(.L_x_128) ;  /* 0xfffffffc00f08947 */ /* 0x002fea000383ffff */
[----:B------:R-:W-:Y:S05]  /*20fd0*/  BRA `(.L_x_148) ;  /* 0xfffffff000107947 */ /* 0x000fea000383ffff */
.L_x_136:
[----:B------:R-:W-:Y:S01]  /*20fe0*/  BSSY B0, `(.L_x_149) ;  /* 0x0000006000007945 */ /* 0x000fe20003800000 */
[----:B------:R-:W-:-:S07]  /*20ff0*/  IMAD.MOV.U32 R15, RZ, RZ, -0x1 ;  /* 0xffffffffff0f7424 */ /* 0x000fce00078e00ff */
[----:B------:R-:W-:Y:S05]  /*21000*/  WARPSYNC.COLLECTIVE R15, `(.L_x_150) ;  /* 0x000000000f0c7348 */ /* 0x000fea0003c00000 */
[----:B------:R-:W-:Y:S02]  /*21010*/  ELECT P6, UR62, PT ;  /* 0x00000000003e782f */ /* 0x000fe400038c0000 */
[----:B------:R-:W-:Y:S01]  /*21020*/  MOV R14, UR62 ;  /* 0x0000003e000e7c02 */ /* 0x000fe20008000f00 */
[----:B------:R-:W-:Y:S10]  /*21030*/  ENDCOLLECTIVE ;  /* 0x000000000000791b */ /* 0x000ff40003800000 */
.L_x_150:
[----:B------:R-:W-:Y:S05]  /*21040*/  BSYNC B0 ;  /* 0x0000000000007941 */ /* 0x000fea0003800000 */
.L_x_149:
[----:B------:R-:W-:Y:S05]  /*21050*/  BRA `(.L_x_151) ;  /* 0xfffffff800a07947 */ /* 0x000fea000383ffff */
.L_x_140:
[----:B0-----:R0:W1:Y:S02]  /*21060*/  SYNCS.PHASECHK.TRANS64.TRYWAIT P0, [R5+URZ], R2 ;  /* 0x00000002050075a7 */ /* 0x001064000800017f */
[----:B-1----:R-:W-:Y:S05]  /*21070*/  @!P0 NANOSLEEP.SYNCS 0x989680 ;  /* 0x009896800000895d */ /* 0x002fea0003900000 */
[----:B------:R-:W1:Y:S02]  /*21080*/  @!P0 SYNCS.PHASECHK.TRANS64 P0, [R5+URZ], R2 ;  /* 0x00000002050085a7 */ /* 0x000e64000800007f */
[----:B-1----:R-:W-:Y:S05]  /*21090*/  @!P0 BRA `(.L_x_140) ;  /* 0xfffffffc00f08947 */ /* 0x002fea000383ffff */
[----:B------:R-:W-:Y:S05]  /*210a0*/  BRA `(.L_x_152) ;  /* 0xfffffff800d07947 */ /* 0x000fea000383ffff */
.L_x_141:
[----:B0-----:R0:W1:Y:S02]  /*210b0*/  SYNCS.PHASECHK.TRANS64.TRYWAIT P0, [R7+URZ], R0 ;  /* 0x00000000070075a7 */ /* 0x001064000800017f */
[----:B-1----:R-:W-:Y:S05]  /*210c0*/  @!P0 NANOSLEEP.SYNCS 0x989680 ;  /* 0x009896800000895d */ /* 0x002fea0003900000 */
[----:B------:R-:W1:Y:S02]  /*210d0*/  @!P0 SYNCS.PHASECHK.TRANS64 P0, [R7+URZ], R0 ;  /* 0x00000000070085a7 */ /* 0x000e64000800007f */
[----:B-1----:R-:W-:Y:S05]  /*210e0*/  @!P0 BRA `(.L_x_141) ;  /* 0xfffffffc00f08947 */ /* 0x002fea000383ffff */
[----:B------:R-:W-:Y:S05]  /*210f0*/  BRA `(.L_x_153) ;  /* 0xfffffff800e07947 */ /* 0x000fea000383ffff */
.L_x_142:
[----:B0-----:R0:W1:Y:S02]  /*21100*/  SYNCS.PHASECHK.TRANS64.TRYWAIT P0, [R7+URZ], R0 ;  /* 0x00000000070075a7 */ /* 0x001064000800017f */
[----:B-1----:R-:W-:Y:S05]  /*21110*/  @!P0 NANOSLEEP.SYNCS 0x989680 ;  /* 0x009896800000895d */ /* 0x002fea0003900000 */
[----:B------:R-:W1:Y:S02]  /*21120*/  @!P0 SYNCS.PHASECHK.TRANS64 P0, [R7+URZ], R0 ;  /* 0x00000000070085a7 */ /* 0x000e64000800007f */
[----:B-1----:R-:W-:Y:S05]  /*21130*/  @!P0 BRA `(.L_x_142) ;  /* 0xfffffffc00f08947 */ /* 0x002fea000383ffff */
[----:B------:R-:W-:Y:S05]  /*21140*/  BRA `(.L_x_154) ;  /* 0xfffffff800f07947 */ /* 0x000fea000383ffff */
.L_x_143:
[----:B0-----:R0:W1:Y:S02]  /*21150*/  SYNCS.PHASECHK.TRANS64.TRYWAIT P0, [R7+URZ], R0 ;  /* 0x00000000070075a7 */ /* 0x001064000800017f */
[----:B-1----:R-:W-:Y:S05]  /*21160*/  @!P0 NANOSLEEP.SYNCS 0x989680 ;  /* 0x009896800000895d */ /* 0x002fea0003900000 */
[----:B------:R-:W1:Y:S02]  /*21170*/  @!P0 SYNCS.PHASECHK.TRANS64 P0, [R7+URZ], R0 ;  /* 0x00000000070085a7 */ /* 0x000e64000800007f */
[----:B-1----:R-:W-:Y:S05]  /*21180*/  @!P0 BRA `(.L_x_143) ;  /* 0xfffffffc00f08947 */ /* 0x002fea000383ffff */
[----:B------:R-:W-:Y:S05]  /*21190*/  BRA `(.L_x_155) ;  /* 0xfffffffc00007947 */ /* 0x000fea000383ffff */
.L_x_156:
[----:B------:R-:W-:-:S00]  /*211a0*/  BRA `(.L_x_156) ;  /* 0xfffffffc00fc7947 */ /* 0x000fc0000383ffff */
[----:B------:R-:W-:-:S00]  /*211b0*/  NOP ;  /* 0x0000000000007918 */ /* 0x000fc00000000000 */
        /* <DEDUP_REMOVED lines=12> */
.L_x_157:


//--------------------- .nv.global.init           --------------------------
	.section	.nv.global.init,"aw",@progbits
.nv.global.init:
	.type		$str$22,@object
	.size		$str$22,($str$23 - $str$22)
$str$22:
        /*0000*/ 	.byte	0x6b, 0x5f, 0x74, 0x69, 0x6c, 0x65, 0x5f, 0x63, 0x6f, 0x75, 0x6e, 0x74, 0x20, 0x3e, 0x3d, 0x20
        /*0010*/ 	.byte	0x31, 0x00
	.type		$str$23,@object
	.size		$str$23,(__unnamed_1 - $str$23)
$str$23:
        /*0012*/ 	.byte	0x2f, 0x74, 0x6d, 0x70, 0x2f, 0x63, 0x75, 0x74, 0x6c, 0x61, 0x73, 0x73, 0x5f, 0x73, 0x77, 0x65
        /*0022*/ 	.byte	0x65, 0x70, 0x5f, 0x73, 0x72, 0x63, 0x2f, 0x69, 0x6e, 0x63, 0x6c, 0x75, 0x64, 0x65, 0x2f, 0x63
        /*0032*/ 	.byte	0x75, 0x74, 0x6c, 0x61, 0x73, 0x73, 0x2f, 0x67, 0x65, 0x6d, 0x6d, 0x2f, 0x63, 0x6f, 0x6c, 0x6c
        /*0042*/ 	.byte	0x65, 0x63, 0x74, 0x69, 0x76, 0x65, 0x2f, 0x73, 0x6d, 0x39, 0x30, 0x5f, 0x6d, 0x6d, 0x61, 0x5f
        /*0052*/ 	.byte	0x74, 0x6d, 0x61, 0x5f, 0x67, 0x6d, 0x6d, 0x61, 0x5f, 0x73, 0x73, 0x5f, 0x77, 0x61, 0x72, 0x70
        /*0062*/ 	.byte	0x73, 0x70, 0x65, 0x63, 0x69, 0x61, 0x6c, 0x69, 0x7a, 0x65, 0x64, 0x2e, 0x68, 0x70, 0x70, 0x00
	.type		__unnamed_1,@object
	.size		__unnamed_1,(.L_0 - __unnamed_1)
__unnamed_1:
        /* <DEDUP_REMOVED lines=173> */
        /*0b42*/ 	.byte	0x69, 0x64, 0x65, 0x6e, 0x74, 0x69, 0x74, 0x79, 0x5d, 0x00
.L_0:


//--------------------- .nv.shared._ZN7cutlass13device_kernelINS_4gemm6kernel13GemmUniversalIN4cute5tupleIJiiiiEEENS1_10collective13CollectiveMmaINS1_34MainloopSm90TmaGmmaWarpSpecializedILi5ENS5_IJNS4_1CILi2EEENSA_ILi1EEESC_EEENS1_35KernelTmaWarpSpecializedCooperativeEEENS5_IJNSA_ILi512EEENSA_ILi176EEENSA_ILi64EEEEEEaNS5_IJlSC_lEEEaSK_NS4_8TiledMMAINS4_8MMA_AtomIJNS4_4SM904GMMA26MMA_64x16x32_S32S8S8_SS_TNEEEENS4_6LayoutISD_NS5_IJSC_NSA_ILi0EEESS_EEEEENS5_IJNS4_10UnderscoreESV_SV_EEEEENS4_13SM90_TMA_LOADENS4_14ComposedLayoutINS4_7SwizzleILi2ELi4ELi3EEENS4_18smem_ptr_flag_bitsILi8EEENSR_INS5_IJNSA_ILi8EEESI_EEENS5_IJSI_SC_EEEEEEEvNS4_8identityENS4_23SM90_TMA_LOAD_MULTICASTES18_vS19_EENS_8epilogue10collective6detail29Sm90TmaWarpSpecializedAdapterINS1D_15DefaultEpilogueIaSK_SK_NS1C_6thread17LinearCombinationIaLi1EiiLNS1H_9ScaleType4KindE0ELNS_15FloatRoundStyleE2EaEENS1_15EpilogueDefaultEEEEEvvEEEEvNT_6ParamsE --------------------------
	.section	.nv.shared._ZN7cutlass13device_kernelINS_4gemm6kernel13GemmUniversalIN4cute5tupleIJiiiiEEENS1_10collective13CollectiveMmaINS1_34MainloopSm90TmaGmmaWarpSpecializedILi5ENS5_IJNS4_1CILi2EEENSA_ILi1EEESC_EEENS1_35KernelTmaWarpSpecializedCooperativeEEENS5_IJNSA_ILi512EEENSA_ILi176EEENSA_ILi64EEEEEEaNS5_IJlSC_lEEEaSK_NS4_8TiledMMAINS4_8MMA_AtomIJNS4_4SM904GMMA26MMA_64x16x32_S32S8S8_SS_TNEEEENS4_6LayoutISD_NS5_IJSC_NSA_ILi0EEESS_EEEEENS5_IJNS4_10UnderscoreESV_SV_EEEEENS4_13SM90_TMA_LOADENS4_14ComposedLayoutINS4_7SwizzleILi2ELi4ELi3EEENS4_18smem_ptr_flag_bitsILi8EEENSR_INS5_IJNSA_ILi8EEESI_EEENS5_IJSI_SC_EEEEEEEvNS4_8identityENS4_23SM90_TMA_LOAD_MULTICASTES18_vS19_EENS_8epilogue10collective6detail29Sm90TmaWarpSpecializedAdapterINS1D_15DefaultEpilogueIaSK_SK_NS1C_6thread17LinearCombinationIaLi1EiiLNS1H_9ScaleType4KindE0ELNS_15FloatRoundStyleE2EaEENS1_15EpilogueDefaultEEEEEvvEEEEvNT_6ParamsE,"aw",@nobits
	.sectionflags	@""
	.align	16
	.zero		1024


//--------------------- .nv.shared.reserved.0     --------------------------
	.section	.nv.shared.reserved.0,"aw",@nobits
	.weak		__nv_reservedSMEM_offset_0_alias
	.size		__nv_reservedSMEM_offset_0_alias, 0, 0
	.other		__nv_reservedSMEM_offset_0_alias,@"STO_CUDA_RESERVED_SHARED STV_DEFAULT"
__nv_reservedSMEM_offset_0_alias:
	.zero		0


//--------------------- .nv.global                --------------------------
	.section	.nv.global,"aw",@nobits
.nv.global:
	.type		_ZN40_INTERNAL_1c10aec0_4_k_cu_704a6fed_147134cute1_E,@object
	.size		_ZN40_INTERNAL_1c10aec0_4_k_cu_704a6fed_147134cute1_E,(_ZN40_INTERNAL_1c10aec0_4_k_cu_704a6fed_147134cuda3std3__45__cpo6cbeginE - _ZN40_INTERNAL_1c10aec0_4_k_cu_704a6fed_147134cute1_E)
_ZN40_INTERNAL_1c10aec0_4_k_cu_704a6fed_147134cute1_E:
	.zero		1
	.type		_ZN40_INTERNAL_1c10aec0_4_k_cu_704a6fed_147134cuda3std3__45__cpo6cbeginE,@object
	.size		_ZN40_INTERNAL_1c10aec0_4_k_cu_704a6fed_147134cuda3std3__45__cpo6cbeginE,(_ZN40_INTERNAL_1c10aec0_4_k_cu_704a6fed_147134cuda3std3__48in_placeE - _ZN40_INTERNAL_1c10aec0_4_k_cu_704a6fed_147134cuda3std3__45__cpo6cbeginE)
_ZN40_INTERNAL_1c10aec0_4_k_cu_704a6fed_147134cuda3std3__45__cpo6cbeginE:
	.zero		1
	.type		_ZN40_INTERNAL_1c10aec0_4_k_cu_704a6fed_147134cuda3std3__48in_placeE,@object
	.size		_ZN40_INTERNAL_1c10aec0_4_k_cu_704a6fed_147134cuda3std3__48in_placeE,(_ZN40_INTERNAL_1c10aec0_4_k_cu_704a6fed_147134cuda3std6ranges3__45__cpo9iter_moveE - _ZN40_INTERNAL_1c10aec0_4_k_cu_704a6fed_147134cuda3std3__48in_placeE)
_ZN40_INTERNAL_1c10aec0_4_k_cu_704a6fed_147134cuda3std3__48in_placeE:
	.zero		1
	.type		_ZN40_INTERNAL_1c10aec0_4_k_cu_704a6fed_147134cuda3std6ranges3__45__cpo9iter_moveE,@object
	.size		_ZN40_INTERNAL_1c10aec0_4_k_cu_704a6fed_147134cuda3std6ranges3__45__cpo9iter_moveE,(_ZN40_INTERNAL_1c10aec0_4_k_cu_704a6fed_147134cuda3std3__45__cpo5beginE - _ZN40_INTERNAL_1c10aec0_4_k_cu_704a6fed_147134cuda3std6ranges3__45__cpo9iter_moveE)
_ZN40_INTERNAL_1c10aec0_4_k_cu_704a6fed_147134cuda3std6ranges3__45__cpo9iter_moveE:
	.zero		1
	.type		_ZN40_INTERNAL_1c10aec0_4_k_cu_704a6fed_147134cuda3std3__45__cpo5beginE,@object
	.size		_ZN40_INTERNAL_1c10aec0_4_k_cu_704a6fed_147134cuda3std3__45__cpo5beginE,(_ZN40_INTERNAL_1c10aec0_4_k_cu_704a6fed_147134cuda3std3__442_GLOBAL__N__1c10aec0_4_k_cu_704a6fed_147136ignoreE - _ZN40_INTERNAL_1c10aec0_4_k_cu_704a6fed_147134cuda3std3__45__cpo5beginE)
_ZN40_INTERNAL_1c10aec0_4_k_cu_704a6fed_147134cuda3std3__45__cpo5beginE:
	.zero		1
	.type		_ZN40_INTERNAL_1c10aec0_4_k_cu_704a6fed_147134cuda3std3__442_GLOBAL__N__1c10aec0_4_k_cu_704a6fed_147136ignoreE,@object
	.size		_ZN40_INTERNAL_1c10aec0_4_k_cu_704a6fed_147134cuda3std3__442_GLOBAL__N__1c10aec0_4_k_cu_704a6fed_147136ignoreE,(_ZN40_INTERNAL_1c10aec0_4_k_cu_704a6fed_147134cute7productE - _ZN40_INTERNAL_1c10aec0_4_k_cu_704a6fed_147134cuda3std3__442_GLOBAL__N__1c10aec0_4_k_cu_704a6fed_147136ignoreE)
_ZN40_INTERNAL_1c10aec0_4_k_cu_704a6fed_147134cuda3std3__442_GLOBAL__N__1c10aec0_4_k_cu_704a6fed_147136ignoreE:
	.zero		1
	.type		_ZN40_INTERNAL_1c10aec0_4_k_cu_704a6fed_147134cute7productE,@object
	.size		_ZN40_INTERNAL_1c10aec0_4_k_cu_704a6fed_147134cute7productE,(_ZN40_INTERNAL_1c10aec0_4_k_cu_704a6fed_147134cuda3std3__45__cpo3endE - _ZN40_INTERNAL_1c10aec0_4_k_cu_704a6fed_147134cute7productE)
_ZN40_INTERNAL_1c10aec0_4_k_cu_704a6fed_147134cute7productE:
	.zero		1
	.type		_ZN40_INTERNAL_1c10aec0_4_k_cu_704a6fed_147134cuda3std3__45__cpo3endE,@object
	.size		_ZN40_INTERNAL_1c10aec0_4_k_cu_704a6fed_147134cuda3std3__45__cpo3endE,(_ZN40_INTERNAL_1c10aec0_4_k_cu_704a6fed_147134cuda3std3__419piecewise_constructE - _ZN40_INTERNAL_1c10aec0_4_k_cu_704a6fed_147134cuda3std3__45__cpo3endE)
_ZN40_INTERNAL_1c10aec0_4_k_cu_704a6fed_147134cuda3std3__45__cpo3endE:
	.zero		1
	.type		_ZN40_INTERNAL_1c10aec0_4_k_cu_704a6fed_147134cuda3std3__419piecewise_constructE,@object
	.size		_ZN40_INTERNAL_1c10aec0_4_k_cu_704a6fed_147134cuda3std3__419piecewise_constructE,(_ZN40_INTERNAL_1c10aec0_4_k_cu_704a6fed_147134cuda3std3__45__cpo4cendE - _ZN40_INTERNAL_1c10aec0_4_k_cu_704a6fed_147134cuda3std3__419piecewise_constructE)
_ZN40_INTERNAL_1c10aec0_4_k_cu_704a6fed_147134cuda3std3__419piecewise_constructE:
	.zero		1
	.type		_ZN40_INTERNAL_1c10aec0_4_k_cu_704a6fed_147134cuda3std3__45__cpo4cendE,@object
	.size		_ZN40_INTERNAL_1c10aec0_4_k_cu_704a6fed_147134cuda3std3__45__cpo4cendE,(_ZN40_INTERNAL_1c10aec0_4_k_cu_704a6fed_147134cuda3std6ranges3__45__cpo4swapE - _ZN40_INTERNAL_1c10aec0_4_k_cu_704a6fed_147134cuda3std3__45__cpo4cendE)
_ZN40_INTERNAL_1c10aec0_4_k_cu_704a6fed_147134cuda3std3__45__cpo4cendE:
	.zero		1
	.type		_ZN40_INTERNAL_1c10aec0_4_k_cu_704a6fed_147134cuda3std6ranges3__45__cpo4swapE,@object
	.size		_ZN40_INTERNAL_1c10aec0_4_k_cu_704a6fed_147134cuda3std6ranges3__45__cpo4swapE,(.L_8 - _ZN40_INTERNAL_1c10aec0_4_k_cu_704a6fed_147134cuda3std6ranges3__45__cpo4swapE)
_ZN40_INTERNAL_1c10aec0_4_k_cu_704a6fed_147134cuda3std6ranges3__45__cpo4swapE:
	.zero		1
.L_8:


//--------------------- .nv.constant0._ZN7cutlass13device_kernelINS_4gemm6kernel13GemmUniversalIN4cute5tupleIJiiiiEEENS1_10collective13CollectiveMmaINS1_34MainloopSm90TmaGmmaWarpSpecializedILi5ENS5_IJNS4_1CILi2EEENSA_ILi1EEESC_EEENS1_35KernelTmaWarpSpecializedCooperativeEEENS5_IJNSA_ILi512EEENSA_ILi176EEENSA_ILi64EEEEEEaNS5_IJlSC_lEEEaSK_NS4_8TiledMMAINS4_8MMA_AtomIJNS4_4SM904GMMA26MMA_64x16x32_S32S8S8_SS_TNEEEENS4_6LayoutISD_NS5_IJSC_NSA_ILi0EEESS_EEEEENS5_IJNS4_10UnderscoreESV_SV_EEEEENS4_13SM90_TMA_LOADENS4_14ComposedLayoutINS4_7SwizzleILi2ELi4ELi3EEENS4_18smem_ptr_flag_bitsILi8EEENSR_INS5_IJNSA_ILi8EEESI_EEENS5_IJSI_SC_EEEEEEEvNS4_8identityENS4_23SM90_TMA_LOAD_MULTICASTES18_vS19_EENS_8epilogue10collective6detail29Sm90TmaWarpSpecializedAdapterINS1D_15DefaultEpilogueIaSK_SK_NS1C_6thread17LinearCombinationIaLi1EiiLNS1H_9ScaleType4KindE0ELNS_15FloatRoundStyleE2EaEENS1_15EpilogueDefaultEEEEEvvEEEEvNT_6ParamsE --------------------------
	.section	.nv.constant0._ZN7cutlass13device_kernelINS_4gemm6kernel13GemmUniversalIN4cute5tupleIJiiiiEEENS1_10collective13CollectiveMmaINS1_34MainloopSm90TmaGmmaWarpSpecializedILi5ENS5_IJNS4_1CILi2EEENSA_ILi1EEESC_EEENS1_35KernelTmaWarpSpecializedCooperativeEEENS5_IJNSA_ILi512EEENSA_ILi176EEENSA_ILi64EEEEEEaNS5_IJlSC_lEEEaSK_NS4_8TiledMMAINS4_8MMA_AtomIJNS4_4SM904GMMA26MMA_64x16x32_S32S8S8_SS_TNEEEENS4_6LayoutISD_NS5_IJSC_NSA_ILi0EEESS_EEEEENS5_IJNS4_10UnderscoreESV_SV_EEEEENS4_13SM90_TMA_LOADENS4_14ComposedLayoutINS4_7SwizzleILi2ELi4ELi3EEENS4_18smem_ptr_flag_bitsILi8EEENSR_INS5_IJNSA_ILi8EEESI_EEENS5_IJSI_SC_EEEEEEEvNS4_8identityENS4_23SM90_TMA_LOAD_MULTICASTES18_vS19_EENS_8epilogue10collective6detail29Sm90TmaWarpSpecializedAdapterINS1D_15DefaultEpilogueIaSK_SK_NS1C_6thread17LinearCombinationIaLi1EiiLNS1H_9ScaleType4KindE0ELNS_15FloatRoundStyleE2EaEENS1_15EpilogueDefaultEEEEEvvEEEEvNT_6ParamsE,"a",@progbits
	.sectionflags	@""
	.align	4
.nv.constant0._ZN7cutlass13device_kernelINS_4gemm6kernel13GemmUniversalIN4cute5tupleIJiiiiEEENS1_10collective13CollectiveMmaINS1_34MainloopSm90TmaGmmaWarpSpecializedILi5ENS5_IJNS4_1CILi2EEENSA_ILi1EEESC_EEENS1_35KernelTmaWarpSpecializedCooperativeEEENS5_IJNSA_ILi512EEENSA_ILi176EEENSA_ILi64EEEEEEaNS5_IJlSC_lEEEaSK_NS4_8TiledMMAINS4_8MMA_AtomIJNS4_4SM904GMMA26MMA_64x16x32_S32S8S8_SS_TNEEEENS4_6LayoutISD_NS5_IJSC_NSA_ILi0EEESS_EEEEENS5_IJNS4_10UnderscoreESV_SV_EEEEENS4_13SM90_TMA_LOADENS4_14ComposedLayoutINS4_7SwizzleILi2ELi4ELi3EEENS4_18smem_ptr_flag_bitsILi8EEENSR_INS5_IJNSA_ILi8EEESI_EEENS5_IJSI_SC_EEEEEEEvNS4_8identityENS4_23SM90_TMA_LOAD_MULTICASTES18_vS19_EENS_8epilogue10collective6detail29Sm90TmaWarpSpecializedAdapterINS1D_15DefaultEpilogueIaSK_SK_NS1C_6thread17LinearCombinationIaLi1EiiLNS1H_9ScaleType4KindE0ELNS_15FloatRoundStyleE2EaEENS1_15EpilogueDefaultEEEEEvvEEEEvNT_6ParamsE:
	.zero		1664


//--------------------- SYMBOLS --------------------------

	.type		.nv.reservedSmem.offset0,@object
	.size		.nv.reservedSmem.offset0,0x4
	.type		__assertfail,@function
